	.target	sm_100a

	.elftype	@"ET_EXEC"


//--------------------- .note.nv.tkinfo           --------------------------
	.section	.note.nv.tkinfo,"",@"SHT_NOTE"
	.sectionflags	@"SHF_NOTE_NV_TKINFO"
	.tkinfo
        /*0018*/ 	.word	0x00000002
        /*0030*/ 	.string	""
        /*0030*/ 	.string	"ptxas"
        /*0030*/ 	.string	"Cuda compilation tools, release 13.0, V13.0.88"
        /*0030*/ 	.string	"Build cuda_13.0.r13.0/compiler.36424714_0"
        /*0030*/ 	.string	"-arch sm_100a -m 64 "



//--------------------- .note.nv.cuinfo           --------------------------
	.section	.note.nv.cuinfo,"",@"SHT_NOTE"
	.sectionflags	@"SHF_NOTE_NV_CUINFO"
        /*0018*/ 	.short	0x0002
        /*001a*/ 	.short	0x0064
        /*001c*/ 	.short	0x0082
	.zero		2


//--------------------- .nv.info                  --------------------------
	.section	.nv.info,"",@"SHT_CUDA_INFO"
	.align	4


	//----- nvinfo : EIATTR_REGCOUNT
	.align		4
        /*0000*/ 	.byte	0x04, 0x2f
        /*0002*/ 	.short	(.L_39 - .L_38)
	.align		4
.L_38:
        /*0004*/ 	.word	index@(_ZN2at6native29vectorized_elementwise_kernelILi8EZZZNS0_44_GLOBAL__N__40a83637_7_Lerp_cu_1520ed90_319418lerp_tensor_kernelERNS_18TensorIteratorBaseEENKUlvE0_clEvENKUlvE_clEvEUldddE_St5arrayIPcLm4EEEEviT0_T1_)
        /*0008*/ 	.word	0x00000040


	//----- nvinfo : EIATTR_FRAME_SIZE
	.align		4
.L_39:
        /*000c*/ 	.byte	0x04, 0x11
        /*000e*/ 	.short	(.L_41 - .L_40)
	.align		4
.L_40:
        /*0010*/ 	.word	index@(_ZN2at6native29vectorized_elementwise_kernelILi8EZZZNS0_44_GLOBAL__N__40a83637_7_Lerp_cu_1520ed90_319418lerp_tensor_kernelERNS_18TensorIteratorBaseEENKUlvE0_clEvENKUlvE_clEvEUldddE_St5arrayIPcLm4EEEEviT0_T1_)
        /*0014*/ 	.word	0x00000000


	//----- nvinfo : EIATTR_REGCOUNT
	.align		4
.L_41:
        /*0018*/ 	.byte	0x04, 0x2f
        /*001a*/ 	.short	(.L_43 - .L_42)
	.align		4
.L_42:
        /*001c*/ 	.word	index@(_ZN2at6native29vectorized_elementwise_kernelILi4EZZZNS0_44_GLOBAL__N__40a83637_7_Lerp_cu_1520ed90_319418lerp_tensor_kernelERNS_18TensorIteratorBaseEENKUlvE0_clEvENKUlvE_clEvEUldddE_St5arrayIPcLm4EEEEviT0_T1_)
        /*0020*/ 	.word	0x00000040


	//----- nvinfo : EIATTR_FRAME_SIZE
	.align		4
.L_43:
        /*0024*/ 	.byte	0x04, 0x11
        /*0026*/ 	.short	(.L_45 - .L_44)
	.align		4
.L_44:
        /*0028*/ 	.word	index@(_ZN2at6native29vectorized_elementwise_kernelILi4EZZZNS0_44_GLOBAL__N__40a83637_7_Lerp_cu_1520ed90_319418lerp_tensor_kernelERNS_18TensorIteratorBaseEENKUlvE0_clEvENKUlvE_clEvEUldddE_St5arrayIPcLm4EEEEviT0_T1_)
        /*002c*/ 	.word	0x00000000


	//----- nvinfo : EIATTR_REGCOUNT
	.align		4
.L_45:
        /*0030*/ 	.byte	0x04, 0x2f
        /*0032*/ 	.short	(.L_47 - .L_46)
	.align		4
.L_46:
        /*0034*/ 	.word	index@(_ZN2at6native29vectorized_elementwise_kernelILi2EZZZNS0_44_GLOBAL__N__40a83637_7_Lerp_cu_1520ed90_319418lerp_tensor_kernelERNS_18TensorIteratorBaseEENKUlvE0_clEvENKUlvE_clEvEUldddE_St5arrayIPcLm4EEEEviT0_T1_)
        /*0038*/ 	.word	0x00000040


	//----- nvinfo : EIATTR_FRAME_SIZE
	.align		4
.L_47:
        /*003c*/ 	.byte	0x04, 0x11
        /*003e*/ 	.short	(.L_49 - .L_48)
	.align		4
.L_48:
        /*0040*/ 	.word	index@(_ZN2at6native29vectorized_elementwise_kernelILi2EZZZNS0_44_GLOBAL__N__40a83637_7_Lerp_cu_1520ed90_319418lerp_tensor_kernelERNS_18TensorIteratorBaseEENKUlvE0_clEvENKUlvE_clEvEUldddE_St5arrayIPcLm4EEEEviT0_T1_)
        /*0044*/ 	.word	0x00000000


	//----- nvinfo : EIATTR_REGCOUNT
	.align		4
.L_49:
        /*0048*/ 	.byte	0x04, 0x2f
        /*004a*/ 	.short	(.L_51 - .L_50)
	.align		4
.L_50:
        /*004c*/ 	.word	index@(_ZN2at6native27unrolled_elementwise_kernelIZZZNS0_44_GLOBAL__N__40a83637_7_Lerp_cu_1520ed90_319418lerp_tensor_kernelERNS_18TensorIteratorBaseEENKUlvE0_clEvENKUlvE_clEvEUldddE_St5arrayIPcLm4EELi4E23TrivialOffsetCalculatorILi3EjESB_ILi1EjENS0_6memory15LoadWithoutCastENSE_16StoreWithoutCastEEEviT_T0_T2_T3_T4_T5_)
        /*0050*/ 	.word	0x00000020


	//----- nvinfo : EIATTR_FRAME_SIZE
	.align		4
.L_51:
        /*0054*/ 	.byte	0x04, 0x11
        /*0056*/ 	.short	(.L_53 - .L_52)
	.align		4
.L_52:
        /*0058*/ 	.word	index@(_ZN2at6native27unrolled_elementwise_kernelIZZZNS0_44_GLOBAL__N__40a83637_7_Lerp_cu_1520ed90_319418lerp_tensor_kernelERNS_18TensorIteratorBaseEENKUlvE0_clEvENKUlvE_clEvEUldddE_St5arrayIPcLm4EELi4E23TrivialOffsetCalculatorILi3EjESB_ILi1EjENS0_6memory15LoadWithoutCastENSE_16StoreWithoutCastEEEviT_T0_T2_T3_T4_T5_)
        /*005c*/ 	.word	0x00000000


	//----- nvinfo : EIATTR_REGCOUNT
	.align		4
.L_53:
        /*0060*/ 	.byte	0x04, 0x2f
        /*0062*/ 	.short	(.L_55 - .L_54)
	.align		4
.L_54:
        /*0064*/ 	.word	index@(_ZN2at6native18elementwise_kernelILi128ELi2EZNS0_22gpu_kernel_impl_nocastIZZZNS0_44_GLOBAL__N__40a83637_7_Lerp_cu_1520ed90_319418lerp_tensor_kernelERNS_18TensorIteratorBaseEENKUlvE0_clEvENKUlvE_clEvEUldddE_EEvS5_RKT_EUliE_EEviT1_)
        /*0068*/ 	.word	0x00000016


	//----- nvinfo : EIATTR_FRAME_SIZE
	.align		4
.L_55:
        /*006c*/ 	.byte	0x04, 0x11
        /*006e*/ 	.short	(.L_57 - .L_56)
	.align		4
.L_56:
        /*0070*/ 	.word	index@(_ZN2at6native18elementwise_kernelILi128ELi2EZNS0_22gpu_kernel_impl_nocastIZZZNS0_44_GLOBAL__N__40a83637_7_Lerp_cu_1520ed90_319418lerp_tensor_kernelERNS_18TensorIteratorBaseEENKUlvE0_clEvENKUlvE_clEvEUldddE_EEvS5_RKT_EUliE_EEviT1_)
        /*0074*/ 	.word	0x00000000


	//----- nvinfo : EIATTR_REGCOUNT
	.align		4
.L_57:
        /*0078*/ 	.byte	0x04, 0x2f
        /*007a*/ 	.short	(.L_59 - .L_58)
	.align		4
.L_58:
        /*007c*/ 	.word	index@(_ZN2at6native27unrolled_elementwise_kernelIZZZNS0_44_GLOBAL__N__40a83637_7_Lerp_cu_1520ed90_319418lerp_tensor_kernelERNS_18TensorIteratorBaseEENKUlvE0_clEvENKUlvE_clEvEUldddE_St5arrayIPcLm4EELi4E23TrivialOffsetCalculatorILi3EjESB_ILi1EjENS0_6memory12LoadWithCastILi3EEENSE_13StoreWithCastILi1EEEEEviT_T0_T2_T3_T4_T5_)
        /*0080*/ 	.word	0x00000030


	//----- nvinfo : EIATTR_FRAME_SIZE
	.align		4
.L_59:
        /*0084*/ 	.byte	0x04, 0x11
        /*0086*/ 	.short	(.L_61 - .L_60)
	.align		4
.L_60:
        /*0088*/ 	.word	index@(_ZN2at6native27unrolled_elementwise_kernelIZZZNS0_44_GLOBAL__N__40a83637_7_Lerp_cu_1520ed90_319418lerp_tensor_kernelERNS_18TensorIteratorBaseEENKUlvE0_clEvENKUlvE_clEvEUldddE_St5arrayIPcLm4EELi4E23TrivialOffsetCalculatorILi3EjESB_ILi1EjENS0_6memory12LoadWithCastILi3EEENSE_13StoreWithCastILi1EEEEEviT_T0_T2_T3_T4_T5_)
        /*008c*/ 	.word	0x00000000


	//----- nvinfo : EIATTR_REGCOUNT
	.align		4
.L_61:
        /*0090*/ 	.byte	0x04, 0x2f
        /*0092*/ 	.short	(.L_63 - .L_62)
	.align		4
.L_62:
        /*0094*/ 	.word	index@(_ZN2at6native18elementwise_kernelILi128ELi4EZNS0_15gpu_kernel_implIZZZNS0_44_GLOBAL__N__40a83637_7_Lerp_cu_1520ed90_319418lerp_tensor_kernelERNS_18TensorIteratorBaseEENKUlvE0_clEvENKUlvE_clEvEUldddE_EEvS5_RKT_EUliE_EEviT1_)
        /*0098*/ 	.word	0x0000001c


	//----- nvinfo : EIATTR_FRAME_SIZE
	.align		4
.L_63:
        /*009c*/ 	.byte	0x04, 0x11
        /*009e*/ 	.short	(.L_65 - .L_64)
	.align		4
.L_64:
        /*00a0*/ 	.word	index@(_ZN2at6native18elementwise_kernelILi128ELi4EZNS0_15gpu_kernel_implIZZZNS0_44_GLOBAL__N__40a83637_7_Lerp_cu_1520ed90_319418lerp_tensor_kernelERNS_18TensorIteratorBaseEENKUlvE0_clEvENKUlvE_clEvEUldddE_EEvS5_RKT_EUliE_EEviT1_)
        /*00a4*/ 	.word	0x00000000


	//----- nvinfo : EIATTR_REGCOUNT
	.align		4
.L_65:
        /*00a8*/ 	.byte	0x04, 0x2f
        /*00aa*/ 	.short	(.L_67 - .L_66)
	.align		4
.L_66:
        /*00ac*/ 	.word	index@(_ZN2at6native29vectorized_elementwise_kernelILi8EZZZNS0_44_GLOBAL__N__40a83637_7_Lerp_cu_1520ed90_319418lerp_tensor_kernelERNS_18TensorIteratorBaseEENKUlvE0_clEvENKUlvE0_clEvEUlfffE_St5arrayIPcLm4EEEEviT0_T1_)
        /*00b0*/ 	.word	0x00000020


	//----- nvinfo : EIATTR_FRAME_SIZE
	.align		4
.L_67:
        /*00b4*/ 	.byte	0x04, 0x11
        /*00b6*/ 	.short	(.L_69 - .L_68)
	.align		4
.L_68:
        /*00b8*/ 	.word	index@(_ZN2at6native29vectorized_elementwise_kernelILi8EZZZNS0_44_GLOBAL__N__40a83637_7_Lerp_cu_1520ed90_319418lerp_tensor_kernelERNS_18TensorIteratorBaseEENKUlvE0_clEvENKUlvE0_clEvEUlfffE_St5arrayIPcLm4EEEEviT0_T1_)
        /*00bc*/ 	.word	0x00000000


	//----- nvinfo : EIATTR_REGCOUNT
	.align		4
.L_69:
        /*00c0*/ 	.byte	0x04, 0x2f
        /*00c2*/ 	.short	(.L_71 - .L_70)
	.align		4
.L_70:
        /*00c4*/ 	.word	index@(_ZN2at6native29vectorized_elementwise_kernelILi4EZZZNS0_44_GLOBAL__N__40a83637_7_Lerp_cu_1520ed90_319418lerp_tensor_kernelERNS_18TensorIteratorBaseEENKUlvE0_clEvENKUlvE0_clEvEUlfffE_St5arrayIPcLm4EEEEviT0_T1_)
        /*00c8*/ 	.word	0x00000020


	//----- nvinfo : EIATTR_FRAME_SIZE
	.align		4
.L_71:
        /*00cc*/ 	.byte	0x04, 0x11
        /*00ce*/ 	.short	(.L_73 - .L_72)
	.align		4
.L_72:
        /*00d0*/ 	.word	index@(_ZN2at6native29vectorized_elementwise_kernelILi4EZZZNS0_44_GLOBAL__N__40a83637_7_Lerp_cu_1520ed90_319418lerp_tensor_kernelERNS_18TensorIteratorBaseEENKUlvE0_clEvENKUlvE0_clEvEUlfffE_St5arrayIPcLm4EEEEviT0_T1_)
        /*00d4*/ 	.word	0x00000000


	//----- nvinfo : EIATTR_REGCOUNT
	.align		4
.L_73:
        /*00d8*/ 	.byte	0x04, 0x2f
        /*00da*/ 	.short	(.L_75 - .L_74)
	.align		4
.L_74:
        /*00dc*/ 	.word	index@(_ZN2at6native29vectorized_elementwise_kernelILi2EZZZNS0_44_GLOBAL__N__40a83637_7_Lerp_cu_1520ed90_319418lerp_tensor_kernelERNS_18TensorIteratorBaseEENKUlvE0_clEvENKUlvE0_clEvEUlfffE_St5arrayIPcLm4EEEEviT0_T1_)
        /*00e0*/ 	.word	0x00000020


	//----- nvinfo : EIATTR_FRAME_SIZE
	.align		4
.L_75:
        /*00e4*/ 	.byte	0x04, 0x11
        /*00e6*/ 	.short	(.L_77 - .L_76)
	.align		4
.L_76:
        /*00e8*/ 	.word	index@(_ZN2at6native29vectorized_elementwise_kernelILi2EZZZNS0_44_GLOBAL__N__40a83637_7_Lerp_cu_1520ed90_319418lerp_tensor_kernelERNS_18TensorIteratorBaseEENKUlvE0_clEvENKUlvE0_clEvEUlfffE_St5arrayIPcLm4EEEEviT0_T1_)
        /*00ec*/ 	.word	0x00000000


	//----- nvinfo : EIATTR_REGCOUNT
	.align		4
.L_77:
        /*00f0*/ 	.byte	0x04, 0x2f
        /*00f2*/ 	.short	(.L_79 - .L_78)
	.align		4
.L_78:
        /*00f4*/ 	.word	index@(_ZN2at6native27unrolled_elementwise_kernelIZZZNS0_44_GLOBAL__N__40a83637_7_Lerp_cu_1520ed90_319418lerp_tensor_kernelERNS_18TensorIteratorBaseEENKUlvE0_clEvENKUlvE0_clEvEUlfffE_St5arrayIPcLm4EELi4E23TrivialOffsetCalculatorILi3EjESB_ILi1EjENS0_6memory15LoadWithoutCastENSE_16StoreWithoutCastEEEviT_T0_T2_T3_T4_T5_)
        /*00f8*/ 	.word	0x00000020


	//----- nvinfo : EIATTR_FRAME_SIZE
	.align		4
.L_79:
        /*00fc*/ 	.byte	0x04, 0x11
        /*00fe*/ 	.short	(.L_81 - .L_80)
	.align		4
.L_80:
        /*0100*/ 	.word	index@(_ZN2at6native27unrolled_elementwise_kernelIZZZNS0_44_GLOBAL__N__40a83637_7_Lerp_cu_1520ed90_319418lerp_tensor_kernelERNS_18TensorIteratorBaseEENKUlvE0_clEvENKUlvE0_clEvEUlfffE_St5arrayIPcLm4EELi4E23TrivialOffsetCalculatorILi3EjESB_ILi1EjENS0_6memory15LoadWithoutCastENSE_16StoreWithoutCastEEEviT_T0_T2_T3_T4_T5_)
        /*0104*/ 	.word	0x00000000


	//----- nvinfo : EIATTR_REGCOUNT
	.align		4
.L_81:
        /*0108*/ 	.byte	0x04, 0x2f
        /*010a*/ 	.short	(.L_83 - .L_82)
	.align		4
.L_82:
        /*010c*/ 	.word	index@(_ZN2at6native18elementwise_kernelILi128ELi2EZNS0_22gpu_kernel_impl_nocastIZZZNS0_44_GLOBAL__N__40a83637_7_Lerp_cu_1520ed90_319418lerp_tensor_kernelERNS_18TensorIteratorBaseEENKUlvE0_clEvENKUlvE0_clEvEUlfffE_EEvS5_RKT_EUliE_EEviT1_)
        /*0110*/ 	.word	0x00000016


	//----- nvinfo : EIATTR_FRAME_SIZE
	.align		4
.L_83:
        /*0114*/ 	.byte	0x04, 0x11
        /*0116*/ 	.short	(.L_85 - .L_84)
	.align		4
.L_84:
        /*0118*/ 	.word	index@(_ZN2at6native18elementwise_kernelILi128ELi2EZNS0_22gpu_kernel_impl_nocastIZZZNS0_44_GLOBAL__N__40a83637_7_Lerp_cu_1520ed90_319418lerp_tensor_kernelERNS_18TensorIteratorBaseEENKUlvE0_clEvENKUlvE0_clEvEUlfffE_EEvS5_RKT_EUliE_EEviT1_)
        /*011c*/ 	.word	0x00000000


	//----- nvinfo : EIATTR_REGCOUNT
	.align		4
.L_85:
        /*0120*/ 	.byte	0x04, 0x2f
        /*0122*/ 	.short	(.L_87 - .L_86)
	.align		4
.L_86:
        /*0124*/ 	.word	index@(_ZN2at6native27unrolled_elementwise_kernelIZZZNS0_44_GLOBAL__N__40a83637_7_Lerp_cu_1520ed90_319418lerp_tensor_kernelERNS_18TensorIteratorBaseEENKUlvE0_clEvENKUlvE0_clEvEUlfffE_St5arrayIPcLm4EELi4E23TrivialOffsetCalculatorILi3EjESB_ILi1EjENS0_6memory12LoadWithCastILi3EEENSE_13StoreWithCastILi1EEEEEviT_T0_T2_T3_T4_T5_)
        /*0128*/ 	.word	0x00000024


	//----- nvinfo : EIATTR_FRAME_SIZE
	.align		4
.L_87:
        /*012c*/ 	.byte	0x04, 0x11
        /*012e*/ 	.short	(.L_89 - .L_88)
	.align		4
.L_88:
        /*0130*/ 	.word	index@(_ZN2at6native27unrolled_elementwise_kernelIZZZNS0_44_GLOBAL__N__40a83637_7_Lerp_cu_1520ed90_319418lerp_tensor_kernelERNS_18TensorIteratorBaseEENKUlvE0_clEvENKUlvE0_clEvEUlfffE_St5arrayIPcLm4EELi4E23TrivialOffsetCalculatorILi3EjESB_ILi1EjENS0_6memory12LoadWithCastILi3EEENSE_13StoreWithCastILi1EEEEEviT_T0_T2_T3_T4_T5_)
        /*0134*/ 	.word	0x00000000


	//----- nvinfo : EIATTR_REGCOUNT
	.align		4
.L_89:
        /*0138*/ 	.byte	0x04, 0x2f
        /*013a*/ 	.short	(.L_91 - .L_90)
	.align		4
.L_90:
        /*013c*/ 	.word	index@(_ZN2at6native18elementwise_kernelILi128ELi4EZNS0_15gpu_kernel_implIZZZNS0_44_GLOBAL__N__40a83637_7_Lerp_cu_1520ed90_319418lerp_tensor_kernelERNS_18TensorIteratorBaseEENKUlvE0_clEvENKUlvE0_clEvEUlfffE_EEvS5_RKT_EUliE_EEviT1_)
        /*0140*/ 	.word	0x0000001a


	//----- nvinfo : EIATTR_FRAME_SIZE
	.align		4
.L_91:
        /*0144*/ 	.byte	0x04, 0x11
        /*0146*/ 	.short	(.L_93 - .L_92)
	.align		4
.L_92:
        /*0148*/ 	.word	index@(_ZN2at6native18elementwise_kernelILi128ELi4EZNS0_15gpu_kernel_implIZZZNS0_44_GLOBAL__N__40a83637_7_Lerp_cu_1520ed90_319418lerp_tensor_kernelERNS_18TensorIteratorBaseEENKUlvE0_clEvENKUlvE0_clEvEUlfffE_EEvS5_RKT_EUliE_EEviT1_)
        /*014c*/ 	.word	0x00000000


	//----- nvinfo : EIATTR_REGCOUNT
	.align		4
.L_93:
        /*0150*/ 	.byte	0x04, 0x2f
        /*0152*/ 	.short	(.L_95 - .L_94)
	.align		4
.L_94:
        /*0154*/ 	.word	index@(_ZN2at6native29vectorized_elementwise_kernelILi8EZZZNS0_44_GLOBAL__N__40a83637_7_Lerp_cu_1520ed90_319418lerp_tensor_kernelERNS_18TensorIteratorBaseEENKUlvE0_clEvENKUlvE1_clEvEUlN3c104HalfES8_S8_E_St5arrayIPcLm4EEEEviT0_T1_)
        /*0158*/ 	.word	0x00000020


	//----- nvinfo : EIATTR_FRAME_SIZE
	.align		4
.L_95:
        /*015c*/ 	.byte	0x04, 0x11
        /*015e*/ 	.short	(.L_97 - .L_96)
	.align		4
.L_96:
        /*0160*/ 	.word	index@(_ZN2at6native29vectorized_elementwise_kernelILi8EZZZNS0_44_GLOBAL__N__40a83637_7_Lerp_cu_1520ed90_319418lerp_tensor_kernelERNS_18TensorIteratorBaseEENKUlvE0_clEvENKUlvE1_clEvEUlN3c104HalfES8_S8_E_St5arrayIPcLm4EEEEviT0_T1_)
        /*0164*/ 	.word	0x00000000


	//----- nvinfo : EIATTR_REGCOUNT
	.align		4
.L_97:
        /*0168*/ 	.byte	0x04, 0x2f
        /*016a*/ 	.short	(.L_99 - .L_98)
	.align		4
.L_98:
        /*016c*/ 	.word	index@(_ZN2at6native29vectorized_elementwise_kernelILi4EZZZNS0_44_GLOBAL__N__40a83637_7_Lerp_cu_1520ed90_319418lerp_tensor_kernelERNS_18TensorIteratorBaseEENKUlvE0_clEvENKUlvE1_clEvEUlN3c104HalfES8_S8_E_St5arrayIPcLm4EEEEviT0_T1_)
        /*0170*/ 	.word	0x00000020


	//----- nvinfo : EIATTR_FRAME_SIZE
	.align		4
.L_99:
        /*0174*/ 	.byte	0x04, 0x11
        /*0176*/ 	.short	(.L_101 - .L_100)
	.align		4
.L_100:
        /*0178*/ 	.word	index@(_ZN2at6native29vectorized_elementwise_kernelILi4EZZZNS0_44_GLOBAL__N__40a83637_7_Lerp_cu_1520ed90_319418lerp_tensor_kernelERNS_18TensorIteratorBaseEENKUlvE0_clEvENKUlvE1_clEvEUlN3c104HalfES8_S8_E_St5arrayIPcLm4EEEEviT0_T1_)
        /*017c*/ 	.word	0x00000000


	//----- nvinfo : EIATTR_REGCOUNT
	.align		4
.L_101:
        /*0180*/ 	.byte	0x04, 0x2f
        /*0182*/ 	.short	(.L_103 - .L_102)
	.align		4
.L_102:
        /*0184*/ 	.word	index@(_ZN2at6native29vectorized_elementwise_kernelILi2EZZZNS0_44_GLOBAL__N__40a83637_7_Lerp_cu_1520ed90_319418lerp_tensor_kernelERNS_18TensorIteratorBaseEENKUlvE0_clEvENKUlvE1_clEvEUlN3c104HalfES8_S8_E_St5arrayIPcLm4EEEEviT0_T1_)
        /*0188*/ 	.word	0x00000020


	//----- nvinfo : EIATTR_FRAME_SIZE
	.align		4
.L_103:
        /*018c*/ 	.byte	0x04, 0x11
        /*018e*/ 	.short	(.L_105 - .L_104)
	.align		4
.L_104:
        /*0190*/ 	.word	index@(_ZN2at6native29vectorized_elementwise_kernelILi2EZZZNS0_44_GLOBAL__N__40a83637_7_Lerp_cu_1520ed90_319418lerp_tensor_kernelERNS_18TensorIteratorBaseEENKUlvE0_clEvENKUlvE1_clEvEUlN3c104HalfES8_S8_E_St5arrayIPcLm4EEEEviT0_T1_)
        /*0194*/ 	.word	0x00000000


	//----- nvinfo : EIATTR_REGCOUNT
	.align		4
.L_105:
        /*0198*/ 	.byte	0x04, 0x2f
        /*019a*/ 	.short	(.L_107 - .L_106)
	.align		4
.L_106:
        /*019c*/ 	.word	index@(_ZN2at6native27unrolled_elementwise_kernelIZZZNS0_44_GLOBAL__N__40a83637_7_Lerp_cu_1520ed90_319418lerp_tensor_kernelERNS_18TensorIteratorBaseEENKUlvE0_clEvENKUlvE1_clEvEUlN3c104HalfES8_S8_E_St5arrayIPcLm4EELi4E23TrivialOffsetCalculatorILi3EjESD_ILi1EjENS0_6memory15LoadWithoutCastENSG_16StoreWithoutCastEEEviT_T0_T2_T3_T4_T5_)
        /*01a0*/ 	.word	0x00000020


	//----- nvinfo : EIATTR_FRAME_SIZE
	.align		4
.L_107:
        /*01a4*/ 	.byte	0x04, 0x11
        /*01a6*/ 	.short	(.L_109 - .L_108)
	.align		4
.L_108:
        /*01a8*/ 	.word	index@(_ZN2at6native27unrolled_elementwise_kernelIZZZNS0_44_GLOBAL__N__40a83637_7_Lerp_cu_1520ed90_319418lerp_tensor_kernelERNS_18TensorIteratorBaseEENKUlvE0_clEvENKUlvE1_clEvEUlN3c104HalfES8_S8_E_St5arrayIPcLm4EELi4E23TrivialOffsetCalculatorILi3EjESD_ILi1EjENS0_6memory15LoadWithoutCastENSG_16StoreWithoutCastEEEviT_T0_T2_T3_T4_T5_)
        /*01ac*/ 	.word	0x00000000


	//----- nvinfo : EIATTR_REGCOUNT
	.align		4
.L_109:
        /*01b0*/ 	.byte	0x04, 0x2f
        /*01b2*/ 	.short	(.L_111 - .L_110)
	.align		4
.L_110:
        /*01b4*/ 	.word	index@(_ZN2at6native18elementwise_kernelILi128ELi4EZNS0_22gpu_kernel_impl_nocastIZZZNS0_44_GLOBAL__N__40a83637_7_Lerp_cu_1520ed90_319418lerp_tensor_kernelERNS_18TensorIteratorBaseEENKUlvE0_clEvENKUlvE1_clEvEUlN3c104HalfES9_S9_E_EEvS5_RKT_EUliE_EEviT1_)
        /*01b8*/ 	.word	0x00000016


	//----- nvinfo : EIATTR_FRAME_SIZE
	.align		4
.L_111:
        /*01bc*/ 	.byte	0x04, 0x11
        /*01be*/ 	.short	(.L_113 - .L_112)
	.align		4
.L_112:
        /*01c0*/ 	.word	index@(_ZN2at6native18elementwise_kernelILi128ELi4EZNS0_22gpu_kernel_impl_nocastIZZZNS0_44_GLOBAL__N__40a83637_7_Lerp_cu_1520ed90_319418lerp_tensor_kernelERNS_18TensorIteratorBaseEENKUlvE0_clEvENKUlvE1_clEvEUlN3c104HalfES9_S9_E_EEvS5_RKT_EUliE_EEviT1_)
        /*01c4*/ 	.word	0x00000000


	//----- nvinfo : EIATTR_REGCOUNT
	.align		4
.L_113:
        /*01c8*/ 	.byte	0x04, 0x2f
        /*01ca*/ 	.short	(.L_115 - .L_114)
	.align		4
.L_114:
        /*01cc*/ 	.word	index@(_ZN2at6native27unrolled_elementwise_kernelIZZZNS0_44_GLOBAL__N__40a83637_7_Lerp_cu_1520ed90_319418lerp_tensor_kernelERNS_18TensorIteratorBaseEENKUlvE0_clEvENKUlvE1_clEvEUlN3c104HalfES8_S8_E_St5arrayIPcLm4EELi4E23TrivialOffsetCalculatorILi3EjESD_ILi1EjENS0_6memory12LoadWithCastILi3EEENSG_13StoreWithCastILi1EEEEEviT_T0_T2_T3_T4_T5_)
        /*01d0*/ 	.word	0x00000020


	//----- nvinfo : EIATTR_FRAME_SIZE
	.align		4
.L_115:
        /*01d4*/ 	.byte	0x04, 0x11
        /*01d6*/ 	.short	(.L_117 - .L_116)
	.align		4
.L_116:
        /*01d8*/ 	.word	index@(_ZN2at6native27unrolled_elementwise_kernelIZZZNS0_44_GLOBAL__N__40a83637_7_Lerp_cu_1520ed90_319418lerp_tensor_kernelERNS_18TensorIteratorBaseEENKUlvE0_clEvENKUlvE1_clEvEUlN3c104HalfES8_S8_E_St5arrayIPcLm4EELi4E23TrivialOffsetCalculatorILi3EjESD_ILi1EjENS0_6memory12LoadWithCastILi3EEENSG_13StoreWithCastILi1EEEEEviT_T0_T2_T3_T4_T5_)
        /*01dc*/ 	.word	0x00000000


	//----- nvinfo : EIATTR_REGCOUNT
	.align		4
.L_117:
        /*01e0*/ 	.byte	0x04, 0x2f
        /*01e2*/ 	.short	(.L_119 - .L_118)
	.align		4
.L_118:
        /*01e4*/ 	.word	index@(_ZN2at6native18elementwise_kernelILi128ELi4EZNS0_15gpu_kernel_implIZZZNS0_44_GLOBAL__N__40a83637_7_Lerp_cu_1520ed90_319418lerp_tensor_kernelERNS_18TensorIteratorBaseEENKUlvE0_clEvENKUlvE1_clEvEUlN3c104HalfES9_S9_E_EEvS5_RKT_EUliE_EEviT1_)
        /*01e8*/ 	.word	0x00000019


	//----- nvinfo : EIATTR_FRAME_SIZE
	.align		4
.L_119:
        /*01ec*/ 	.byte	0x04, 0x11
        /*01ee*/ 	.short	(.L_121 - .L_120)
	.align		4
.L_120:
        /*01f0*/ 	.word	index@(_ZN2at6native18elementwise_kernelILi128ELi4EZNS0_15gpu_kernel_implIZZZNS0_44_GLOBAL__N__40a83637_7_Lerp_cu_1520ed90_319418lerp_tensor_kernelERNS_18TensorIteratorBaseEENKUlvE0_clEvENKUlvE1_clEvEUlN3c104HalfES9_S9_E_EEvS5_RKT_EUliE_EEviT1_)
        /*01f4*/ 	.word	0x00000000


	//----- nvinfo : EIATTR_REGCOUNT
	.align		4
.L_121:
        /*01f8*/ 	.byte	0x04, 0x2f
        /*01fa*/ 	.short	(.L_123 - .L_122)
	.align		4
.L_122:
        /*01fc*/ 	.word	index@(_ZN2at6native29vectorized_elementwise_kernelILi8EZZZNS0_44_GLOBAL__N__40a83637_7_Lerp_cu_1520ed90_319418lerp_tensor_kernelERNS_18TensorIteratorBaseEENKUlvE0_clEvENKUlvE2_clEvEUlN3c108BFloat16ES8_S8_E_St5arrayIPcLm4EEEEviT0_T1_)
        /*0200*/ 	.word	0x00000020


	//----- nvinfo : EIATTR_FRAME_SIZE
	.align		4
.L_123:
        /*0204*/ 	.byte	0x04, 0x11
        /*0206*/ 	.short	(.L_125 - .L_124)
	.align		4
.L_124:
        /*0208*/ 	.word	index@(_ZN2at6native29vectorized_elementwise_kernelILi8EZZZNS0_44_GLOBAL__N__40a83637_7_Lerp_cu_1520ed90_319418lerp_tensor_kernelERNS_18TensorIteratorBaseEENKUlvE0_clEvENKUlvE2_clEvEUlN3c108BFloat16ES8_S8_E_St5arrayIPcLm4EEEEviT0_T1_)
        /*020c*/ 	.word	0x00000000


	//----- nvinfo : EIATTR_REGCOUNT
	.align		4
.L_125:
        /*0210*/ 	.byte	0x04, 0x2f
        /*0212*/ 	.short	(.L_127 - .L_126)
	.align		4
.L_126:
        /*0214*/ 	.word	index@(_ZN2at6native29vectorized_elementwise_kernelILi4EZZZNS0_44_GLOBAL__N__40a83637_7_Lerp_cu_1520ed90_319418lerp_tensor_kernelERNS_18TensorIteratorBaseEENKUlvE0_clEvENKUlvE2_clEvEUlN3c108BFloat16ES8_S8_E_St5arrayIPcLm4EEEEviT0_T1_)
        /*0218*/ 	.word	0x00000020


	//----- nvinfo : EIATTR_FRAME_SIZE
	.align		4
.L_127:
        /*021c*/ 	.byte	0x04, 0x11
        /*021e*/ 	.short	(.L_129 - .L_128)
	.align		4
.L_128:
        /*0220*/ 	.word	index@(_ZN2at6native29vectorized_elementwise_kernelILi4EZZZNS0_44_GLOBAL__N__40a83637_7_Lerp_cu_1520ed90_319418lerp_tensor_kernelERNS_18TensorIteratorBaseEENKUlvE0_clEvENKUlvE2_clEvEUlN3c108BFloat16ES8_S8_E_St5arrayIPcLm4EEEEviT0_T1_)
        /*0224*/ 	.word	0x00000000


	//----- nvinfo : EIATTR_REGCOUNT
	.align		4
.L_129:
        /*0228*/ 	.byte	0x04, 0x2f
        /*022a*/ 	.short	(.L_131 - .L_130)
	.align		4
.L_130:
        /*022c*/ 	.word	index@(_ZN2at6native29vectorized_elementwise_kernelILi2EZZZNS0_44_GLOBAL__N__40a83637_7_Lerp_cu_1520ed90_319418lerp_tensor_kernelERNS_18TensorIteratorBaseEENKUlvE0_clEvENKUlvE2_clEvEUlN3c108BFloat16ES8_S8_E_St5arrayIPcLm4EEEEviT0_T1_)
        /*0230*/ 	.word	0x00000020


	//----- nvinfo : EIATTR_FRAME_SIZE
	.align		4
.L_131:
        /*0234*/ 	.byte	0x04, 0x11
        /*0236*/ 	.short	(.L_133 - .L_132)
	.align		4
.L_132:
        /*0238*/ 	.word	index@(_ZN2at6native29vectorized_elementwise_kernelILi2EZZZNS0_44_GLOBAL__N__40a83637_7_Lerp_cu_1520ed90_319418lerp_tensor_kernelERNS_18TensorIteratorBaseEENKUlvE0_clEvENKUlvE2_clEvEUlN3c108BFloat16ES8_S8_E_St5arrayIPcLm4EEEEviT0_T1_)
        /*023c*/ 	.word	0x00000000


	//----- nvinfo : EIATTR_REGCOUNT
	.align		4
.L_133:
        /*0240*/ 	.byte	0x04, 0x2f
        /*0242*/ 	.short	(.L_135 - .L_134)
	.align		4
.L_134:
        /*0244*/ 	.word	index@(_ZN2at6native27unrolled_elementwise_kernelIZZZNS0_44_GLOBAL__N__40a83637_7_Lerp_cu_1520ed90_319418lerp_tensor_kernelERNS_18TensorIteratorBaseEENKUlvE0_clEvENKUlvE2_clEvEUlN3c108BFloat16ES8_S8_E_St5arrayIPcLm4EELi4E23TrivialOffsetCalculatorILi3EjESD_ILi1EjENS0_6memory15LoadWithoutCastENSG_16StoreWithoutCastEEEviT_T0_T2_T3_T4_T5_)
        /*0248*/ 	.word	0x00000020


	//----- nvinfo : EIATTR_FRAME_SIZE
	.align		4
.L_135:
        /*024c*/ 	.byte	0x04, 0x11
        /*024e*/ 	.short	(.L_137 - .L_136)
	.align		4
.L_136:
        /*0250*/ 	.word	index@(_ZN2at6native27unrolled_elementwise_kernelIZZZNS0_44_GLOBAL__N__40a83637_7_Lerp_cu_1520ed90_319418lerp_tensor_kernelERNS_18TensorIteratorBaseEENKUlvE0_clEvENKUlvE2_clEvEUlN3c108BFloat16ES8_S8_E_St5arrayIPcLm4EELi4E23TrivialOffsetCalculatorILi3EjESD_ILi1EjENS0_6memory15LoadWithoutCastENSG_16StoreWithoutCastEEEviT_T0_T2_T3_T4_T5_)
        /*0254*/ 	.word	0x00000000


	//----- nvinfo : EIATTR_REGCOUNT
	.align		4
.L_137:
        /*0258*/ 	.byte	0x04, 0x2f
        /*025a*/ 	.short	(.L_139 - .L_138)
	.align		4
.L_138:
        /*025c*/ 	.word	index@(_ZN2at6native18elementwise_kernelILi128ELi4EZNS0_22gpu_kernel_impl_nocastIZZZNS0_44_GLOBAL__N__40a83637_7_Lerp_cu_1520ed90_319418lerp_tensor_kernelERNS_18TensorIteratorBaseEENKUlvE0_clEvENKUlvE2_clEvEUlN3c108BFloat16ES9_S9_E_EEvS5_RKT_EUliE_EEviT1_)
        /*0260*/ 	.word	0x00000016


	//----- nvinfo : EIATTR_FRAME_SIZE
	.align		4
.L_139:
        /*0264*/ 	.byte	0x04, 0x11
        /*0266*/ 	.short	(.L_141 - .L_140)
	.align		4
.L_140:
        /*0268*/ 	.word	index@(_ZN2at6native18elementwise_kernelILi128ELi4EZNS0_22gpu_kernel_impl_nocastIZZZNS0_44_GLOBAL__N__40a83637_7_Lerp_cu_1520ed90_319418lerp_tensor_kernelERNS_18TensorIteratorBaseEENKUlvE0_clEvENKUlvE2_clEvEUlN3c108BFloat16ES9_S9_E_EEvS5_RKT_EUliE_EEviT1_)
        /*026c*/ 	.word	0x00000000


	//----- nvinfo : EIATTR_REGCOUNT
	.align		4
.L_141:
        /*0270*/ 	.byte	0x04, 0x2f
        /*0272*/ 	.short	(.L_143 - .L_142)
	.align		4
.L_142:
        /*0274*/ 	.word	index@(_ZN2at6native27unrolled_elementwise_kernelIZZZNS0_44_GLOBAL__N__40a83637_7_Lerp_cu_1520ed90_319418lerp_tensor_kernelERNS_18TensorIteratorBaseEENKUlvE0_clEvENKUlvE2_clEvEUlN3c108BFloat16ES8_S8_E_St5arrayIPcLm4EELi4E23TrivialOffsetCalculatorILi3EjESD_ILi1EjENS0_6memory12LoadWithCastILi3EEENSG_13StoreWithCastILi1EEEEEviT_T0_T2_T3_T4_T5_)
        /*0278*/ 	.word	0x00000020


	//----- nvinfo : EIATTR_FRAME_SIZE
	.align		4
.L_143:
        /*027c*/ 	.byte	0x04, 0x11
        /*027e*/ 	.short	(.L_145 - .L_144)
	.align		4
.L_144:
        /*0280*/ 	.word	index@(_ZN2at6native27unrolled_elementwise_kernelIZZZNS0_44_GLOBAL__N__40a83637_7_Lerp_cu_1520ed90_319418lerp_tensor_kernelERNS_18TensorIteratorBaseEENKUlvE0_clEvENKUlvE2_clEvEUlN3c108BFloat16ES8_S8_E_St5arrayIPcLm4EELi4E23TrivialOffsetCalculatorILi3EjESD_ILi1EjENS0_6memory12LoadWithCastILi3EEENSG_13StoreWithCastILi1EEEEEviT_T0_T2_T3_T4_T5_)
        /*0284*/ 	.word	0x00000000


	//----- nvinfo : EIATTR_REGCOUNT
	.align		4
.L_145:
        /*0288*/ 	.byte	0x04, 0x2f
        /*028a*/ 	.short	(.L_147 - .L_146)
	.align		4
.L_146:
        /*028c*/ 	.word	index@(_ZN2at6native18elementwise_kernelILi128ELi4EZNS0_15gpu_kernel_implIZZZNS0_44_GLOBAL__N__40a83637_7_Lerp_cu_1520ed90_319418lerp_tensor_kernelERNS_18TensorIteratorBaseEENKUlvE0_clEvENKUlvE2_clEvEUlN3c108BFloat16ES9_S9_E_EEvS5_RKT_EUliE_EEviT1_)
        /*0290*/ 	.word	0x00000019


	//----- nvinfo : EIATTR_FRAME_SIZE
	.align		4
.L_147:
        /*0294*/ 	.byte	0x04, 0x11
        /*0296*/ 	.short	(.L_149 - .L_148)
	.align		4
.L_148:
        /*0298*/ 	.word	index@(_ZN2at6native18elementwise_kernelILi128ELi4EZNS0_15gpu_kernel_implIZZZNS0_44_GLOBAL__N__40a83637_7_Lerp_cu_1520ed90_319418lerp_tensor_kernelERNS_18TensorIteratorBaseEENKUlvE0_clEvENKUlvE2_clEvEUlN3c108BFloat16ES9_S9_E_EEvS5_RKT_EUliE_EEviT1_)
        /*029c*/ 	.word	0x00000000


	//----- nvinfo : EIATTR_REGCOUNT
	.align		4
.L_149:
        /*02a0*/ 	.byte	0x04, 0x2f
        /*02a2*/ 	.short	(.L_151 - .L_150)
	.align		4
.L_150:
        /*02a4*/ 	.word	index@(_ZN2at6native29vectorized_elementwise_kernelILi8EZZZNS0_44_GLOBAL__N__40a83637_7_Lerp_cu_1520ed90_319418lerp_scalar_kernelERNS_18TensorIteratorBaseERKN3c106ScalarEENKUlvE0_clEvENKUlvE_clEvEUlddE_St5arrayIPcLm3EEEEviT0_T1_)
        /*02a8*/ 	.word	0x00000030


	//----- nvinfo : EIATTR_FRAME_SIZE
	.align		4
.L_151:
        /*02ac*/ 	.byte	0x04, 0x11
        /*02ae*/ 	.short	(.L_153 - .L_152)
	.align		4
.L_152:
        /*02b0*/ 	.word	index@(_ZN2at6native29vectorized_elementwise_kernelILi8EZZZNS0_44_GLOBAL__N__40a83637_7_Lerp_cu_1520ed90_319418lerp_scalar_kernelERNS_18TensorIteratorBaseERKN3c106ScalarEENKUlvE0_clEvENKUlvE_clEvEUlddE_St5arrayIPcLm3EEEEviT0_T1_)
        /*02b4*/ 	.word	0x00000000


	//----- nvinfo : EIATTR_REGCOUNT
	.align		4
.L_153:
        /*02b8*/ 	.byte	0x04, 0x2f
        /*02ba*/ 	.short	(.L_155 - .L_154)
	.align		4
.L_154:
        /*02bc*/ 	.word	index@(_ZN2at6native29vectorized_elementwise_kernelILi4EZZZNS0_44_GLOBAL__N__40a83637_7_Lerp_cu_1520ed90_319418lerp_scalar_kernelERNS_18TensorIteratorBaseERKN3c106ScalarEENKUlvE0_clEvENKUlvE_clEvEUlddE_St5arrayIPcLm3EEEEviT0_T1_)
        /*02c0*/ 	.word	0x00000030


	//----- nvinfo : EIATTR_FRAME_SIZE
	.align		4
.L_155:
        /*02c4*/ 	.byte	0x04, 0x11
        /*02c6*/ 	.short	(.L_157 - .L_156)
	.align		4
.L_156:
        /*02c8*/ 	.word	index@(_ZN2at6native29vectorized_elementwise_kernelILi4EZZZNS0_44_GLOBAL__N__40a83637_7_Lerp_cu_1520ed90_319418lerp_scalar_kernelERNS_18TensorIteratorBaseERKN3c106ScalarEENKUlvE0_clEvENKUlvE_clEvEUlddE_St5arrayIPcLm3EEEEviT0_T1_)
        /*02cc*/ 	.word	0x00000000


	//----- nvinfo : EIATTR_REGCOUNT
	.align		4
.L_157:
        /*02d0*/ 	.byte	0x04, 0x2f
        /*02d2*/ 	.short	(.L_159 - .L_158)
	.align		4
.L_158:
        /*02d4*/ 	.word	index@(_ZN2at6native29vectorized_elementwise_kernelILi2EZZZNS0_44_GLOBAL__N__40a83637_7_Lerp_cu_1520ed90_319418lerp_scalar_kernelERNS_18TensorIteratorBaseERKN3c106ScalarEENKUlvE0_clEvENKUlvE_clEvEUlddE_St5arrayIPcLm3EEEEviT0_T1_)
        /*02d8*/ 	.word	0x00000030


	//----- nvinfo : EIATTR_FRAME_SIZE
	.align		4
.L_159:
        /*02dc*/ 	.byte	0x04, 0x11
        /*02de*/ 	.short	(.L_161 - .L_160)
	.align		4
.L_160:
        /*02e0*/ 	.word	index@(_ZN2at6native29vectorized_elementwise_kernelILi2EZZZNS0_44_GLOBAL__N__40a83637_7_Lerp_cu_1520ed90_319418lerp_scalar_kernelERNS_18TensorIteratorBaseERKN3c106ScalarEENKUlvE0_clEvENKUlvE_clEvEUlddE_St5arrayIPcLm3EEEEviT0_T1_)
        /*02e4*/ 	.word	0x00000000


	//----- nvinfo : EIATTR_REGCOUNT
	.align		4
.L_161:
        /*02e8*/ 	.byte	0x04, 0x2f
        /*02ea*/ 	.short	(.L_163 - .L_162)
	.align		4
.L_162:
        /*02ec*/ 	.word	index@(_ZN2at6native27unrolled_elementwise_kernelIZZZNS0_44_GLOBAL__N__40a83637_7_Lerp_cu_1520ed90_319418lerp_scalar_kernelERNS_18TensorIteratorBaseERKN3c106ScalarEENKUlvE0_clEvENKUlvE_clEvEUlddE_St5arrayIPcLm3EELi4E23TrivialOffsetCalculatorILi2EjESF_ILi1EjENS0_6memory15LoadWithoutCastENSI_16StoreWithoutCastEEEviT_T0_T2_T3_T4_T5_)
        /*02f0*/ 	.word	0x00000020


	//----- nvinfo : EIATTR_FRAME_SIZE
	.align		4
.L_163:
        /*02f4*/ 	.byte	0x04, 0x11
        /*02f6*/ 	.short	(.L_165 - .L_164)
	.align		4
.L_164:
        /*02f8*/ 	.word	index@(_ZN2at6native27unrolled_elementwise_kernelIZZZNS0_44_GLOBAL__N__40a83637_7_Lerp_cu_1520ed90_319418lerp_scalar_kernelERNS_18TensorIteratorBaseERKN3c106ScalarEENKUlvE0_clEvENKUlvE_clEvEUlddE_St5arrayIPcLm3EELi4E23TrivialOffsetCalculatorILi2EjESF_ILi1EjENS0_6memory15LoadWithoutCastENSI_16StoreWithoutCastEEEviT_T0_T2_T3_T4_T5_)
        /*02fc*/ 	.word	0x00000000


	//----- nvinfo : EIATTR_REGCOUNT
	.align		4
.L_165:
        /*0300*/ 	.byte	0x04, 0x2f
        /*0302*/ 	.short	(.L_167 - .L_166)
	.align		4
.L_166:
        /*0304*/ 	.word	index@(_ZN2at6native18elementwise_kernelILi128ELi2EZNS0_22gpu_kernel_impl_nocastIZZZNS0_44_GLOBAL__N__40a83637_7_Lerp_cu_1520ed90_319418lerp_scalar_kernelERNS_18TensorIteratorBaseERKN3c106ScalarEENKUlvE0_clEvENKUlvE_clEvEUlddE_EEvS5_RKT_EUliE_EEviT1_)
        /*0308*/ 	.word	0x00000018


	//----- nvinfo : EIATTR_FRAME_SIZE
	.align		4
.L_167:
        /*030c*/ 	.byte	0x04, 0x11
        /*030e*/ 	.short	(.L_169 - .L_168)
	.align		4
.L_168:
        /*0310*/ 	.word	index@(_ZN2at6native18elementwise_kernelILi128ELi2EZNS0_22gpu_kernel_impl_nocastIZZZNS0_44_GLOBAL__N__40a83637_7_Lerp_cu_1520ed90_319418lerp_scalar_kernelERNS_18TensorIteratorBaseERKN3c106ScalarEENKUlvE0_clEvENKUlvE_clEvEUlddE_EEvS5_RKT_EUliE_EEviT1_)
        /*0314*/ 	.word	0x00000000


	//----- nvinfo : EIATTR_REGCOUNT
	.align		4
.L_169:
        /*0318*/ 	.byte	0x04, 0x2f
        /*031a*/ 	.short	(.L_171 - .L_170)
	.align		4
.L_170:
        /*031c*/ 	.word	index@(_ZN2at6native27unrolled_elementwise_kernelIZZZNS0_44_GLOBAL__N__40a83637_7_Lerp_cu_1520ed90_319418lerp_scalar_kernelERNS_18TensorIteratorBaseERKN3c106ScalarEENKUlvE0_clEvENKUlvE_clEvEUlddE_St5arrayIPcLm3EELi4E23TrivialOffsetCalculatorILi2EjESF_ILi1EjENS0_6memory12LoadWithCastILi2EEENSI_13StoreWithCastILi1EEEEEviT_T0_T2_T3_T4_T5_)
        /*0320*/ 	.word	0x00000028


	//----- nvinfo : EIATTR_FRAME_SIZE
	.align		4
.L_171:
        /*0324*/ 	.byte	0x04, 0x11
        /*0326*/ 	.short	(.L_173 - .L_172)
	.align		4
.L_172:
        /*0328*/ 	.word	index@(_ZN2at6native27unrolled_elementwise_kernelIZZZNS0_44_GLOBAL__N__40a83637_7_Lerp_cu_1520ed90_319418lerp_scalar_kernelERNS_18TensorIteratorBaseERKN3c106ScalarEENKUlvE0_clEvENKUlvE_clEvEUlddE_St5arrayIPcLm3EELi4E23TrivialOffsetCalculatorILi2EjESF_ILi1EjENS0_6memory12LoadWithCastILi2EEENSI_13StoreWithCastILi1EEEEEviT_T0_T2_T3_T4_T5_)
        /*032c*/ 	.word	0x00000000


	//----- nvinfo : EIATTR_REGCOUNT
	.align		4
.L_173:
        /*0330*/ 	.byte	0x04, 0x2f
        /*0332*/ 	.short	(.L_175 - .L_174)
	.align		4
.L_174:
        /*0334*/ 	.word	index@(_ZN2at6native18elementwise_kernelILi128ELi4EZNS0_15gpu_kernel_implIZZZNS0_44_GLOBAL__N__40a83637_7_Lerp_cu_1520ed90_319418lerp_scalar_kernelERNS_18TensorIteratorBaseERKN3c106ScalarEENKUlvE0_clEvENKUlvE_clEvEUlddE_EEvS5_RKT_EUliE_EEviT1_)
        /*0338*/ 	.word	0x0000001c


	//----- nvinfo : EIATTR_FRAME_SIZE
	.align		4
.L_175:
        /*033c*/ 	.byte	0x04, 0x11
        /*033e*/ 	.short	(.L_177 - .L_176)
	.align		4
.L_176:
        /*0340*/ 	.word	index@(_ZN2at6native18elementwise_kernelILi128ELi4EZNS0_15gpu_kernel_implIZZZNS0_44_GLOBAL__N__40a83637_7_Lerp_cu_1520ed90_319418lerp_scalar_kernelERNS_18TensorIteratorBaseERKN3c106ScalarEENKUlvE0_clEvENKUlvE_clEvEUlddE_EEvS5_RKT_EUliE_EEviT1_)
        /*0344*/ 	.word	0x00000000


	//----- nvinfo : EIATTR_REGCOUNT
	.align		4
.L_177:
        /*0348*/ 	.byte	0x04, 0x2f
        /*034a*/ 	.short	(.L_179 - .L_178)
	.align		4
.L_178:
        /*034c*/ 	.word	index@(_ZN2at6native29vectorized_elementwise_kernelILi8EZZZNS0_44_GLOBAL__N__40a83637_7_Lerp_cu_1520ed90_319418lerp_scalar_kernelERNS_18TensorIteratorBaseERKN3c106ScalarEENKUlvE0_clEvENKUlvE0_clEvEUlffE_St5arrayIPcLm3EEEEviT0_T1_)
        /*0350*/ 	.word	0x0000001e


	//----- nvinfo : EIATTR_FRAME_SIZE
	.align		4
.L_179:
        /*0354*/ 	.byte	0x04, 0x11
        /*0356*/ 	.short	(.L_181 - .L_180)
	.align		4
.L_180:
        /*0358*/ 	.word	index@(_ZN2at6native29vectorized_elementwise_kernelILi8EZZZNS0_44_GLOBAL__N__40a83637_7_Lerp_cu_1520ed90_319418lerp_scalar_kernelERNS_18TensorIteratorBaseERKN3c106ScalarEENKUlvE0_clEvENKUlvE0_clEvEUlffE_St5arrayIPcLm3EEEEviT0_T1_)
        /*035c*/ 	.word	0x00000000


	//----- nvinfo : EIATTR_REGCOUNT
	.align		4
.L_181:
        /*0360*/ 	.byte	0x04, 0x2f
        /*0362*/ 	.short	(.L_183 - .L_182)
	.align		4
.L_182:
        /*0364*/ 	.word	index@(_ZN2at6native29vectorized_elementwise_kernelILi4EZZZNS0_44_GLOBAL__N__40a83637_7_Lerp_cu_1520ed90_319418lerp_scalar_kernelERNS_18TensorIteratorBaseERKN3c106ScalarEENKUlvE0_clEvENKUlvE0_clEvEUlffE_St5arrayIPcLm3EEEEviT0_T1_)
        /*0368*/ 	.word	0x0000001e


	//----- nvinfo : EIATTR_FRAME_SIZE
	.align		4
.L_183:
        /*036c*/ 	.byte	0x04, 0x11
        /*036e*/ 	.short	(.L_185 - .L_184)
	.align		4
.L_184:
        /*0370*/ 	.word	index@(_ZN2at6native29vectorized_elementwise_kernelILi4EZZZNS0_44_GLOBAL__N__40a83637_7_Lerp_cu_1520ed90_319418lerp_scalar_kernelERNS_18TensorIteratorBaseERKN3c106ScalarEENKUlvE0_clEvENKUlvE0_clEvEUlffE_St5arrayIPcLm3EEEEviT0_T1_)
        /*0374*/ 	.word	0x00000000


	//----- nvinfo : EIATTR_REGCOUNT
	.align		4
.L_185:
        /*0378*/ 	.byte	0x04, 0x2f
        /*037a*/ 	.short	(.L_187 - .L_186)
	.align		4
.L_186:
        /*037c*/ 	.word	index@(_ZN2at6native29vectorized_elementwise_kernelILi2EZZZNS0_44_GLOBAL__N__40a83637_7_Lerp_cu_1520ed90_319418lerp_scalar_kernelERNS_18TensorIteratorBaseERKN3c106ScalarEENKUlvE0_clEvENKUlvE0_clEvEUlffE_St5arrayIPcLm3EEEEviT0_T1_)
        /*0380*/ 	.word	0x0000001e


	//----- nvinfo : EIATTR_FRAME_SIZE
	.align		4
.L_187:
        /*0384*/ 	.byte	0x04, 0x11
        /*0386*/ 	.short	(.L_189 - .L_188)
	.align		4
.L_188:
        /*0388*/ 	.word	index@(_ZN2at6native29vectorized_elementwise_kernelILi2EZZZNS0_44_GLOBAL__N__40a83637_7_Lerp_cu_1520ed90_319418lerp_scalar_kernelERNS_18TensorIteratorBaseERKN3c106ScalarEENKUlvE0_clEvENKUlvE0_clEvEUlffE_St5arrayIPcLm3EEEEviT0_T1_)
        /*038c*/ 	.word	0x00000000


	//----- nvinfo : EIATTR_REGCOUNT
	.align		4
.L_189:
        /*0390*/ 	.byte	0x04, 0x2f
        /*0392*/ 	.short	(.L_191 - .L_190)
	.align		4
.L_190:
        /*0394*/ 	.word	index@(_ZN2at6native27unrolled_elementwise_kernelIZZZNS0_44_GLOBAL__N__40a83637_7_Lerp_cu_1520ed90_319418lerp_scalar_kernelERNS_18TensorIteratorBaseERKN3c106ScalarEENKUlvE0_clEvENKUlvE0_clEvEUlffE_St5arrayIPcLm3EELi4E23TrivialOffsetCalculatorILi2EjESF_ILi1EjENS0_6memory15LoadWithoutCastENSI_16StoreWithoutCastEEEviT_T0_T2_T3_T4_T5_)
        /*0398*/ 	.word	0x0000001e


	//----- nvinfo : EIATTR_FRAME_SIZE
	.align		4
.L_191:
        /*039c*/ 	.byte	0x04, 0x11
        /*039e*/ 	.short	(.L_193 - .L_192)
	.align		4
.L_192:
        /*03a0*/ 	.word	index@(_ZN2at6native27unrolled_elementwise_kernelIZZZNS0_44_GLOBAL__N__40a83637_7_Lerp_cu_1520ed90_319418lerp_scalar_kernelERNS_18TensorIteratorBaseERKN3c106ScalarEENKUlvE0_clEvENKUlvE0_clEvEUlffE_St5arrayIPcLm3EELi4E23TrivialOffsetCalculatorILi2EjESF_ILi1EjENS0_6memory15LoadWithoutCastENSI_16StoreWithoutCastEEEviT_T0_T2_T3_T4_T5_)
        /*03a4*/ 	.word	0x00000000


	//----- nvinfo : EIATTR_REGCOUNT
	.align		4
.L_193:
        /*03a8*/ 	.byte	0x04, 0x2f
        /*03aa*/ 	.short	(.L_195 - .L_194)
	.align		4
.L_194:
        /*03ac*/ 	.word	index@(_ZN2at6native18elementwise_kernelILi128ELi2EZNS0_22gpu_kernel_impl_nocastIZZZNS0_44_GLOBAL__N__40a83637_7_Lerp_cu_1520ed90_319418lerp_scalar_kernelERNS_18TensorIteratorBaseERKN3c106ScalarEENKUlvE0_clEvENKUlvE0_clEvEUlffE_EEvS5_RKT_EUliE_EEviT1_)
        /*03b0*/ 	.word	0x00000016


	//----- nvinfo : EIATTR_FRAME_SIZE
	.align		4
.L_195:
        /*03b4*/ 	.byte	0x04, 0x11
        /*03b6*/ 	.short	(.L_197 - .L_196)
	.align		4
.L_196:
        /*03b8*/ 	.word	index@(_ZN2at6native18elementwise_kernelILi128ELi2EZNS0_22gpu_kernel_impl_nocastIZZZNS0_44_GLOBAL__N__40a83637_7_Lerp_cu_1520ed90_319418lerp_scalar_kernelERNS_18TensorIteratorBaseERKN3c106ScalarEENKUlvE0_clEvENKUlvE0_clEvEUlffE_EEvS5_RKT_EUliE_EEviT1_)
        /*03bc*/ 	.word	0x00000000


	//----- nvinfo : EIATTR_REGCOUNT
	.align		4
.L_197:
        /*03c0*/ 	.byte	0x04, 0x2f
        /*03c2*/ 	.short	(.L_199 - .L_198)
	.align		4
.L_198:
        /*03c4*/ 	.word	index@(_ZN2at6native27unrolled_elementwise_kernelIZZZNS0_44_GLOBAL__N__40a83637_7_Lerp_cu_1520ed90_319418lerp_scalar_kernelERNS_18TensorIteratorBaseERKN3c106ScalarEENKUlvE0_clEvENKUlvE0_clEvEUlffE_St5arrayIPcLm3EELi4E23TrivialOffsetCalculatorILi2EjESF_ILi1EjENS0_6memory12LoadWithCastILi2EEENSI_13StoreWithCastILi1EEEEEviT_T0_T2_T3_T4_T5_)
        /*03c8*/ 	.word	0x00000020


	//----- nvinfo : EIATTR_FRAME_SIZE
	.align		4
.L_199:
        /*03cc*/ 	.byte	0x04, 0x11
        /*03ce*/ 	.short	(.L_201 - .L_200)
	.align		4
.L_200:
        /*03d0*/ 	.word	index@(_ZN2at6native27unrolled_elementwise_kernelIZZZNS0_44_GLOBAL__N__40a83637_7_Lerp_cu_1520ed90_319418lerp_scalar_kernelERNS_18TensorIteratorBaseERKN3c106ScalarEENKUlvE0_clEvENKUlvE0_clEvEUlffE_St5arrayIPcLm3EELi4E23TrivialOffsetCalculatorILi2EjESF_ILi1EjENS0_6memory12LoadWithCastILi2EEENSI_13StoreWithCastILi1EEEEEviT_T0_T2_T3_T4_T5_)
        /*03d4*/ 	.word	0x00000000


	//----- nvinfo : EIATTR_REGCOUNT
	.align		4
.L_201:
        /*03d8*/ 	.byte	0x04, 0x2f
        /*03da*/ 	.short	(.L_203 - .L_202)
	.align		4
.L_202:
        /*03dc*/ 	.word	index@(_ZN2at6native18elementwise_kernelILi128ELi4EZNS0_15gpu_kernel_implIZZZNS0_44_GLOBAL__N__40a83637_7_Lerp_cu_1520ed90_319418lerp_scalar_kernelERNS_18TensorIteratorBaseERKN3c106ScalarEENKUlvE0_clEvENKUlvE0_clEvEUlffE_EEvS5_RKT_EUliE_EEviT1_)
        /*03e0*/ 	.word	0x0000001a


	//----- nvinfo : EIATTR_FRAME_SIZE
	.align		4
.L_203:
        /*03e4*/ 	.byte	0x04, 0x11
        /*03e6*/ 	.short	(.L_205 - .L_204)
	.align		4
.L_204:
        /*03e8*/ 	.word	index@(_ZN2at6native18elementwise_kernelILi128ELi4EZNS0_15gpu_kernel_implIZZZNS0_44_GLOBAL__N__40a83637_7_Lerp_cu_1520ed90_319418lerp_scalar_kernelERNS_18TensorIteratorBaseERKN3c106ScalarEENKUlvE0_clEvENKUlvE0_clEvEUlffE_EEvS5_RKT_EUliE_EEviT1_)
        /*03ec*/ 	.word	0x00000000


	//----- nvinfo : EIATTR_REGCOUNT
	.align		4
.L_205:
        /*03f0*/ 	.byte	0x04, 0x2f
        /*03f2*/ 	.short	(.L_207 - .L_206)
	.align		4
.L_206:
        /*03f4*/ 	.word	index@(_ZN2at6native29vectorized_elementwise_kernelILi8EZZZNS0_44_GLOBAL__N__40a83637_7_Lerp_cu_1520ed90_319418lerp_scalar_kernelERNS_18TensorIteratorBaseERKN3c106ScalarEENKUlvE0_clEvENKUlvE1_clEvEUlNS5_4HalfESB_E_St5arrayIPcLm3EEEEviT0_T1_)
        /*03f8*/ 	.word	0x00000020


	//----- nvinfo : EIATTR_FRAME_SIZE
	.align		4
.L_207:
        /*03fc*/ 	.byte	0x04, 0x11
        /*03fe*/ 	.short	(.L_209 - .L_208)
	.align		4
.L_208:
        /*0400*/ 	.word	index@(_ZN2at6native29vectorized_elementwise_kernelILi8EZZZNS0_44_GLOBAL__N__40a83637_7_Lerp_cu_1520ed90_319418lerp_scalar_kernelERNS_18TensorIteratorBaseERKN3c106ScalarEENKUlvE0_clEvENKUlvE1_clEvEUlNS5_4HalfESB_E_St5arrayIPcLm3EEEEviT0_T1_)
        /*0404*/ 	.word	0x00000000


	//----- nvinfo : EIATTR_REGCOUNT
	.align		4
.L_209:
        /*0408*/ 	.byte	0x04, 0x2f
        /*040a*/ 	.short	(.L_211 - .L_210)
	.align		4
.L_210:
        /*040c*/ 	.word	index@(_ZN2at6native29vectorized_elementwise_kernelILi4EZZZNS0_44_GLOBAL__N__40a83637_7_Lerp_cu_1520ed90_319418lerp_scalar_kernelERNS_18TensorIteratorBaseERKN3c106ScalarEENKUlvE0_clEvENKUlvE1_clEvEUlNS5_4HalfESB_E_St5arrayIPcLm3EEEEviT0_T1_)
        /*0410*/ 	.word	0x00000020


	//----- nvinfo : EIATTR_FRAME_SIZE
	.align		4
.L_211:
        /*0414*/ 	.byte	0x04, 0x11
        /*0416*/ 	.short	(.L_213 - .L_212)
	.align		4
.L_212:
        /*0418*/ 	.word	index@(_ZN2at6native29vectorized_elementwise_kernelILi4EZZZNS0_44_GLOBAL__N__40a83637_7_Lerp_cu_1520ed90_319418lerp_scalar_kernelERNS_18TensorIteratorBaseERKN3c106ScalarEENKUlvE0_clEvENKUlvE1_clEvEUlNS5_4HalfESB_E_St5arrayIPcLm3EEEEviT0_T1_)
        /*041c*/ 	.word	0x00000000


	//----- nvinfo : EIATTR_REGCOUNT
	.align		4
.L_213:
        /*0420*/ 	.byte	0x04, 0x2f
        /*0422*/ 	.short	(.L_215 - .L_214)
	.align		4
.L_214:
        /*0424*/ 	.word	index@(_ZN2at6native29vectorized_elementwise_kernelILi2EZZZNS0_44_GLOBAL__N__40a83637_7_Lerp_cu_1520ed90_319418lerp_scalar_kernelERNS_18TensorIteratorBaseERKN3c106ScalarEENKUlvE0_clEvENKUlvE1_clEvEUlNS5_4HalfESB_E_St5arrayIPcLm3EEEEviT0_T1_)
        /*0428*/ 	.word	0x00000020


	//----- nvinfo : EIATTR_FRAME_SIZE
	.align		4
.L_215:
        /*042c*/ 	.byte	0x04, 0x11
        /*042e*/ 	.short	(.L_217 - .L_216)
	.align		4
.L_216:
        /*0430*/ 	.word	index@(_ZN2at6native29vectorized_elementwise_kernelILi2EZZZNS0_44_GLOBAL__N__40a83637_7_Lerp_cu_1520ed90_319418lerp_scalar_kernelERNS_18TensorIteratorBaseERKN3c106ScalarEENKUlvE0_clEvENKUlvE1_clEvEUlNS5_4HalfESB_E_St5arrayIPcLm3EEEEviT0_T1_)
        /*0434*/ 	.word	0x00000000


	//----- nvinfo : EIATTR_REGCOUNT
	.align		4
.L_217:
        /*0438*/ 	.byte	0x04, 0x2f
        /*043a*/ 	.short	(.L_219 - .L_218)
	.align		4
.L_218:
        /*043c*/ 	.word	index@(_ZN2at6native27unrolled_elementwise_kernelIZZZNS0_44_GLOBAL__N__40a83637_7_Lerp_cu_1520ed90_319418lerp_scalar_kernelERNS_18TensorIteratorBaseERKN3c106ScalarEENKUlvE0_clEvENKUlvE1_clEvEUlNS5_4HalfESB_E_St5arrayIPcLm3EELi4E23TrivialOffsetCalculatorILi2EjESG_ILi1EjENS0_6memory15LoadWithoutCastENSJ_16StoreWithoutCastEEEviT_T0_T2_T3_T4_T5_)
        /*0440*/ 	.word	0x0000001c


	//----- nvinfo : EIATTR_FRAME_SIZE
	.align		4
.L_219:
        /*0444*/ 	.byte	0x04, 0x11
        /*0446*/ 	.short	(.L_221 - .L_220)
	.align		4
.L_220:
        /*0448*/ 	.word	index@(_ZN2at6native27unrolled_elementwise_kernelIZZZNS0_44_GLOBAL__N__40a83637_7_Lerp_cu_1520ed90_319418lerp_scalar_kernelERNS_18TensorIteratorBaseERKN3c106ScalarEENKUlvE0_clEvENKUlvE1_clEvEUlNS5_4HalfESB_E_St5arrayIPcLm3EELi4E23TrivialOffsetCalculatorILi2EjESG_ILi1EjENS0_6memory15LoadWithoutCastENSJ_16StoreWithoutCastEEEviT_T0_T2_T3_T4_T5_)
        /*044c*/ 	.word	0x00000000


	//----- nvinfo : EIATTR_REGCOUNT
	.align		4
.L_221:
        /*0450*/ 	.byte	0x04, 0x2f
        /*0452*/ 	.short	(.L_223 - .L_222)
	.align		4
.L_222:
        /*0454*/ 	.word	index@(_ZN2at6native18elementwise_kernelILi128ELi4EZNS0_22gpu_kernel_impl_nocastIZZZNS0_44_GLOBAL__N__40a83637_7_Lerp_cu_1520ed90_319418lerp_scalar_kernelERNS_18TensorIteratorBaseERKN3c106ScalarEENKUlvE0_clEvENKUlvE1_clEvEUlNS6_4HalfESC_E_EEvS5_RKT_EUliE_EEviT1_)
        /*0458*/ 	.word	0x00000016


	//----- nvinfo : EIATTR_FRAME_SIZE
	.align		4
.L_223:
        /*045c*/ 	.byte	0x04, 0x11
        /*045e*/ 	.short	(.L_225 - .L_224)
	.align		4
.L_224:
        /*0460*/ 	.word	index@(_ZN2at6native18elementwise_kernelILi128ELi4EZNS0_22gpu_kernel_impl_nocastIZZZNS0_44_GLOBAL__N__40a83637_7_Lerp_cu_1520ed90_319418lerp_scalar_kernelERNS_18TensorIteratorBaseERKN3c106ScalarEENKUlvE0_clEvENKUlvE1_clEvEUlNS6_4HalfESC_E_EEvS5_RKT_EUliE_EEviT1_)
        /*0464*/ 	.word	0x00000000


	//----- nvinfo : EIATTR_REGCOUNT
	.align		4
.L_225:
        /*0468*/ 	.byte	0x04, 0x2f
        /*046a*/ 	.short	(.L_227 - .L_226)
	.align		4
.L_226:
        /*046c*/ 	.word	index@(_ZN2at6native27unrolled_elementwise_kernelIZZZNS0_44_GLOBAL__N__40a83637_7_Lerp_cu_1520ed90_319418lerp_scalar_kernelERNS_18TensorIteratorBaseERKN3c106ScalarEENKUlvE0_clEvENKUlvE1_clEvEUlNS5_4HalfESB_E_St5arrayIPcLm3EELi4E23TrivialOffsetCalculatorILi2EjESG_ILi1EjENS0_6memory12LoadWithCastILi2EEENSJ_13StoreWithCastILi1EEEEEviT_T0_T2_T3_T4_T5_)
        /*0470*/ 	.word	0x0000001f


	//----- nvinfo : EIATTR_FRAME_SIZE
	.align		4
.L_227:
        /*0474*/ 	.byte	0x04, 0x11
        /*0476*/ 	.short	(.L_229 - .L_228)
	.align		4
.L_228:
        /*0478*/ 	.word	index@(_ZN2at6native27unrolled_elementwise_kernelIZZZNS0_44_GLOBAL__N__40a83637_7_Lerp_cu_1520ed90_319418lerp_scalar_kernelERNS_18TensorIteratorBaseERKN3c106ScalarEENKUlvE0_clEvENKUlvE1_clEvEUlNS5_4HalfESB_E_St5arrayIPcLm3EELi4E23TrivialOffsetCalculatorILi2EjESG_ILi1EjENS0_6memory12LoadWithCastILi2EEENSJ_13StoreWithCastILi1EEEEEviT_T0_T2_T3_T4_T5_)
        /*047c*/ 	.word	0x00000000


	//----- nvinfo : EIATTR_REGCOUNT
	.align		4
.L_229:
        /*0480*/ 	.byte	0x04, 0x2f
        /*0482*/ 	.short	(.L_231 - .L_230)
	.align		4
.L_230:
        /*0484*/ 	.word	index@(_ZN2at6native18elementwise_kernelILi128ELi4EZNS0_15gpu_kernel_implIZZZNS0_44_GLOBAL__N__40a83637_7_Lerp_cu_1520ed90_319418lerp_scalar_kernelERNS_18TensorIteratorBaseERKN3c106ScalarEENKUlvE0_clEvENKUlvE1_clEvEUlNS6_4HalfESC_E_EEvS5_RKT_EUliE_EEviT1_)
        /*0488*/ 	.word	0x00000019


	//----- nvinfo : EIATTR_FRAME_SIZE
	.align		4
.L_231:
        /*048c*/ 	.byte	0x04, 0x11
        /*048e*/ 	.short	(.L_233 - .L_232)
	.align		4
.L_232:
        /*0490*/ 	.word	index@(_ZN2at6native18elementwise_kernelILi128ELi4EZNS0_15gpu_kernel_implIZZZNS0_44_GLOBAL__N__40a83637_7_Lerp_cu_1520ed90_319418lerp_scalar_kernelERNS_18TensorIteratorBaseERKN3c106ScalarEENKUlvE0_clEvENKUlvE1_clEvEUlNS6_4HalfESC_E_EEvS5_RKT_EUliE_EEviT1_)
        /*0494*/ 	.word	0x00000000


	//----- nvinfo : EIATTR_REGCOUNT
	.align		4
.L_233:
        /*0498*/ 	.byte	0x04, 0x2f
        /*049a*/ 	.short	(.L_235 - .L_234)
	.align		4
.L_234:
        /*049c*/ 	.word	index@(_ZN2at6native29vectorized_elementwise_kernelILi8EZZZNS0_44_GLOBAL__N__40a83637_7_Lerp_cu_1520ed90_319418lerp_scalar_kernelERNS_18TensorIteratorBaseERKN3c106ScalarEENKUlvE0_clEvENKUlvE2_clEvEUlNS5_8BFloat16ESB_E_St5arrayIPcLm3EEEEviT0_T1_)
        /*04a0*/ 	.word	0x00000020


	//----- nvinfo : EIATTR_FRAME_SIZE
	.align		4
.L_235:
        /*04a4*/ 	.byte	0x04, 0x11
        /*04a6*/ 	.short	(.L_237 - .L_236)
	.align		4
.L_236:
        /*04a8*/ 	.word	index@(_ZN2at6native29vectorized_elementwise_kernelILi8EZZZNS0_44_GLOBAL__N__40a83637_7_Lerp_cu_1520ed90_319418lerp_scalar_kernelERNS_18TensorIteratorBaseERKN3c106ScalarEENKUlvE0_clEvENKUlvE2_clEvEUlNS5_8BFloat16ESB_E_St5arrayIPcLm3EEEEviT0_T1_)
        /*04ac*/ 	.word	0x00000000


	//----- nvinfo : EIATTR_REGCOUNT
	.align		4
.L_237:
        /*04b0*/ 	.byte	0x04, 0x2f
        /*04b2*/ 	.short	(.L_239 - .L_238)
	.align		4
.L_238:
        /*04b4*/ 	.word	index@(_ZN2at6native29vectorized_elementwise_kernelILi4EZZZNS0_44_GLOBAL__N__40a83637_7_Lerp_cu_1520ed90_319418lerp_scalar_kernelERNS_18TensorIteratorBaseERKN3c106ScalarEENKUlvE0_clEvENKUlvE2_clEvEUlNS5_8BFloat16ESB_E_St5arrayIPcLm3EEEEviT0_T1_)
        /*04b8*/ 	.word	0x00000020


	//----- nvinfo : EIATTR_FRAME_SIZE
	.align		4
.L_239:
        /*04bc*/ 	.byte	0x04, 0x11
        /*04be*/ 	.short	(.L_241 - .L_240)
	.align		4
.L_240:
        /*04c0*/ 	.word	index@(_ZN2at6native29vectorized_elementwise_kernelILi4EZZZNS0_44_GLOBAL__N__40a83637_7_Lerp_cu_1520ed90_319418lerp_scalar_kernelERNS_18TensorIteratorBaseERKN3c106ScalarEENKUlvE0_clEvENKUlvE2_clEvEUlNS5_8BFloat16ESB_E_St5arrayIPcLm3EEEEviT0_T1_)
        /*04c4*/ 	.word	0x00000000


	//----- nvinfo : EIATTR_REGCOUNT
	.align		4
.L_241:
        /*04c8*/ 	.byte	0x04, 0x2f
        /*04ca*/ 	.short	(.L_243 - .L_242)
	.align		4
.L_242:
        /*04cc*/ 	.word	index@(_ZN2at6native29vectorized_elementwise_kernelILi2EZZZNS0_44_GLOBAL__N__40a83637_7_Lerp_cu_1520ed90_319418lerp_scalar_kernelERNS_18TensorIteratorBaseERKN3c106ScalarEENKUlvE0_clEvENKUlvE2_clEvEUlNS5_8BFloat16ESB_E_St5arrayIPcLm3EEEEviT0_T1_)
        /*04d0*/ 	.word	0x00000020


	//----- nvinfo : EIATTR_FRAME_SIZE
	.align		4
.L_243:
        /*04d4*/ 	.byte	0x04, 0x11
        /*04d6*/ 	.short	(.L_245 - .L_244)
	.align		4
.L_244:
        /*04d8*/ 	.word	index@(_ZN2at6native29vectorized_elementwise_kernelILi2EZZZNS0_44_GLOBAL__N__40a83637_7_Lerp_cu_1520ed90_319418lerp_scalar_kernelERNS_18TensorIteratorBaseERKN3c106ScalarEENKUlvE0_clEvENKUlvE2_clEvEUlNS5_8BFloat16ESB_E_St5arrayIPcLm3EEEEviT0_T1_)
        /*04dc*/ 	.word	0x00000000


	//----- nvinfo : EIATTR_REGCOUNT
	.align		4
.L_245:
        /*04e0*/ 	.byte	0x04, 0x2f
        /*04e2*/ 	.short	(.L_247 - .L_246)
	.align		4
.L_246:
        /*04e4*/ 	.word	index@(_ZN2at6native27unrolled_elementwise_kernelIZZZNS0_44_GLOBAL__N__40a83637_7_Lerp_cu_1520ed90_319418lerp_scalar_kernelERNS_18TensorIteratorBaseERKN3c106ScalarEENKUlvE0_clEvENKUlvE2_clEvEUlNS5_8BFloat16ESB_E_St5arrayIPcLm3EELi4E23TrivialOffsetCalculatorILi2EjESG_ILi1EjENS0_6memory15LoadWithoutCastENSJ_16StoreWithoutCastEEEviT_T0_T2_T3_T4_T5_)
        /*04e8*/ 	.word	0x0000001c


	//----- nvinfo : EIATTR_FRAME_SIZE
	.align		4
.L_247:
        /*04ec*/ 	.byte	0x04, 0x11
        /*04ee*/ 	.short	(.L_249 - .L_248)
	.align		4
.L_248:
        /*04f0*/ 	.word	index@(_ZN2at6native27unrolled_elementwise_kernelIZZZNS0_44_GLOBAL__N__40a83637_7_Lerp_cu_1520ed90_319418lerp_scalar_kernelERNS_18TensorIteratorBaseERKN3c106ScalarEENKUlvE0_clEvENKUlvE2_clEvEUlNS5_8BFloat16ESB_E_St5arrayIPcLm3EELi4E23TrivialOffsetCalculatorILi2EjESG_ILi1EjENS0_6memory15LoadWithoutCastENSJ_16StoreWithoutCastEEEviT_T0_T2_T3_T4_T5_)
        /*04f4*/ 	.word	0x00000000


	//----- nvinfo : EIATTR_REGCOUNT
	.align		4
.L_249:
        /*04f8*/ 	.byte	0x04, 0x2f
        /*04fa*/ 	.short	(.L_251 - .L_250)
	.align		4
.L_250:
        /*04fc*/ 	.word	index@(_ZN2at6native18elementwise_kernelILi128ELi4EZNS0_22gpu_kernel_impl_nocastIZZZNS0_44_GLOBAL__N__40a83637_7_Lerp_cu_1520ed90_319418lerp_scalar_kernelERNS_18TensorIteratorBaseERKN3c106ScalarEENKUlvE0_clEvENKUlvE2_clEvEUlNS6_8BFloat16ESC_E_EEvS5_RKT_EUliE_EEviT1_)
        /*0500*/ 	.word	0x00000016


	//----- nvinfo : EIATTR_FRAME_SIZE
	.align		4
.L_251:
        /*0504*/ 	.byte	0x04, 0x11
        /*0506*/ 	.short	(.L_253 - .L_252)
	.align		4
.L_252:
        /*0508*/ 	.word	index@(_ZN2at6native18elementwise_kernelILi128ELi4EZNS0_22gpu_kernel_impl_nocastIZZZNS0_44_GLOBAL__N__40a83637_7_Lerp_cu_1520ed90_319418lerp_scalar_kernelERNS_18TensorIteratorBaseERKN3c106ScalarEENKUlvE0_clEvENKUlvE2_clEvEUlNS6_8BFloat16ESC_E_EEvS5_RKT_EUliE_EEviT1_)
        /*050c*/ 	.word	0x00000000


	//----- nvinfo : EIATTR_REGCOUNT
	.align		4
.L_253:
        /*0510*/ 	.byte	0x04, 0x2f
        /*0512*/ 	.short	(.L_255 - .L_254)
	.align		4
.L_254:
        /*0514*/ 	.word	index@(_ZN2at6native27unrolled_elementwise_kernelIZZZNS0_44_GLOBAL__N__40a83637_7_Lerp_cu_1520ed90_319418lerp_scalar_kernelERNS_18TensorIteratorBaseERKN3c106ScalarEENKUlvE0_clEvENKUlvE2_clEvEUlNS5_8BFloat16ESB_E_St5arrayIPcLm3EELi4E23TrivialOffsetCalculatorILi2EjESG_ILi1EjENS0_6memory12LoadWithCastILi2EEENSJ_13StoreWithCastILi1EEEEEviT_T0_T2_T3_T4_T5_)
        /*0518*/ 	.word	0x0000001f


	//----- nvinfo : EIATTR_FRAME_SIZE
	.align		4
.L_255:
        /*051c*/ 	.byte	0x04, 0x11
        /*051e*/ 	.short	(.L_257 - .L_256)
	.align		4
.L_256:
        /*0520*/ 	.word	index@(_ZN2at6native27unrolled_elementwise_kernelIZZZNS0_44_GLOBAL__N__40a83637_7_Lerp_cu_1520ed90_319418lerp_scalar_kernelERNS_18TensorIteratorBaseERKN3c106ScalarEENKUlvE0_clEvENKUlvE2_clEvEUlNS5_8BFloat16ESB_E_St5arrayIPcLm3EELi4E23TrivialOffsetCalculatorILi2EjESG_ILi1EjENS0_6memory12LoadWithCastILi2EEENSJ_13StoreWithCastILi1EEEEEviT_T0_T2_T3_T4_T5_)
        /*0524*/ 	.word	0x00000000


	//----- nvinfo : EIATTR_REGCOUNT
	.align		4
.L_257:
        /*0528*/ 	.byte	0x04, 0x2f
        /*052a*/ 	.short	(.L_259 - .L_258)
	.align		4
.L_258:
        /*052c*/ 	.word	index@(_ZN2at6native18elementwise_kernelILi128ELi4EZNS0_15gpu_kernel_implIZZZNS0_44_GLOBAL__N__40a83637_7_Lerp_cu_1520ed90_319418lerp_scalar_kernelERNS_18TensorIteratorBaseERKN3c106ScalarEENKUlvE0_clEvENKUlvE2_clEvEUlNS6_8BFloat16ESC_E_EEvS5_RKT_EUliE_EEviT1_)
        /*0530*/ 	.word	0x00000019


	//----- nvinfo : EIATTR_FRAME_SIZE
	.align		4
.L_259:
        /*0534*/ 	.byte	0x04, 0x11
        /*0536*/ 	.short	(.L_261 - .L_260)
	.align		4
.L_260:
        /*0538*/ 	.word	index@(_ZN2at6native18elementwise_kernelILi128ELi4EZNS0_15gpu_kernel_implIZZZNS0_44_GLOBAL__N__40a83637_7_Lerp_cu_1520ed90_319418lerp_scalar_kernelERNS_18TensorIteratorBaseERKN3c106ScalarEENKUlvE0_clEvENKUlvE2_clEvEUlNS6_8BFloat16ESC_E_EEvS5_RKT_EUliE_EEviT1_)
        /*053c*/ 	.word	0x00000000


	//----- nvinfo : EIATTR_MIN_STACK_SIZE
	.align		4
.L_261:
        /*0540*/ 	.byte	0x04, 0x12
        /*0542*/ 	.short	(.L_263 - .L_262)
	.align		4
.L_262:
        /*0544*/ 	.word	index@(_ZN2at6native18elementwise_kernelILi128ELi4EZNS0_15gpu_kernel_implIZZZNS0_44_GLOBAL__N__40a83637_7_Lerp_cu_1520ed90_319418lerp_scalar_kernelERNS_18TensorIteratorBaseERKN3c106ScalarEENKUlvE0_clEvENKUlvE2_clEvEUlNS6_8BFloat16ESC_E_EEvS5_RKT_EUliE_EEviT1_)
        /*0548*/ 	.word	0x00000000


	//----- nvinfo : EIATTR_MIN_STACK_SIZE
	.align		4
.L_263:
        /*054c*/ 	.byte	0x04, 0x12
        /*054e*/ 	.short	(.L_265 - .L_264)
	.align		4
.L_264:
        /*0550*/ 	.word	index@(_ZN2at6native27unrolled_elementwise_kernelIZZZNS0_44_GLOBAL__N__40a83637_7_Lerp_cu_1520ed90_319418lerp_scalar_kernelERNS_18TensorIteratorBaseERKN3c106ScalarEENKUlvE0_clEvENKUlvE2_clEvEUlNS5_8BFloat16ESB_E_St5arrayIPcLm3EELi4E23TrivialOffsetCalculatorILi2EjESG_ILi1EjENS0_6memory12LoadWithCastILi2EEENSJ_13StoreWithCastILi1EEEEEviT_T0_T2_T3_T4_T5_)
        /*0554*/ 	.word	0x00000000


	//----- nvinfo : EIATTR_MIN_STACK_SIZE
	.align		4
.L_265:
        /*0558*/ 	.byte	0x04, 0x12
        /*055a*/ 	.short	(.L_267 - .L_266)
	.align		4
.L_266:
        /*055c*/ 	.word	index@(_ZN2at6native18elementwise_kernelILi128ELi4EZNS0_22gpu_kernel_impl_nocastIZZZNS0_44_GLOBAL__N__40a83637_7_Lerp_cu_1520ed90_319418lerp_scalar_kernelERNS_18TensorIteratorBaseERKN3c106ScalarEENKUlvE0_clEvENKUlvE2_clEvEUlNS6_8BFloat16ESC_E_EEvS5_RKT_EUliE_EEviT1_)
        /*0560*/ 	.word	0x00000000


	//----- nvinfo : EIATTR_MIN_STACK_SIZE
	.align		4
.L_267:
        /*0564*/ 	.byte	0x04, 0x12
        /*0566*/ 	.short	(.L_269 - .L_268)
	.align		4
.L_268:
        /*0568*/ 	.word	index@(_ZN2at6native27unrolled_elementwise_kernelIZZZNS0_44_GLOBAL__N__40a83637_7_Lerp_cu_1520ed90_319418lerp_scalar_kernelERNS_18TensorIteratorBaseERKN3c106ScalarEENKUlvE0_clEvENKUlvE2_clEvEUlNS5_8BFloat16ESB_E_St5arrayIPcLm3EELi4E23TrivialOffsetCalculatorILi2EjESG_ILi1EjENS0_6memory15LoadWithoutCastENSJ_16StoreWithoutCastEEEviT_T0_T2_T3_T4_T5_)
        /*056c*/ 	.word	0x00000000


	//----- nvinfo : EIATTR_MIN_STACK_SIZE
	.align		4
.L_269:
        /*0570*/ 	.byte	0x04, 0x12
        /*0572*/ 	.short	(.L_271 - .L_270)
	.align		4
.L_270:
        /*0574*/ 	.word	index@(_ZN2at6native29vectorized_elementwise_kernelILi2EZZZNS0_44_GLOBAL__N__40a83637_7_Lerp_cu_1520ed90_319418lerp_scalar_kernelERNS_18TensorIteratorBaseERKN3c106ScalarEENKUlvE0_clEvENKUlvE2_clEvEUlNS5_8BFloat16ESB_E_St5arrayIPcLm3EEEEviT0_T1_)
        /*0578*/ 	.word	0x00000000


	//----- nvinfo : EIATTR_MIN_STACK_SIZE
	.align		4
.L_271:
        /*057c*/ 	.byte	0x04, 0x12
        /*057e*/ 	.short	(.L_273 - .L_272)
	.align		4
.L_272:
        /*0580*/ 	.word	index@(_ZN2at6native29vectorized_elementwise_kernelILi4EZZZNS0_44_GLOBAL__N__40a83637_7_Lerp_cu_1520ed90_319418lerp_scalar_kernelERNS_18TensorIteratorBaseERKN3c106ScalarEENKUlvE0_clEvENKUlvE2_clEvEUlNS5_8BFloat16ESB_E_St5arrayIPcLm3EEEEviT0_T1_)
        /*0584*/ 	.word	0x00000000


	//----- nvinfo : EIATTR_MIN_STACK_SIZE
	.align		4
.L_273:
        /*0588*/ 	.byte	0x04, 0x12
        /*058a*/ 	.short	(.L_275 - .L_274)
	.align		4
.L_274:
        /*058c*/ 	.word	index@(_ZN2at6native29vectorized_elementwise_kernelILi8EZZZNS0_44_GLOBAL__N__40a83637_7_Lerp_cu_1520ed90_319418lerp_scalar_kernelERNS_18TensorIteratorBaseERKN3c106ScalarEENKUlvE0_clEvENKUlvE2_clEvEUlNS5_8BFloat16ESB_E_St5arrayIPcLm3EEEEviT0_T1_)
        /*0590*/ 	.word	0x00000000


	//----- nvinfo : EIATTR_MIN_STACK_SIZE
	.align		4
.L_275:
        /*0594*/ 	.byte	0x04, 0x12
        /*0596*/ 	.short	(.L_277 - .L_276)
	.align		4
.L_276:
        /*0598*/ 	.word	index@(_ZN2at6native18elementwise_kernelILi128ELi4EZNS0_15gpu_kernel_implIZZZNS0_44_GLOBAL__N__40a83637_7_Lerp_cu_1520ed90_319418lerp_scalar_kernelERNS_18TensorIteratorBaseERKN3c106ScalarEENKUlvE0_clEvENKUlvE1_clEvEUlNS6_4HalfESC_E_EEvS5_RKT_EUliE_EEviT1_)
        /*059c*/ 	.word	0x00000000


	//----- nvinfo : EIATTR_MIN_STACK_SIZE
	.align		4
.L_277:
        /*05a0*/ 	.byte	0x04, 0x12
        /*05a2*/ 	.short	(.L_279 - .L_278)
	.align		4
.L_278:
        /*05a4*/ 	.word	index@(_ZN2at6native27unrolled_elementwise_kernelIZZZNS0_44_GLOBAL__N__40a83637_7_Lerp_cu_1520ed90_319418lerp_scalar_kernelERNS_18TensorIteratorBaseERKN3c106ScalarEENKUlvE0_clEvENKUlvE1_clEvEUlNS5_4HalfESB_E_St5arrayIPcLm3EELi4E23TrivialOffsetCalculatorILi2EjESG_ILi1EjENS0_6memory12LoadWithCastILi2EEENSJ_13StoreWithCastILi1EEEEEviT_T0_T2_T3_T4_T5_)
        /*05a8*/ 	.word	0x00000000


	//----- nvinfo : EIATTR_MIN_STACK_SIZE
	.align		4
.L_279:
        /*05ac*/ 	.byte	0x04, 0x12
        /*05ae*/ 	.short	(.L_281 - .L_280)
	.align		4
.L_280:
        /*05b0*/ 	.word	index@(_ZN2at6native18elementwise_kernelILi128ELi4EZNS0_22gpu_kernel_impl_nocastIZZZNS0_44_GLOBAL__N__40a83637_7_Lerp_cu_1520ed90_319418lerp_scalar_kernelERNS_18TensorIteratorBaseERKN3c106ScalarEENKUlvE0_clEvENKUlvE1_clEvEUlNS6_4HalfESC_E_EEvS5_RKT_EUliE_EEviT1_)
        /*05b4*/ 	.word	0x00000000


	//----- nvinfo : EIATTR_MIN_STACK_SIZE
	.align		4
.L_281:
        /*05b8*/ 	.byte	0x04, 0x12
        /*05ba*/ 	.short	(.L_283 - .L_282)
	.align		4
.L_282:
        /*05bc*/ 	.word	index@(_ZN2at6native27unrolled_elementwise_kernelIZZZNS0_44_GLOBAL__N__40a83637_7_Lerp_cu_1520ed90_319418lerp_scalar_kernelERNS_18TensorIteratorBaseERKN3c106ScalarEENKUlvE0_clEvENKUlvE1_clEvEUlNS5_4HalfESB_E_St5arrayIPcLm3EELi4E23TrivialOffsetCalculatorILi2EjESG_ILi1EjENS0_6memory15LoadWithoutCastENSJ_16StoreWithoutCastEEEviT_T0_T2_T3_T4_T5_)
        /*05c0*/ 	.word	0x00000000


	//----- nvinfo : EIATTR_MIN_STACK_SIZE
	.align		4
.L_283:
        /*05c4*/ 	.byte	0x04, 0x12
        /*05c6*/ 	.short	(.L_285 - .L_284)
	.align		4
.L_284:
        /*05c8*/ 	.word	index@(_ZN2at6native29vectorized_elementwise_kernelILi2EZZZNS0_44_GLOBAL__N__40a83637_7_Lerp_cu_1520ed90_319418lerp_scalar_kernelERNS_18TensorIteratorBaseERKN3c106ScalarEENKUlvE0_clEvENKUlvE1_clEvEUlNS5_4HalfESB_E_St5arrayIPcLm3EEEEviT0_T1_)
        /*05cc*/ 	.word	0x00000000


	//----- nvinfo : EIATTR_MIN_STACK_SIZE
	.align		4
.L_285:
        /*05d0*/ 	.byte	0x04, 0x12
        /*05d2*/ 	.short	(.L_287 - .L_286)
	.align		4
.L_286:
        /*05d4*/ 	.word	index@(_ZN2at6native29vectorized_elementwise_kernelILi4EZZZNS0_44_GLOBAL__N__40a83637_7_Lerp_cu_1520ed90_319418lerp_scalar_kernelERNS_18TensorIteratorBaseERKN3c106ScalarEENKUlvE0_clEvENKUlvE1_clEvEUlNS5_4HalfESB_E_St5arrayIPcLm3EEEEviT0_T1_)
        /*05d8*/ 	.word	0x00000000


	//----- nvinfo : EIATTR_MIN_STACK_SIZE
	.align		4
.L_287:
        /*05dc*/ 	.byte	0x04, 0x12
        /*05de*/ 	.short	(.L_289 - .L_288)
	.align		4
.L_288:
        /*05e0*/ 	.word	index@(_ZN2at6native29vectorized_elementwise_kernelILi8EZZZNS0_44_GLOBAL__N__40a83637_7_Lerp_cu_1520ed90_319418lerp_scalar_kernelERNS_18TensorIteratorBaseERKN3c106ScalarEENKUlvE0_clEvENKUlvE1_clEvEUlNS5_4HalfESB_E_St5arrayIPcLm3EEEEviT0_T1_)
        /*05e4*/ 	.word	0x00000000


	//----- nvinfo : EIATTR_MIN_STACK_SIZE
	.align		4
.L_289:
        /*05e8*/ 	.byte	0x04, 0x12
        /*05ea*/ 	.short	(.L_291 - .L_290)
	.align		4
.L_290:
        /*05ec*/ 	.word	index@(_ZN2at6native18elementwise_kernelILi128ELi4EZNS0_15gpu_kernel_implIZZZNS0_44_GLOBAL__N__40a83637_7_Lerp_cu_1520ed90_319418lerp_scalar_kernelERNS_18TensorIteratorBaseERKN3c106ScalarEENKUlvE0_clEvENKUlvE0_clEvEUlffE_EEvS5_RKT_EUliE_EEviT1_)
        /*05f0*/ 	.word	0x00000000


	//----- nvinfo : EIATTR_MIN_STACK_SIZE
	.align		4
.L_291:
        /*05f4*/ 	.byte	0x04, 0x12
        /*05f6*/ 	.short	(.L_293 - .L_292)
	.align		4
.L_292:
        /*05f8*/ 	.word	index@(_ZN2at6native27unrolled_elementwise_kernelIZZZNS0_44_GLOBAL__N__40a83637_7_Lerp_cu_1520ed90_319418lerp_scalar_kernelERNS_18TensorIteratorBaseERKN3c106ScalarEENKUlvE0_clEvENKUlvE0_clEvEUlffE_St5arrayIPcLm3EELi4E23TrivialOffsetCalculatorILi2EjESF_ILi1EjENS0_6memory12LoadWithCastILi2EEENSI_13StoreWithCastILi1EEEEEviT_T0_T2_T3_T4_T5_)
        /*05fc*/ 	.word	0x00000000


	//----- nvinfo : EIATTR_MIN_STACK_SIZE
	.align		4
.L_293:
        /*0600*/ 	.byte	0x04, 0x12
        /*0602*/ 	.short	(.L_295 - .L_294)
	.align		4
.L_294:
        /*0604*/ 	.word	index@(_ZN2at6native18elementwise_kernelILi128ELi2EZNS0_22gpu_kernel_impl_nocastIZZZNS0_44_GLOBAL__N__40a83637_7_Lerp_cu_1520ed90_319418lerp_scalar_kernelERNS_18TensorIteratorBaseERKN3c106ScalarEENKUlvE0_clEvENKUlvE0_clEvEUlffE_EEvS5_RKT_EUliE_EEviT1_)
        /*0608*/ 	.word	0x00000000


	//----- nvinfo : EIATTR_MIN_STACK_SIZE
	.align		4
.L_295:
        /*060c*/ 	.byte	0x04, 0x12
        /*060e*/ 	.short	(.L_297 - .L_296)
	.align		4
.L_296:
        /*0610*/ 	.word	index@(_ZN2at6native27unrolled_elementwise_kernelIZZZNS0_44_GLOBAL__N__40a83637_7_Lerp_cu_1520ed90_319418lerp_scalar_kernelERNS_18TensorIteratorBaseERKN3c106ScalarEENKUlvE0_clEvENKUlvE0_clEvEUlffE_St5arrayIPcLm3EELi4E23TrivialOffsetCalculatorILi2EjESF_ILi1EjENS0_6memory15LoadWithoutCastENSI_16StoreWithoutCastEEEviT_T0_T2_T3_T4_T5_)
        /*0614*/ 	.word	0x00000000


	//----- nvinfo : EIATTR_MIN_STACK_SIZE
	.align		4
.L_297:
        /*0618*/ 	.byte	0x04, 0x12
        /*061a*/ 	.short	(.L_299 - .L_298)
	.align		4
.L_298:
        /*061c*/ 	.word	index@(_ZN2at6native29vectorized_elementwise_kernelILi2EZZZNS0_44_GLOBAL__N__40a83637_7_Lerp_cu_1520ed90_319418lerp_scalar_kernelERNS_18TensorIteratorBaseERKN3c106ScalarEENKUlvE0_clEvENKUlvE0_clEvEUlffE_St5arrayIPcLm3EEEEviT0_T1_)
        /*0620*/ 	.word	0x00000000


	//----- nvinfo : EIATTR_MIN_STACK_SIZE
	.align		4
.L_299:
        /*0624*/ 	.byte	0x04, 0x12
        /*0626*/ 	.short	(.L_301 - .L_300)
	.align		4
.L_300:
        /*0628*/ 	.word	index@(_ZN2at6native29vectorized_elementwise_kernelILi4EZZZNS0_44_GLOBAL__N__40a83637_7_Lerp_cu_1520ed90_319418lerp_scalar_kernelERNS_18TensorIteratorBaseERKN3c106ScalarEENKUlvE0_clEvENKUlvE0_clEvEUlffE_St5arrayIPcLm3EEEEviT0_T1_)
        /*062c*/ 	.word	0x00000000


	//----- nvinfo : EIATTR_MIN_STACK_SIZE
	.align		4
.L_301:
        /*0630*/ 	.byte	0x04, 0x12
        /*0632*/ 	.short	(.L_303 - .L_302)
	.align		4
.L_302:
        /*0634*/ 	.word	index@(_ZN2at6native29vectorized_elementwise_kernelILi8EZZZNS0_44_GLOBAL__N__40a83637_7_Lerp_cu_1520ed90_319418lerp_scalar_kernelERNS_18TensorIteratorBaseERKN3c106ScalarEENKUlvE0_clEvENKUlvE0_clEvEUlffE_St5arrayIPcLm3EEEEviT0_T1_)
        /*0638*/ 	.word	0x00000000


	//----- nvinfo : EIATTR_MIN_STACK_SIZE
	.align		4
.L_303:
        /*063c*/ 	.byte	0x04, 0x12
        /*063e*/ 	.short	(.L_305 - .L_304)
	.align		4
.L_304:
        /*0640*/ 	.word	index@(_ZN2at6native18elementwise_kernelILi128ELi4EZNS0_15gpu_kernel_implIZZZNS0_44_GLOBAL__N__40a83637_7_Lerp_cu_1520ed90_319418lerp_scalar_kernelERNS_18TensorIteratorBaseERKN3c106ScalarEENKUlvE0_clEvENKUlvE_clEvEUlddE_EEvS5_RKT_EUliE_EEviT1_)
        /*0644*/ 	.word	0x00000000


	//----- nvinfo : EIATTR_MIN_STACK_SIZE
	.align		4
.L_305:
        /*0648*/ 	.byte	0x04, 0x12
        /*064a*/ 	.short	(.L_307 - .L_306)
	.align		4
.L_306:
        /*064c*/ 	.word	index@(_ZN2at6native27unrolled_elementwise_kernelIZZZNS0_44_GLOBAL__N__40a83637_7_Lerp_cu_1520ed90_319418lerp_scalar_kernelERNS_18TensorIteratorBaseERKN3c106ScalarEENKUlvE0_clEvENKUlvE_clEvEUlddE_St5arrayIPcLm3EELi4E23TrivialOffsetCalculatorILi2EjESF_ILi1EjENS0_6memory12LoadWithCastILi2EEENSI_13StoreWithCastILi1EEEEEviT_T0_T2_T3_T4_T5_)
        /*0650*/ 	.word	0x00000000


	//----- nvinfo : EIATTR_MIN_STACK_SIZE
	.align		4
.L_307:
        /*0654*/ 	.byte	0x04, 0x12
        /*0656*/ 	.short	(.L_309 - .L_308)
	.align		4
.L_308:
        /*0658*/ 	.word	index@(_ZN2at6native18elementwise_kernelILi128ELi2EZNS0_22gpu_kernel_impl_nocastIZZZNS0_44_GLOBAL__N__40a83637_7_Lerp_cu_1520ed90_319418lerp_scalar_kernelERNS_18TensorIteratorBaseERKN3c106ScalarEENKUlvE0_clEvENKUlvE_clEvEUlddE_EEvS5_RKT_EUliE_EEviT1_)
        /*065c*/ 	.word	0x00000000


	//----- nvinfo : EIATTR_MIN_STACK_SIZE
	.align		4
.L_309:
        /*0660*/ 	.byte	0x04, 0x12
        /*0662*/ 	.short	(.L_311 - .L_310)
	.align		4
.L_310:
        /*0664*/ 	.word	index@(_ZN2at6native27unrolled_elementwise_kernelIZZZNS0_44_GLOBAL__N__40a83637_7_Lerp_cu_1520ed90_319418lerp_scalar_kernelERNS_18TensorIteratorBaseERKN3c106ScalarEENKUlvE0_clEvENKUlvE_clEvEUlddE_St5arrayIPcLm3EELi4E23TrivialOffsetCalculatorILi2EjESF_ILi1EjENS0_6memory15LoadWithoutCastENSI_16StoreWithoutCastEEEviT_T0_T2_T3_T4_T5_)
        /*0668*/ 	.word	0x00000000


	//----- nvinfo : EIATTR_MIN_STACK_SIZE
	.align		4
.L_311:
        /*066c*/ 	.byte	0x04, 0x12
        /*066e*/ 	.short	(.L_313 - .L_312)
	.align		4
.L_312:
        /*0670*/ 	.word	index@(_ZN2at6native29vectorized_elementwise_kernelILi2EZZZNS0_44_GLOBAL__N__40a83637_7_Lerp_cu_1520ed90_319418lerp_scalar_kernelERNS_18TensorIteratorBaseERKN3c106ScalarEENKUlvE0_clEvENKUlvE_clEvEUlddE_St5arrayIPcLm3EEEEviT0_T1_)
        /*0674*/ 	.word	0x00000000


	//----- nvinfo : EIATTR_MIN_STACK_SIZE
	.align		4
.L_313:
        /*0678*/ 	.byte	0x04, 0x12
        /*067a*/ 	.short	(.L_315 - .L_314)
	.align		4
.L_314:
        /*067c*/ 	.word	index@(_ZN2at6native29vectorized_elementwise_kernelILi4EZZZNS0_44_GLOBAL__N__40a83637_7_Lerp_cu_1520ed90_319418lerp_scalar_kernelERNS_18TensorIteratorBaseERKN3c106ScalarEENKUlvE0_clEvENKUlvE_clEvEUlddE_St5arrayIPcLm3EEEEviT0_T1_)
        /*0680*/ 	.word	0x00000000


	//----- nvinfo : EIATTR_MIN_STACK_SIZE
	.align		4
.L_315:
        /*0684*/ 	.byte	0x04, 0x12
        /*0686*/ 	.short	(.L_317 - .L_316)
	.align		4
.L_316:
        /*0688*/ 	.word	index@(_ZN2at6native29vectorized_elementwise_kernelILi8EZZZNS0_44_GLOBAL__N__40a83637_7_Lerp_cu_1520ed90_319418lerp_scalar_kernelERNS_18TensorIteratorBaseERKN3c106ScalarEENKUlvE0_clEvENKUlvE_clEvEUlddE_St5arrayIPcLm3EEEEviT0_T1_)
        /*068c*/ 	.word	0x00000000


	//----- nvinfo : EIATTR_MIN_STACK_SIZE
	.align		4
.L_317:
        /*0690*/ 	.byte	0x04, 0x12
        /*0692*/ 	.short	(.L_319 - .L_318)
	.align		4
.L_318:
        /*0694*/ 	.word	index@(_ZN2at6native18elementwise_kernelILi128ELi4EZNS0_15gpu_kernel_implIZZZNS0_44_GLOBAL__N__40a83637_7_Lerp_cu_1520ed90_319418lerp_tensor_kernelERNS_18TensorIteratorBaseEENKUlvE0_clEvENKUlvE2_clEvEUlN3c108BFloat16ES9_S9_E_EEvS5_RKT_EUliE_EEviT1_)
        /*0698*/ 	.word	0x00000000


	//----- nvinfo : EIATTR_MIN_STACK_SIZE
	.align		4
.L_319:
        /*069c*/ 	.byte	0x04, 0x12
        /*069e*/ 	.short	(.L_321 - .L_320)
	.align		4
.L_320:
        /*06a0*/ 	.word	index@(_ZN2at6native27unrolled_elementwise_kernelIZZZNS0_44_GLOBAL__N__40a83637_7_Lerp_cu_1520ed90_319418lerp_tensor_kernelERNS_18TensorIteratorBaseEENKUlvE0_clEvENKUlvE2_clEvEUlN3c108BFloat16ES8_S8_E_St5arrayIPcLm4EELi4E23TrivialOffsetCalculatorILi3EjESD_ILi1EjENS0_6memory12LoadWithCastILi3EEENSG_13StoreWithCastILi1EEEEEviT_T0_T2_T3_T4_T5_)
        /*06a4*/ 	.word	0x00000000


	//----- nvinfo : EIATTR_MIN_STACK_SIZE
	.align		4
.L_321:
        /*06a8*/ 	.byte	0x04, 0x12
        /*06aa*/ 	.short	(.L_323 - .L_322)
	.align		4
.L_322:
        /*06ac*/ 	.word	index@(_ZN2at6native18elementwise_kernelILi128ELi4EZNS0_22gpu_kernel_impl_nocastIZZZNS0_44_GLOBAL__N__40a83637_7_Lerp_cu_1520ed90_319418lerp_tensor_kernelERNS_18TensorIteratorBaseEENKUlvE0_clEvENKUlvE2_clEvEUlN3c108BFloat16ES9_S9_E_EEvS5_RKT_EUliE_EEviT1_)
        /*06b0*/ 	.word	0x00000000


	//----- nvinfo : EIATTR_MIN_STACK_SIZE
	.align		4
.L_323:
        /*06b4*/ 	.byte	0x04, 0x12
        /*06b6*/ 	.short	(.L_325 - .L_324)
	.align		4
.L_324:
        /*06b8*/ 	.word	index@(_ZN2at6native27unrolled_elementwise_kernelIZZZNS0_44_GLOBAL__N__40a83637_7_Lerp_cu_1520ed90_319418lerp_tensor_kernelERNS_18TensorIteratorBaseEENKUlvE0_clEvENKUlvE2_clEvEUlN3c108BFloat16ES8_S8_E_St5arrayIPcLm4EELi4E23TrivialOffsetCalculatorILi3EjESD_ILi1EjENS0_6memory15LoadWithoutCastENSG_16StoreWithoutCastEEEviT_T0_T2_T3_T4_T5_)
        /*06bc*/ 	.word	0x00000000


	//----- nvinfo : EIATTR_MIN_STACK_SIZE
	.align		4
.L_325:
        /*06c0*/ 	.byte	0x04, 0x12
        /*06c2*/ 	.short	(.L_327 - .L_326)
	.align		4
.L_326:
        /*06c4*/ 	.word	index@(_ZN2at6native29vectorized_elementwise_kernelILi2EZZZNS0_44_GLOBAL__N__40a83637_7_Lerp_cu_1520ed90_319418lerp_tensor_kernelERNS_18TensorIteratorBaseEENKUlvE0_clEvENKUlvE2_clEvEUlN3c108BFloat16ES8_S8_E_St5arrayIPcLm4EEEEviT0_T1_)
        /*06c8*/ 	.word	0x00000000


	//----- nvinfo : EIATTR_MIN_STACK_SIZE
	.align		4
.L_327:
        /*06cc*/ 	.byte	0x04, 0x12
        /*06ce*/ 	.short	(.L_329 - .L_328)
	.align		4
.L_328:
        /*06d0*/ 	.word	index@(_ZN2at6native29vectorized_elementwise_kernelILi4EZZZNS0_44_GLOBAL__N__40a83637_7_Lerp_cu_1520ed90_319418lerp_tensor_kernelERNS_18TensorIteratorBaseEENKUlvE0_clEvENKUlvE2_clEvEUlN3c108BFloat16ES8_S8_E_St5arrayIPcLm4EEEEviT0_T1_)
        /*06d4*/ 	.word	0x00000000


	//----- nvinfo : EIATTR_MIN_STACK_SIZE
	.align		4
.L_329:
        /*06d8*/ 	.byte	0x04, 0x12
        /*06da*/ 	.short	(.L_331 - .L_330)
	.align		4
.L_330:
        /*06dc*/ 	.word	index@(_ZN2at6native29vectorized_elementwise_kernelILi8EZZZNS0_44_GLOBAL__N__40a83637_7_Lerp_cu_1520ed90_319418lerp_tensor_kernelERNS_18TensorIteratorBaseEENKUlvE0_clEvENKUlvE2_clEvEUlN3c108BFloat16ES8_S8_E_St5arrayIPcLm4EEEEviT0_T1_)
        /*06e0*/ 	.word	0x00000000


	//----- nvinfo : EIATTR_MIN_STACK_SIZE
	.align		4
.L_331:
        /*06e4*/ 	.byte	0x04, 0x12
        /*06e6*/ 	.short	(.L_333 - .L_332)
	.align		4
.L_332:
        /*06e8*/ 	.word	index@(_ZN2at6native18elementwise_kernelILi128ELi4EZNS0_15gpu_kernel_implIZZZNS0_44_GLOBAL__N__40a83637_7_Lerp_cu_1520ed90_319418lerp_tensor_kernelERNS_18TensorIteratorBaseEENKUlvE0_clEvENKUlvE1_clEvEUlN3c104HalfES9_S9_E_EEvS5_RKT_EUliE_EEviT1_)
        /*06ec*/ 	.word	0x00000000


	//----- nvinfo : EIATTR_MIN_STACK_SIZE
	.align		4
.L_333:
        /*06f0*/ 	.byte	0x04, 0x12
        /*06f2*/ 	.short	(.L_335 - .L_334)
	.align		4
.L_334:
        /*06f4*/ 	.word	index@(_ZN2at6native27unrolled_elementwise_kernelIZZZNS0_44_GLOBAL__N__40a83637_7_Lerp_cu_1520ed90_319418lerp_tensor_kernelERNS_18TensorIteratorBaseEENKUlvE0_clEvENKUlvE1_clEvEUlN3c104HalfES8_S8_E_St5arrayIPcLm4EELi4E23TrivialOffsetCalculatorILi3EjESD_ILi1EjENS0_6memory12LoadWithCastILi3EEENSG_13StoreWithCastILi1EEEEEviT_T0_T2_T3_T4_T5_)
        /*06f8*/ 	.word	0x00000000


	//----- nvinfo : EIATTR_MIN_STACK_SIZE
	.align		4
.L_335:
        /*06fc*/ 	.byte	0x04, 0x12
        /*06fe*/ 	.short	(.L_337 - .L_336)
	.align		4
.L_336:
        /*0700*/ 	.word	index@(_ZN2at6native18elementwise_kernelILi128ELi4EZNS0_22gpu_kernel_impl_nocastIZZZNS0_44_GLOBAL__N__40a83637_7_Lerp_cu_1520ed90_319418lerp_tensor_kernelERNS_18TensorIteratorBaseEENKUlvE0_clEvENKUlvE1_clEvEUlN3c104HalfES9_S9_E_EEvS5_RKT_EUliE_EEviT1_)
        /*0704*/ 	.word	0x00000000


	//----- nvinfo : EIATTR_MIN_STACK_SIZE
	.align		4
.L_337:
        /*0708*/ 	.byte	0x04, 0x12
        /*070a*/ 	.short	(.L_339 - .L_338)
	.align		4
.L_338:
        /*070c*/ 	.word	index@(_ZN2at6native27unrolled_elementwise_kernelIZZZNS0_44_GLOBAL__N__40a83637_7_Lerp_cu_1520ed90_319418lerp_tensor_kernelERNS_18TensorIteratorBaseEENKUlvE0_clEvENKUlvE1_clEvEUlN3c104HalfES8_S8_E_St5arrayIPcLm4EELi4E23TrivialOffsetCalculatorILi3EjESD_ILi1EjENS0_6memory15LoadWithoutCastENSG_16StoreWithoutCastEEEviT_T0_T2_T3_T4_T5_)
        /*0710*/ 	.word	0x00000000


	//----- nvinfo : EIATTR_MIN_STACK_SIZE
	.align		4
.L_339:
        /*0714*/ 	.byte	0x04, 0x12
        /*0716*/ 	.short	(.L_341 - .L_340)
	.align		4
.L_340:
        /*0718*/ 	.word	index@(_ZN2at6native29vectorized_elementwise_kernelILi2EZZZNS0_44_GLOBAL__N__40a83637_7_Lerp_cu_1520ed90_319418lerp_tensor_kernelERNS_18TensorIteratorBaseEENKUlvE0_clEvENKUlvE1_clEvEUlN3c104HalfES8_S8_E_St5arrayIPcLm4EEEEviT0_T1_)
        /*071c*/ 	.word	0x00000000


	//----- nvinfo : EIATTR_MIN_STACK_SIZE
	.align		4
.L_341:
        /*0720*/ 	.byte	0x04, 0x12
        /*0722*/ 	.short	(.L_343 - .L_342)
	.align		4
.L_342:
        /*0724*/ 	.word	index@(_ZN2at6native29vectorized_elementwise_kernelILi4EZZZNS0_44_GLOBAL__N__40a83637_7_Lerp_cu_1520ed90_319418lerp_tensor_kernelERNS_18TensorIteratorBaseEENKUlvE0_clEvENKUlvE1_clEvEUlN3c104HalfES8_S8_E_St5arrayIPcLm4EEEEviT0_T1_)
        /*0728*/ 	.word	0x00000000


	//----- nvinfo : EIATTR_MIN_STACK_SIZE
	.align		4
.L_343:
        /*072c*/ 	.byte	0x04, 0x12
        /*072e*/ 	.short	(.L_345 - .L_344)
	.align		4
.L_344:
        /*0730*/ 	.word	index@(_ZN2at6native29vectorized_elementwise_kernelILi8EZZZNS0_44_GLOBAL__N__40a83637_7_Lerp_cu_1520ed90_319418lerp_tensor_kernelERNS_18TensorIteratorBaseEENKUlvE0_clEvENKUlvE1_clEvEUlN3c104HalfES8_S8_E_St5arrayIPcLm4EEEEviT0_T1_)
        /*0734*/ 	.word	0x00000000


	//----- nvinfo : EIATTR_MIN_STACK_SIZE
	.align		4
.L_345:
        /*0738*/ 	.byte	0x04, 0x12
        /*073a*/ 	.short	(.L_347 - .L_346)
	.align		4
.L_346:
        /*073c*/ 	.word	index@(_ZN2at6native18elementwise_kernelILi128ELi4EZNS0_15gpu_kernel_implIZZZNS0_44_GLOBAL__N__40a83637_7_Lerp_cu_1520ed90_319418lerp_tensor_kernelERNS_18TensorIteratorBaseEENKUlvE0_clEvENKUlvE0_clEvEUlfffE_EEvS5_RKT_EUliE_EEviT1_)
        /*0740*/ 	.word	0x00000000


	//----- nvinfo : EIATTR_MIN_STACK_SIZE
	.align		4
.L_347:
        /*0744*/ 	.byte	0x04, 0x12
        /*0746*/ 	.short	(.L_349 - .L_348)
	.align		4
.L_348:
        /*0748*/ 	.word	index@(_ZN2at6native27unrolled_elementwise_kernelIZZZNS0_44_GLOBAL__N__40a83637_7_Lerp_cu_1520ed90_319418lerp_tensor_kernelERNS_18TensorIteratorBaseEENKUlvE0_clEvENKUlvE0_clEvEUlfffE_St5arrayIPcLm4EELi4E23TrivialOffsetCalculatorILi3EjESB_ILi1EjENS0_6memory12LoadWithCastILi3EEENSE_13StoreWithCastILi1EEEEEviT_T0_T2_T3_T4_T5_)
        /*074c*/ 	.word	0x00000000


	//----- nvinfo : EIATTR_MIN_STACK_SIZE
	.align		4
.L_349:
        /*0750*/ 	.byte	0x04, 0x12
        /*0752*/ 	.short	(.L_351 - .L_350)
	.align		4
.L_350:
        /*0754*/ 	.word	index@(_ZN2at6native18elementwise_kernelILi128ELi2EZNS0_22gpu_kernel_impl_nocastIZZZNS0_44_GLOBAL__N__40a83637_7_Lerp_cu_1520ed90_319418lerp_tensor_kernelERNS_18TensorIteratorBaseEENKUlvE0_clEvENKUlvE0_clEvEUlfffE_EEvS5_RKT_EUliE_EEviT1_)
        /*0758*/ 	.word	0x00000000


	//----- nvinfo : EIATTR_MIN_STACK_SIZE
	.align		4
.L_351:
        /*075c*/ 	.byte	0x04, 0x12
        /*075e*/ 	.short	(.L_353 - .L_352)
	.align		4
.L_352:
        /*0760*/ 	.word	index@(_ZN2at6native27unrolled_elementwise_kernelIZZZNS0_44_GLOBAL__N__40a83637_7_Lerp_cu_1520ed90_319418lerp_tensor_kernelERNS_18TensorIteratorBaseEENKUlvE0_clEvENKUlvE0_clEvEUlfffE_St5arrayIPcLm4EELi4E23TrivialOffsetCalculatorILi3EjESB_ILi1EjENS0_6memory15LoadWithoutCastENSE_16StoreWithoutCastEEEviT_T0_T2_T3_T4_T5_)
        /*0764*/ 	.word	0x00000000


	//----- nvinfo : EIATTR_MIN_STACK_SIZE
	.align		4
.L_353:
        /*0768*/ 	.byte	0x04, 0x12
        /*076a*/ 	.short	(.L_355 - .L_354)
	.align		4
.L_354:
        /*076c*/ 	.word	index@(_ZN2at6native29vectorized_elementwise_kernelILi2EZZZNS0_44_GLOBAL__N__40a83637_7_Lerp_cu_1520ed90_319418lerp_tensor_kernelERNS_18TensorIteratorBaseEENKUlvE0_clEvENKUlvE0_clEvEUlfffE_St5arrayIPcLm4EEEEviT0_T1_)
        /*0770*/ 	.word	0x00000000


	//----- nvinfo : EIATTR_MIN_STACK_SIZE
	.align		4
.L_355:
        /*0774*/ 	.byte	0x04, 0x12
        /*0776*/ 	.short	(.L_357 - .L_356)
	.align		4
.L_356:
        /*0778*/ 	.word	index@(_ZN2at6native29vectorized_elementwise_kernelILi4EZZZNS0_44_GLOBAL__N__40a83637_7_Lerp_cu_1520ed90_319418lerp_tensor_kernelERNS_18TensorIteratorBaseEENKUlvE0_clEvENKUlvE0_clEvEUlfffE_St5arrayIPcLm4EEEEviT0_T1_)
        /*077c*/ 	.word	0x00000000


	//----- nvinfo : EIATTR_MIN_STACK_SIZE
	.align		4
.L_357:
        /*0780*/ 	.byte	0x04, 0x12
        /*0782*/ 	.short	(.L_359 - .L_358)
	.align		4
.L_358:
        /*0784*/ 	.word	index@(_ZN2at6native29vectorized_elementwise_kernelILi8EZZZNS0_44_GLOBAL__N__40a83637_7_Lerp_cu_1520ed90_319418lerp_tensor_kernelERNS_18TensorIteratorBaseEENKUlvE0_clEvENKUlvE0_clEvEUlfffE_St5arrayIPcLm4EEEEviT0_T1_)
        /*0788*/ 	.word	0x00000000


	//----- nvinfo : EIATTR_MIN_STACK_SIZE
	.align		4
.L_359:
        /*078c*/ 	.byte	0x04, 0x12
        /*078e*/ 	.short	(.L_361 - .L_360)
	.align		4
.L_360:
        /*0790*/ 	.word	index@(_ZN2at6native18elementwise_kernelILi128ELi4EZNS0_15gpu_kernel_implIZZZNS0_44_GLOBAL__N__40a83637_7_Lerp_cu_1520ed90_319418lerp_tensor_kernelERNS_18TensorIteratorBaseEENKUlvE0_clEvENKUlvE_clEvEUldddE_EEvS5_RKT_EUliE_EEviT1_)
        /*0794*/ 	.word	0x00000000


	//----- nvinfo : EIATTR_MIN_STACK_SIZE
	.align		4
.L_361:
        /*0798*/ 	.byte	0x04, 0x12
        /*079a*/ 	.short	(.L_363 - .L_362)
	.align		4
.L_362:
        /*079c*/ 	.word	index@(_ZN2at6native27unrolled_elementwise_kernelIZZZNS0_44_GLOBAL__N__40a83637_7_Lerp_cu_1520ed90_319418lerp_tensor_kernelERNS_18TensorIteratorBaseEENKUlvE0_clEvENKUlvE_clEvEUldddE_St5arrayIPcLm4EELi4E23TrivialOffsetCalculatorILi3EjESB_ILi1EjENS0_6memory12LoadWithCastILi3EEENSE_13StoreWithCastILi1EEEEEviT_T0_T2_T3_T4_T5_)
        /*07a0*/ 	.word	0x00000000


	//----- nvinfo : EIATTR_MIN_STACK_SIZE
	.align		4
.L_363:
        /*07a4*/ 	.byte	0x04, 0x12
        /*07a6*/ 	.short	(.L_365 - .L_364)
	.align		4
.L_364:
        /*07a8*/ 	.word	index@(_ZN2at6native18elementwise_kernelILi128ELi2EZNS0_22gpu_kernel_impl_nocastIZZZNS0_44_GLOBAL__N__40a83637_7_Lerp_cu_1520ed90_319418lerp_tensor_kernelERNS_18TensorIteratorBaseEENKUlvE0_clEvENKUlvE_clEvEUldddE_EEvS5_RKT_EUliE_EEviT1_)
        /*07ac*/ 	.word	0x00000000


	//----- nvinfo : EIATTR_MIN_STACK_SIZE
	.align		4
.L_365:
        /*07b0*/ 	.byte	0x04, 0x12
        /*07b2*/ 	.short	(.L_367 - .L_366)
	.align		4
.L_366:
        /*07b4*/ 	.word	index@(_ZN2at6native27unrolled_elementwise_kernelIZZZNS0_44_GLOBAL__N__40a83637_7_Lerp_cu_1520ed90_319418lerp_tensor_kernelERNS_18TensorIteratorBaseEENKUlvE0_clEvENKUlvE_clEvEUldddE_St5arrayIPcLm4EELi4E23TrivialOffsetCalculatorILi3EjESB_ILi1EjENS0_6memory15LoadWithoutCastENSE_16StoreWithoutCastEEEviT_T0_T2_T3_T4_T5_)
        /*07b8*/ 	.word	0x00000000


	//----- nvinfo : EIATTR_MIN_STACK_SIZE
	.align		4
.L_367:
        /*07bc*/ 	.byte	0x04, 0x12
        /*07be*/ 	.short	(.L_369 - .L_368)
	.align		4
.L_368:
        /*07c0*/ 	.word	index@(_ZN2at6native29vectorized_elementwise_kernelILi2EZZZNS0_44_GLOBAL__N__40a83637_7_Lerp_cu_1520ed90_319418lerp_tensor_kernelERNS_18TensorIteratorBaseEENKUlvE0_clEvENKUlvE_clEvEUldddE_St5arrayIPcLm4EEEEviT0_T1_)
        /*07c4*/ 	.word	0x00000000


	//----- nvinfo : EIATTR_MIN_STACK_SIZE
	.align		4
.L_369:
        /*07c8*/ 	.byte	0x04, 0x12
        /*07ca*/ 	.short	(.L_371 - .L_370)
	.align		4
.L_370:
        /*07cc*/ 	.word	index@(_ZN2at6native29vectorized_elementwise_kernelILi4EZZZNS0_44_GLOBAL__N__40a83637_7_Lerp_cu_1520ed90_319418lerp_tensor_kernelERNS_18TensorIteratorBaseEENKUlvE0_clEvENKUlvE_clEvEUldddE_St5arrayIPcLm4EEEEviT0_T1_)
        /*07d0*/ 	.word	0x00000000


	//----- nvinfo : EIATTR_MIN_STACK_SIZE
	.align		4
.L_371:
        /*07d4*/ 	.byte	0x04, 0x12
        /*07d6*/ 	.short	(.L_373 - .L_372)
	.align		4
.L_372:
        /*07d8*/ 	.word	index@(_ZN2at6native29vectorized_elementwise_kernelILi8EZZZNS0_44_GLOBAL__N__40a83637_7_Lerp_cu_1520ed90_319418lerp_tensor_kernelERNS_18TensorIteratorBaseEENKUlvE0_clEvENKUlvE_clEvEUldddE_St5arrayIPcLm4EEEEviT0_T1_)
        /*07dc*/ 	.word	0x00000000
.L_373:


//--------------------- .nv.compat                --------------------------
	.section	.nv.compat,"",@"SHT_CUDA_COMPAT_INFO"
	.align	4
        /*0000*/ 	.byte	0x02, 0x09, 0x01, 0x00, 0x02, 0x02, 0x01, 0x00, 0x02, 0x05, 0x05, 0x00, 0x03, 0x07, 0x01, 0x01
        /*0010*/ 	.byte	0x02, 0x03, 0x00, 0x00, 0x02, 0x06, 0x01, 0x00, 0x04, 0x0b, 0x08, 0x00, 0x01, 0x00, 0x00, 0x00
        /*0020*/ 	.byte	0x00, 0x00, 0x00, 0x00


//--------------------- .nv.info._ZN2at6native18elementwise_kernelILi128ELi4EZNS0_15gpu_kernel_implIZZZNS0_44_GLOBAL__N__40a83637_7_Lerp_cu_1520ed90_319418lerp_scalar_kernelERNS_18TensorIteratorBaseERKN3c106ScalarEENKUlvE0_clEvENKUlvE2_clEvEUlNS6_8BFloat16ESC_E_EEvS5_RKT_EUliE_EEviT1_ --------------------------
	.section	.nv.info._ZN2at6native18elementwise_kernelILi128ELi4EZNS0_15gpu_kernel_implIZZZNS0_44_GLOBAL__N__40a83637_7_Lerp_cu_1520ed90_319418lerp_scalar_kernelERNS_18TensorIteratorBaseERKN3c106ScalarEENKUlvE0_clEvENKUlvE2_clEvEUlNS6_8BFloat16ESC_E_EEvS5_RKT_EUliE_EEviT1_,"",@"SHT_CUDA_INFO"
	.sectionflags	@""
	.align	4


	//----- nvinfo : EIATTR_CUDA_API_VERSION
	.align		4
        /*0000*/ 	.byte	0x04, 0x37
        /*0002*/ 	.short	(.L_375 - .L_374)
.L_374:
        /*0004*/ 	.word	0x00000082


	//----- nvinfo : EIATTR_KPARAM_INFO
	.align		4
.L_375:
        /*0008*/ 	.byte	0x04, 0x17
        /*000a*/ 	.short	(.L_377 - .L_376)
.L_376:
        /*000c*/ 	.word	0x00000000
        /*0010*/ 	.short	0x0001
        /*0012*/ 	.short	0x0008
        /*0014*/ 	.byte	0x00, 0xf0, 0x61, 0x0a


	//----- nvinfo : EIATTR_KPARAM_INFO
	.align		4
.L_377:
        /*0018*/ 	.byte	0x04, 0x17
        /*001a*/ 	.short	(.L_379 - .L_378)
.L_378:
        /*001c*/ 	.word	0x00000000
        /*0020*/ 	.short	0x0000
        /*0022*/ 	.short	0x0000
        /*0024*/ 	.byte	0x00, 0xf0, 0x11, 0x00


	//----- nvinfo : EIATTR_SPARSE_MMA_MASK
	.align		4
.L_379:
        /*0028*/ 	.byte	0x03, 0x50
        /*002a*/ 	.short	0x0000


	//----- nvinfo : EIATTR_MAXREG_COUNT
	.align		4
        /*002c*/ 	.byte	0x03, 0x1b
        /*002e*/ 	.short	0x0080


	//----- nvinfo : EIATTR_EXTERNS
	.align		4
        /*0030*/ 	.byte	0x04, 0x0f
        /*0032*/ 	.short	(.L_381 - .L_380)


	//   ....[0]....
	.align		4
.L_380:
        /*0034*/ 	.word	index@(__assertfail)


	//----- nvinfo : EIATTR_MERCURY_ISA_VERSION
	.align		4
.L_381:
        /*0038*/ 	.byte	0x03, 0x5f
        /*003a*/ 	.short	0x0101


	//----- nvinfo : EIATTR_VRC_CTA_INIT_COUNT
	.align		4
        /*003c*/ 	.byte	0x02, 0x4a
	.zero		1
	.zero		1


	//----- nvinfo : EIATTR_SYSCALL_OFFSETS
	.align		4
        /*0040*/ 	.byte	0x04, 0x46
        /*0042*/ 	.short	(.L_383 - .L_382)


	//   ....[0]....
.L_382:
        /*0044*/ 	.word	0x00002660


	//   ....[1]....
        /*0048*/ 	.word	0x00003600


	//   ....[2]....
        /*004c*/ 	.word	0x00004560


	//   ....[3]....
        /*0050*/ 	.word	0x00006d30


	//   ....[4]....
        /*0054*/ 	.word	0x00007cc0


	//   ....[5]....
        /*0058*/ 	.word	0x00008a70


	//   ....[6]....
        /*005c*/ 	.word	0x0000b330


	//   ....[7]....
        /*0060*/ 	.word	0x0000c2c0


	//   ....[8]....
        /*0064*/ 	.word	0x0000d070


	//   ....[9]....
        /*0068*/ 	.word	0x0000f950


	//   ....[10]....
        /*006c*/ 	.word	0x000108e0


	//   ....[11]....
        /*0070*/ 	.word	0x00011660


	//----- nvinfo : EIATTR_EXIT_INSTR_OFFSETS
	.align		4
.L_383:
        /*0074*/ 	.byte	0x04, 0x1c
        /*0076*/ 	.short	(.L_385 - .L_384)


	//   ....[0]....
.L_384:
        /*0078*/ 	.word	0x0000d330


	//   ....[1]....
        /*007c*/ 	.word	0x00010ae0


	//   ....[2]....
        /*0080*/ 	.word	0x00010b20


	//   ....[3]....
        /*0084*/ 	.word	0x00010bc0


	//   ....[4]....
        /*0088*/ 	.word	0x00010c00


	//   ....[5]....
        /*008c*/ 	.word	0x00010c40


	//   ....[6]....
        /*0090*/ 	.word	0x00010cd0


	//   ....[7]....
        /*0094*/ 	.word	0x00010d10


	//   ....[8]....
        /*0098*/ 	.word	0x00010db0


	//   ....[9]....
        /*009c*/ 	.word	0x00010e00


	//   ....[10]....
        /*00a0*/ 	.word	0x00010e50


	//   ....[11]....
        /*00a4*/ 	.word	0x00010f30


	//   ....[12]....
        /*00a8*/ 	.word	0x000110a0


	//   ....[13]....
        /*00ac*/ 	.word	0x00011210


	//   ....[14]....
        /*00b0*/ 	.word	0x00011370


	//   ....[15]....
        /*00b4*/ 	.word	0x000113b0


	//   ....[16]....
        /*00b8*/ 	.word	0x000113f0


	//   ....[17]....
        /*00bc*/ 	.word	0x000114a0


	//   ....[18]....
        /*00c0*/ 	.word	0x00011500


	//   ....[19]....
        /*00c4*/ 	.word	0x00011670


	//   ....[20]....
        /*00c8*/ 	.word	0x00011780


	//   ....[21]....
        /*00cc*/ 	.word	0x000118c0


	//   ....[22]....
        /*00d0*/ 	.word	0x000118e0


	//----- nvinfo : EIATTR_MAX_THREADS
	.align		4
.L_385:
        /*00d4*/ 	.byte	0x04, 0x05
        /*00d6*/ 	.short	(.L_387 - .L_386)
.L_386:
        /*00d8*/ 	.word	0x00000080
        /*00dc*/ 	.word	0x00000001
        /*00e0*/ 	.word	0x00000001


	//----- nvinfo : EIATTR_CRS_STACK_SIZE
	.align		4
.L_387:
        /*00e4*/ 	.byte	0x04, 0x1e
        /*00e6*/ 	.short	(.L_389 - .L_388)
.L_388:
        /*00e8*/ 	.word	0x00000000


	//----- nvinfo : EIATTR_CBANK_PARAM_SIZE
	.align		4
.L_389:
        /*00ec*/ 	.byte	0x03, 0x19
        /*00ee*/ 	.short	0x02a0


	//----- nvinfo : EIATTR_PARAM_CBANK
	.align		4
        /*00f0*/ 	.byte	0x04, 0x0a
        /*00f2*/ 	.short	(.L_391 - .L_390)
	.align		4
.L_390:
        /*00f4*/ 	.word	index@(.nv.constant0._ZN2at6native18elementwise_kernelILi128ELi4EZNS0_15gpu_kernel_implIZZZNS0_44_GLOBAL__N__40a83637_7_Lerp_cu_1520ed90_319418lerp_scalar_kernelERNS_18TensorIteratorBaseERKN3c106ScalarEENKUlvE0_clEvENKUlvE2_clEvEUlNS6_8BFloat16ESC_E_EEvS5_RKT_EUliE_EEviT1_)
        /*00f8*/ 	.short	0x0380
        /*00fa*/ 	.short	0x02a0


	//----- nvinfo : EIATTR_SW_WAR
	.align		4
.L_391:
        /*00fc*/ 	.byte	0x04, 0x36
        /*00fe*/ 	.short	(.L_393 - .L_392)
.L_392:
        /*0100*/ 	.word	0x00000008
.L_393:


//--------------------- .nv.info._ZN2at6native27unrolled_elementwise_kernelIZZZNS0_44_GLOBAL__N__40a83637_7_Lerp_cu_1520ed90_319418lerp_scalar_kernelERNS_18TensorIteratorBaseERKN3c106ScalarEENKUlvE0_clEvENKUlvE2_clEvEUlNS5_8BFloat16ESB_E_St5arrayIPcLm3EELi4E23TrivialOffsetCalculatorILi2EjESG_ILi1EjENS0_6memory12LoadWithCastILi2EEENSJ_13StoreWithCastILi1EEEEEviT_T0_T2_T3_T4_T5_ --------------------------
	.section	.nv.info._ZN2at6native27unrolled_elementwise_kernelIZZZNS0_44_GLOBAL__N__40a83637_7_Lerp_cu_1520ed90_319418lerp_scalar_kernelERNS_18TensorIteratorBaseERKN3c106ScalarEENKUlvE0_clEvENKUlvE2_clEvEUlNS5_8BFloat16ESB_E_St5arrayIPcLm3EELi4E23TrivialOffsetCalculatorILi2EjESG_ILi1EjENS0_6memory12LoadWithCastILi2EEENSJ_13StoreWithCastILi1EEEEEviT_T0_T2_T3_T4_T5_,"",@"SHT_CUDA_INFO"
	.sectionflags	@""
	.align	4


	//----- nvinfo : EIATTR_CUDA_API_VERSION
	.align		4
        /*0000*/ 	.byte	0x04, 0x37
        /*0002*/ 	.short	(.L_395 - .L_394)
.L_394:
        /*0004*/ 	.word	0x00000082


	//----- nvinfo : EIATTR_KPARAM_INFO
	.align		4
.L_395:
        /*0008*/ 	.byte	0x04, 0x17
        /*000a*/ 	.short	(.L_397 - .L_396)
.L_396:
        /*000c*/ 	.word	0x00000000
        /*0010*/ 	.short	0x0006
        /*0012*/ 	.short	0x0040
        /*0014*/ 	.byte	0x00, 0xf0, 0x21, 0x00


	//----- nvinfo : EIATTR_KPARAM_INFO
	.align		4
.L_397:
        /*0018*/ 	.byte	0x04, 0x17
        /*001a*/ 	.short	(.L_399 - .L_398)
.L_398:
        /*001c*/ 	.word	0x00000000
        /*0020*/ 	.short	0x0005
        /*0022*/ 	.short	0x0034
        /*0024*/ 	.byte	0x00, 0xf0, 0x31, 0x00


	//----- nvinfo : EIATTR_KPARAM_INFO
	.align		4
.L_399:
        /*0028*/ 	.byte	0x04, 0x17
        /*002a*/ 	.short	(.L_401 - .L_400)
.L_400:
        /*002c*/ 	.word	0x00000000
        /*0030*/ 	.short	0x0004
        /*0032*/ 	.short	0x0031
        /*0034*/ 	.byte	0x00, 0xf0, 0x05, 0x00


	//----- nvinfo : EIATTR_KPARAM_INFO
	.align		4
.L_401:
        /*0038*/ 	.byte	0x04, 0x17
        /*003a*/ 	.short	(.L_403 - .L_402)
.L_402:
        /*003c*/ 	.word	0x00000000
        /*0040*/ 	.short	0x0003
        /*0042*/ 	.short	0x0030
        /*0044*/ 	.byte	0x00, 0xf0, 0x05, 0x00


	//----- nvinfo : EIATTR_KPARAM_INFO
	.align		4
.L_403:
        /*0048*/ 	.byte	0x04, 0x17
        /*004a*/ 	.short	(.L_405 - .L_404)
.L_404:
        /*004c*/ 	.word	0x00000000
        /*0050*/ 	.short	0x0002
        /*0052*/ 	.short	0x0018
        /*0054*/ 	.byte	0x00, 0xf0, 0x61, 0x00


	//----- nvinfo : EIATTR_KPARAM_INFO
	.align		4
.L_405:
        /*0058*/ 	.byte	0x04, 0x17
        /*005a*/ 	.short	(.L_407 - .L_406)
.L_406:
        /*005c*/ 	.word	0x00000000
        /*0060*/ 	.short	0x0001
        /*0062*/ 	.short	0x0008
        /*0064*/ 	.byte	0x00, 0xf0, 0x41, 0x00


	//----- nvinfo : EIATTR_KPARAM_INFO
	.align		4
.L_407:
        /*0068*/ 	.byte	0x04, 0x17
        /*006a*/ 	.short	(.L_409 - .L_408)
.L_408:
        /*006c*/ 	.word	0x00000000
        /*0070*/ 	.short	0x0000
        /*0072*/ 	.short	0x0000
        /*0074*/ 	.byte	0x00, 0xf0, 0x11, 0x00


	//----- nvinfo : EIATTR_SPARSE_MMA_MASK
	.align		4
.L_409:
        /*0078*/ 	.byte	0x03, 0x50
        /*007a*/ 	.short	0x0000


	//----- nvinfo : EIATTR_MAXREG_COUNT
	.align		4
        /*007c*/ 	.byte	0x03, 0x1b
        /*007e*/ 	.short	0x00ff


	//----- nvinfo : EIATTR_EXTERNS
	.align		4
        /*0080*/ 	.byte	0x04, 0x0f
        /*0082*/ 	.short	(.L_411 - .L_410)


	//   ....[0]....
	.align		4
.L_410:
        /*0084*/ 	.word	index@(__assertfail)


	//----- nvinfo : EIATTR_MERCURY_ISA_VERSION
	.align		4
.L_411:
        /*0088*/ 	.byte	0x03, 0x5f
        /*008a*/ 	.short	0x0101


	//----- nvinfo : EIATTR_VRC_CTA_INIT_COUNT
	.align		4
        /*008c*/ 	.byte	0x02, 0x4a
	.zero		1
	.zero		1


	//----- nvinfo : EIATTR_SYSCALL_OFFSETS
	.align		4
        /*0090*/ 	.byte	0x04, 0x46
        /*0092*/ 	.short	(.L_413 - .L_412)


	//   ....[0]....
.L_412:
        /*0094*/ 	.word	0x00001020


	//   ....[1]....
        /*0098*/ 	.word	0x000020d0


	//   ....[2]....
        /*009c*/ 	.word	0x000032c0


	//   ....[3]....
        /*00a0*/ 	.word	0x00004370


	//   ....[4]....
        /*00a4*/ 	.word	0x000054a0


	//   ....[5]....
        /*00a8*/ 	.word	0x00006560


	//   ....[6]....
        /*00ac*/ 	.word	0x00007690


	//   ....[7]....
        /*00b0*/ 	.word	0x00008660


	//   ....[8]....
        /*00b4*/ 	.word	0x00009940


	//   ....[9]....
        /*00b8*/ 	.word	0x0000a820


	//   ....[10]....
        /*00bc*/ 	.word	0x0000b7a0


	//   ....[11]....
        /*00c0*/ 	.word	0x0000c720


	//----- nvinfo : EIATTR_EXIT_INSTR_OFFSETS
	.align		4
.L_413:
        /*00c4*/ 	.byte	0x04, 0x1c
        /*00c6*/ 	.short	(.L_415 - .L_414)


	//   ....[0]....
.L_414:
        /*00c8*/ 	.word	0x0000ba50


	//   ....[1]....
        /*00cc*/ 	.word	0x0000bba0


	//   ....[2]....
        /*00d0*/ 	.word	0x0000bbe0


	//   ....[3]....
        /*00d4*/ 	.word	0x0000bc80


	//   ....[4]....
        /*00d8*/ 	.word	0x0000bcc0


	//   ....[5]....
        /*00dc*/ 	.word	0x0000bd00


	//   ....[6]....
        /*00e0*/ 	.word	0x0000bd90


	//   ....[7]....
        /*00e4*/ 	.word	0x0000bdd0


	//   ....[8]....
        /*00e8*/ 	.word	0x0000be70


	//   ....[9]....
        /*00ec*/ 	.word	0x0000bec0


	//   ....[10]....
        /*00f0*/ 	.word	0x0000bf10


	//   ....[11]....
        /*00f4*/ 	.word	0x0000bff0


	//   ....[12]....
        /*00f8*/ 	.word	0x0000c160


	//   ....[13]....
        /*00fc*/ 	.word	0x0000c2d0


	//   ....[14]....
        /*0100*/ 	.word	0x0000c430


	//   ....[15]....
        /*0104*/ 	.word	0x0000c470


	//   ....[16]....
        /*0108*/ 	.word	0x0000c4b0


	//   ....[17]....
        /*010c*/ 	.word	0x0000c560


	//   ....[18]....
        /*0110*/ 	.word	0x0000c5c0


	//   ....[19]....
        /*0114*/ 	.word	0x0000c730


	//   ....[20]....
        /*0118*/ 	.word	0x0000c840


	//   ....[21]....
        /*011c*/ 	.word	0x0000c980


	//   ....[22]....
        /*0120*/ 	.word	0x0000c9a0


	//----- nvinfo : EIATTR_MAX_THREADS
	.align		4
.L_415:
        /*0124*/ 	.byte	0x04, 0x05
        /*0126*/ 	.short	(.L_417 - .L_416)
.L_416:
        /*0128*/ 	.word	0x00000080
        /*012c*/ 	.word	0x00000001
        /*0130*/ 	.word	0x00000001


	//----- nvinfo : EIATTR_CRS_STACK_SIZE
	.align		4
.L_417:
        /*0134*/ 	.byte	0x04, 0x1e
        /*0136*/ 	.short	(.L_419 - .L_418)
.L_418:
        /*0138*/ 	.word	0x00000000


	//----- nvinfo : EIATTR_CBANK_PARAM_SIZE
	.align		4
.L_419:
        /*013c*/ 	.byte	0x03, 0x19
        /*013e*/ 	.short	0x0048


	//----- nvinfo : EIATTR_PARAM_CBANK
	.align		4
        /*0140*/ 	.byte	0x04, 0x0a
        /*0142*/ 	.short	(.L_421 - .L_420)
	.align		4
.L_420:
        /*0144*/ 	.word	index@(.nv.constant0._ZN2at6native27unrolled_elementwise_kernelIZZZNS0_44_GLOBAL__N__40a83637_7_Lerp_cu_1520ed90_319418lerp_scalar_kernelERNS_18TensorIteratorBaseERKN3c106ScalarEENKUlvE0_clEvENKUlvE2_clEvEUlNS5_8BFloat16ESB_E_St5arrayIPcLm3EELi4E23TrivialOffsetCalculatorILi2EjESG_ILi1EjENS0_6memory12LoadWithCastILi2EEENSJ_13StoreWithCastILi1EEEEEviT_T0_T2_T3_T4_T5_)
        /*0148*/ 	.short	0x0380
        /*014a*/ 	.short	0x0048


	//----- nvinfo : EIATTR_SW_WAR
	.align		4
.L_421:
        /*014c*/ 	.byte	0x04, 0x36
        /*014e*/ 	.short	(.L_423 - .L_422)
.L_422:
        /*0150*/ 	.word	0x00000008
.L_423:


//--------------------- .nv.info._ZN2at6native18elementwise_kernelILi128ELi4EZNS0_22gpu_kernel_impl_nocastIZZZNS0_44_GLOBAL__N__40a83637_7_Lerp_cu_1520ed90_319418lerp_scalar_kernelERNS_18TensorIteratorBaseERKN3c106ScalarEENKUlvE0_clEvENKUlvE2_clEvEUlNS6_8BFloat16ESC_E_EEvS5_RKT_EUliE_EEviT1_ --------------------------
	.section	.nv.info._ZN2at6native18elementwise_kernelILi128ELi4EZNS0_22gpu_kernel_impl_nocastIZZZNS0_44_GLOBAL__N__40a83637_7_Lerp_cu_1520ed90_319418lerp_scalar_kernelERNS_18TensorIteratorBaseERKN3c106ScalarEENKUlvE0_clEvENKUlvE2_clEvEUlNS6_8BFloat16ESC_E_EEvS5_RKT_EUliE_EEviT1_,"",@"SHT_CUDA_INFO"
	.sectionflags	@""
	.align	4


	//----- nvinfo : EIATTR_CUDA_API_VERSION
	.align		4
        /*0000*/ 	.byte	0x04, 0x37
        /*0002*/ 	.short	(.L_425 - .L_424)
.L_424:
        /*0004*/ 	.word	0x00000082


	//----- nvinfo : EIATTR_KPARAM_INFO
	.align		4
.L_425:
        /*0008*/ 	.byte	0x04, 0x17
        /*000a*/ 	.short	(.L_427 - .L_426)
.L_426:
        /*000c*/ 	.word	0x00000000
        /*0010*/ 	.short	0x0001
        /*0012*/ 	.short	0x0008
        /*0014*/ 	.byte	0x00, 0xf0, 0x41, 0x0a


	//----- nvinfo : EIATTR_KPARAM_INFO
	.align		4
.L_427:
        /*0018*/ 	.byte	0x04, 0x17
        /*001a*/ 	.short	(.L_429 - .L_428)
.L_428:
        /*001c*/ 	.word	0x00000000
        /*0020*/ 	.short	0x0000
        /*0022*/ 	.short	0x0000
        /*0024*/ 	.byte	0x00, 0xf0, 0x11, 0x00


	//----- nvinfo : EIATTR_SPARSE_MMA_MASK
	.align		4
.L_429:
        /*0028*/ 	.byte	0x03, 0x50
        /*002a*/ 	.short	0x0000


	//----- nvinfo : EIATTR_MAXREG_COUNT
	.align		4
        /*002c*/ 	.byte	0x03, 0x1b
        /*002e*/ 	.short	0x0080


	//----- nvinfo : EIATTR_MERCURY_ISA_VERSION
	.align		4
        /*0030*/ 	.byte	0x03, 0x5f
        /*0032*/ 	.short	0x0101


	//----- nvinfo : EIATTR_VRC_CTA_INIT_COUNT
	.align		4
        /*0034*/ 	.byte	0x02, 0x4a
	.zero		1
	.zero		1


	//----- nvinfo : EIATTR_EXIT_INSTR_OFFSETS
	.align		4
        /*0038*/ 	.byte	0x04, 0x1c
        /*003a*/ 	.short	(.L_431 - .L_430)


	//   ....[0]....
.L_430:
        /*003c*/ 	.word	0x00000440


	//   ....[1]....
        /*0040*/ 	.word	0x00000520


	//   ....[2]....
        /*0044*/ 	.word	0x00004b20


	//   ....[3]....
        /*0048*/ 	.word	0x00006210


	//----- nvinfo : EIATTR_MAX_THREADS
	.align		4
.L_431:
        /*004c*/ 	.byte	0x04, 0x05
        /*004e*/ 	.short	(.L_433 - .L_432)
.L_432:
        /*0050*/ 	.word	0x00000080
        /*0054*/ 	.word	0x00000001
        /*0058*/ 	.word	0x00000001


	//----- nvinfo : EIATTR_CRS_STACK_SIZE
	.align		4
.L_433:
        /*005c*/ 	.byte	0x04, 0x1e
        /*005e*/ 	.short	(.L_435 - .L_434)
.L_434:
        /*0060*/ 	.word	0x00000000


	//----- nvinfo : EIATTR_CBANK_PARAM_SIZE
	.align		4
.L_435:
        /*0064*/ 	.byte	0x03, 0x19
        /*0066*/ 	.short	0x0298


	//----- nvinfo : EIATTR_PARAM_CBANK
	.align		4
        /*0068*/ 	.byte	0x04, 0x0a
        /*006a*/ 	.short	(.L_437 - .L_436)
	.align		4
.L_436:
        /*006c*/ 	.word	index@(.nv.constant0._ZN2at6native18elementwise_kernelILi128ELi4EZNS0_22gpu_kernel_impl_nocastIZZZNS0_44_GLOBAL__N__40a83637_7_Lerp_cu_1520ed90_319418lerp_scalar_kernelERNS_18TensorIteratorBaseERKN3c106ScalarEENKUlvE0_clEvENKUlvE2_clEvEUlNS6_8BFloat16ESC_E_EEvS5_RKT_EUliE_EEviT1_)
        /*0070*/ 	.short	0x0380
        /*0072*/ 	.short	0x0298


	//----- nvinfo : EIATTR_SW_WAR
	.align		4
.L_437:
        /*0074*/ 	.byte	0x04, 0x36
        /*0076*/ 	.short	(.L_439 - .L_438)
.L_438:
        /*0078*/ 	.word	0x00000008
.L_439:


//--------------------- .nv.info._ZN2at6native27unrolled_elementwise_kernelIZZZNS0_44_GLOBAL__N__40a83637_7_Lerp_cu_1520ed90_319418lerp_scalar_kernelERNS_18TensorIteratorBaseERKN3c106ScalarEENKUlvE0_clEvENKUlvE2_clEvEUlNS5_8BFloat16ESB_E_St5arrayIPcLm3EELi4E23TrivialOffsetCalculatorILi2EjESG_ILi1EjENS0_6memory15LoadWithoutCastENSJ_16StoreWithoutCastEEEviT_T0_T2_T3_T4_T5_ --------------------------
	.section	.nv.info._ZN2at6native27unrolled_elementwise_kernelIZZZNS0_44_GLOBAL__N__40a83637_7_Lerp_cu_1520ed90_319418lerp_scalar_kernelERNS_18TensorIteratorBaseERKN3c106ScalarEENKUlvE0_clEvENKUlvE2_clEvEUlNS5_8BFloat16ESB_E_St5arrayIPcLm3EELi4E23TrivialOffsetCalculatorILi2EjESG_ILi1EjENS0_6memory15LoadWithoutCastENSJ_16StoreWithoutCastEEEviT_T0_T2_T3_T4_T5_,"",@"SHT_CUDA_INFO"
	.sectionflags	@""
	.align	4


	//----- nvinfo : EIATTR_CUDA_API_VERSION
	.align		4
        /*0000*/ 	.byte	0x04, 0x37
        /*0002*/ 	.short	(.L_441 - .L_440)
.L_440:
        /*0004*/ 	.word	0x00000082


	//----- nvinfo : EIATTR_KPARAM_INFO
	.align		4
.L_441:
        /*0008*/ 	.byte	0x04, 0x17
        /*000a*/ 	.short	(.L_443 - .L_442)
.L_442:
        /*000c*/ 	.word	0x00000000
        /*0010*/ 	.short	0x0006
        /*0012*/ 	.short	0x0033
        /*0014*/ 	.byte	0x00, 0xf0, 0x05, 0x00


	//----- nvinfo : EIATTR_KPARAM_INFO
	.align		4
.L_443:
        /*0018*/ 	.byte	0x04, 0x17
        /*001a*/ 	.short	(.L_445 - .L_444)
.L_444:
        /*001c*/ 	.word	0x00000000
        /*0020*/ 	.short	0x0005
        /*0022*/ 	.short	0x0032
        /*0024*/ 	.byte	0x00, 0xf0, 0x05, 0x00


	//----- nvinfo : EIATTR_KPARAM_INFO
	.align		4
.L_445:
        /*0028*/ 	.byte	0x04, 0x17
        /*002a*/ 	.short	(.L_447 - .L_446)
.L_446:
        /*002c*/ 	.word	0x00000000
        /*0030*/ 	.short	0x0004
        /*0032*/ 	.short	0x0031
        /*0034*/ 	.byte	0x00, 0xf0, 0x05, 0x00


	//----- nvinfo : EIATTR_KPARAM_INFO
	.align		4
.L_447:
        /*0038*/ 	.byte	0x04, 0x17
        /*003a*/ 	.short	(.L_449 - .L_448)
.L_448:
        /*003c*/ 	.word	0x00000000
        /*0040*/ 	.short	0x0003
        /*0042*/ 	.short	0x0030
        /*0044*/ 	.byte	0x00, 0xf0, 0x05, 0x00


	//----- nvinfo : EIATTR_KPARAM_INFO
	.align		4
.L_449:
        /*0048*/ 	.byte	0x04, 0x17
        /*004a*/ 	.short	(.L_451 - .L_450)
.L_450:
        /*004c*/ 	.word	0x00000000
        /*0050*/ 	.short	0x0002
        /*0052*/ 	.short	0x0018
        /*0054*/ 	.byte	0x00, 0xf0, 0x61, 0x00


	//----- nvinfo : EIATTR_KPARAM_INFO
	.align		4
.L_451:
        /*0058*/ 	.byte	0x04, 0x17
        /*005a*/ 	.short	(.L_453 - .L_452)
.L_452:
        /*005c*/ 	.word	0x00000000
        /*0060*/ 	.short	0x0001
        /*0062*/ 	.short	0x0008
        /*0064*/ 	.byte	0x00, 0xf0, 0x41, 0x00


	//----- nvinfo : EIATTR_KPARAM_INFO
	.align		4
.L_453:
        /*0068*/ 	.byte	0x04, 0x17
        /*006a*/ 	.short	(.L_455 - .L_454)
.L_454:
        /*006c*/ 	.word	0x00000000
        /*0070*/ 	.short	0x0000
        /*0072*/ 	.short	0x0000
        /*0074*/ 	.byte	0x00, 0xf0, 0x11, 0x00


	//----- nvinfo : EIATTR_SPARSE_MMA_MASK
	.align		4
.L_455:
        /*0078*/ 	.byte	0x03, 0x50
        /*007a*/ 	.short	0x0000


	//----- nvinfo : EIATTR_MAXREG_COUNT
	.align		4
        /*007c*/ 	.byte	0x03, 0x1b
        /*007e*/ 	.short	0x00ff


	//----- nvinfo : EIATTR_MERCURY_ISA_VERSION
	.align		4
        /*0080*/ 	.byte	0x03, 0x5f
        /*0082*/ 	.short	0x0101


	//----- nvinfo : EIATTR_VRC_CTA_INIT_COUNT
	.align		4
        /*0084*/ 	.byte	0x02, 0x4a
	.zero		1
	.zero		1


	//----- nvinfo : EIATTR_EXIT_INSTR_OFFSETS
	.align		4
        /*0088*/ 	.byte	0x04, 0x1c
        /*008a*/ 	.short	(.L_457 - .L_456)


	//   ....[0]....
.L_456:
        /*008c*/ 	.word	0x00000770


	//   ....[1]....
        /*0090*/ 	.word	0x000007c0


	//----- nvinfo : EIATTR_MAX_THREADS
	.align		4
.L_457:
        /*0094*/ 	.byte	0x04, 0x05
        /*0096*/ 	.short	(.L_459 - .L_458)
.L_458:
        /*0098*/ 	.word	0x00000080
        /*009c*/ 	.word	0x00000001
        /*00a0*/ 	.word	0x00000001


	//----- nvinfo : EIATTR_CRS_STACK_SIZE
	.align		4
.L_459:
        /*00a4*/ 	.byte	0x04, 0x1e
        /*00a6*/ 	.short	(.L_461 - .L_460)
.L_460:
        /*00a8*/ 	.word	0x00000000


	//----- nvinfo : EIATTR_CBANK_PARAM_SIZE
	.align		4
.L_461:
        /*00ac*/ 	.byte	0x03, 0x19
        /*00ae*/ 	.short	0x0034


	//----- nvinfo : EIATTR_PARAM_CBANK
	.align		4
        /*00b0*/ 	.byte	0x04, 0x0a
        /*00b2*/ 	.short	(.L_463 - .L_462)
	.align		4
.L_462:
        /*00b4*/ 	.word	index@(.nv.constant0._ZN2at6native27unrolled_elementwise_kernelIZZZNS0_44_GLOBAL__N__40a83637_7_Lerp_cu_1520ed90_319418lerp_scalar_kernelERNS_18TensorIteratorBaseERKN3c106ScalarEENKUlvE0_clEvENKUlvE2_clEvEUlNS5_8BFloat16ESB_E_St5arrayIPcLm3EELi4E23TrivialOffsetCalculatorILi2EjESG_ILi1EjENS0_6memory15LoadWithoutCastENSJ_16StoreWithoutCastEEEviT_T0_T2_T3_T4_T5_)
        /*00b8*/ 	.short	0x0380
        /*00ba*/ 	.short	0x0034


	//----- nvinfo : EIATTR_SW_WAR
	.align		4
.L_463:
        /*00bc*/ 	.byte	0x04, 0x36
        /*00be*/ 	.short	(.L_465 - .L_464)
.L_464:
        /*00c0*/ 	.word	0x00000008
.L_465:


//--------------------- .nv.info._ZN2at6native29vectorized_elementwise_kernelILi2EZZZNS0_44_GLOBAL__N__40a83637_7_Lerp_cu_1520ed90_319418lerp_scalar_kernelERNS_18TensorIteratorBaseERKN3c106ScalarEENKUlvE0_clEvENKUlvE2_clEvEUlNS5_8BFloat16ESB_E_St5arrayIPcLm3EEEEviT0_T1_ --------------------------
	.section	.nv.info._ZN2at6native29vectorized_elementwise_kernelILi2EZZZNS0_44_GLOBAL__N__40a83637_7_Lerp_cu_1520ed90_319418lerp_scalar_kernelERNS_18TensorIteratorBaseERKN3c106ScalarEENKUlvE0_clEvENKUlvE2_clEvEUlNS5_8BFloat16ESB_E_St5arrayIPcLm3EEEEviT0_T1_,"",@"SHT_CUDA_INFO"
	.sectionflags	@""
	.align	4


	//----- nvinfo : EIATTR_CUDA_API_VERSION
	.align		4
        /*0000*/ 	.byte	0x04, 0x37
        /*0002*/ 	.short	(.L_467 - .L_466)
.L_466:
        /*0004*/ 	.word	0x00000082


	//----- nvinfo : EIATTR_KPARAM_INFO
	.align		4
.L_467:
        /*0008*/ 	.byte	0x04, 0x17
        /*000a*/ 	.short	(.L_469 - .L_468)
.L_468:
        /*000c*/ 	.word	0x00000000
        /*0010*/ 	.short	0x0002
        /*0012*/ 	.short	0x0018
        /*0014*/ 	.byte	0x00, 0xf0, 0x61, 0x00


	//----- nvinfo : EIATTR_KPARAM_INFO
	.align		4
.L_469:
        /*0018*/ 	.byte	0x04, 0x17
        /*001a*/ 	.short	(.L_471 - .L_470)
.L_470:
        /*001c*/ 	.word	0x00000000
        /*0020*/ 	.short	0x0001
        /*0022*/ 	.short	0x0008
        /*0024*/ 	.byte	0x00, 0xf0, 0x41, 0x00


	//----- nvinfo : EIATTR_KPARAM_INFO
	.align		4
.L_471:
        /*0028*/ 	.byte	0x04, 0x17
        /*002a*/ 	.short	(.L_473 - .L_472)
.L_472:
        /*002c*/ 	.word	0x00000000
        /*0030*/ 	.short	0x0000
        /*0032*/ 	.short	0x0000
        /*0034*/ 	.byte	0x00, 0xf0, 0x11, 0x00


	//----- nvinfo : EIATTR_SPARSE_MMA_MASK
	.align		4
.L_473:
        /*0038*/ 	.byte	0x03, 0x50
        /*003a*/ 	.short	0x0000


	//----- nvinfo : EIATTR_MAXREG_COUNT
	.align		4
        /*003c*/ 	.byte	0x03, 0x1b
        /*003e*/ 	.short	0x00ff


	//----- nvinfo : EIATTR_MERCURY_ISA_VERSION
	.align		4
        /*0040*/ 	.byte	0x03, 0x5f
        /*0042*/ 	.short	0x0101


	//----- nvinfo : EIATTR_VRC_CTA_INIT_COUNT
	.align		4
        /*0044*/ 	.byte	0x02, 0x4a
	.zero		1
	.zero		1


	//----- nvinfo : EIATTR_EXIT_INSTR_OFFSETS
	.align		4
        /*0048*/ 	.byte	0x04, 0x1c
        /*004a*/ 	.short	(.L_475 - .L_474)


	//   ....[0]....
.L_474:
        /*004c*/ 	.word	0x00000f70


	//   ....[1]....
        /*0050*/ 	.word	0x00000fc0


	//   ....[2]....
        /*0054*/ 	.word	0x000014a0


	//----- nvinfo : EIATTR_MAX_THREADS
	.align		4
.L_475:
        /*0058*/ 	.byte	0x04, 0x05
        /*005a*/ 	.short	(.L_477 - .L_476)
.L_476:
        /*005c*/ 	.word	0x00000080
        /*0060*/ 	.word	0x00000001
        /*0064*/ 	.word	0x00000001


	//----- nvinfo : EIATTR_CRS_STACK_SIZE
	.align		4
.L_477:
        /*0068*/ 	.byte	0x04, 0x1e
        /*006a*/ 	.short	(.L_479 - .L_478)
.L_478:
        /*006c*/ 	.word	0x00000000


	//----- nvinfo : EIATTR_CBANK_PARAM_SIZE
	.align		4
.L_479:
        /*0070*/ 	.byte	0x03, 0x19
        /*0072*/ 	.short	0x0030


	//----- nvinfo : EIATTR_PARAM_CBANK
	.align		4
        /*0074*/ 	.byte	0x04, 0x0a
        /*0076*/ 	.short	(.L_481 - .L_480)
	.align		4
.L_480:
        /*0078*/ 	.word	index@(.nv.constant0._ZN2at6native29vectorized_elementwise_kernelILi2EZZZNS0_44_GLOBAL__N__40a83637_7_Lerp_cu_1520ed90_319418lerp_scalar_kernelERNS_18TensorIteratorBaseERKN3c106ScalarEENKUlvE0_clEvENKUlvE2_clEvEUlNS5_8BFloat16ESB_E_St5arrayIPcLm3EEEEviT0_T1_)
        /*007c*/ 	.short	0x0380
        /*007e*/ 	.short	0x0030


	//----- nvinfo : EIATTR_SW_WAR
	.align		4
.L_481:
        /*0080*/ 	.byte	0x04, 0x36
        /*0082*/ 	.short	(.L_483 - .L_482)
.L_482:
        /*0084*/ 	.word	0x00000008
.L_483:


//--------------------- .nv.info._ZN2at6native29vectorized_elementwise_kernelILi4EZZZNS0_44_GLOBAL__N__40a83637_7_Lerp_cu_1520ed90_319418lerp_scalar_kernelERNS_18TensorIteratorBaseERKN3c106ScalarEENKUlvE0_clEvENKUlvE2_clEvEUlNS5_8BFloat16ESB_E_St5arrayIPcLm3EEEEviT0_T1_ --------------------------
	.section	.nv.info._ZN2at6native29vectorized_elementwise_kernelILi4EZZZNS0_44_GLOBAL__N__40a83637_7_Lerp_cu_1520ed90_319418lerp_scalar_kernelERNS_18TensorIteratorBaseERKN3c106ScalarEENKUlvE0_clEvENKUlvE2_clEvEUlNS5_8BFloat16ESB_E_St5arrayIPcLm3EEEEviT0_T1_,"",@"SHT_CUDA_INFO"
	.sectionflags	@""
	.align	4


	//----- nvinfo : EIATTR_CUDA_API_VERSION
	.align		4
        /*0000*/ 	.byte	0x04, 0x37
        /*0002*/ 	.short	(.L_485 - .L_484)
.L_484:
        /*0004*/ 	.word	0x00000082


	//----- nvinfo : EIATTR_KPARAM_INFO
	.align		4
.L_485:
        /*0008*/ 	.byte	0x04, 0x17
        /*000a*/ 	.short	(.L_487 - .L_486)
.L_486:
        /*000c*/ 	.word	0x00000000
        /*0010*/ 	.short	0x0002
        /*0012*/ 	.short	0x0018
        /*0014*/ 	.byte	0x00, 0xf0, 0x61, 0x00


	//----- nvinfo : EIATTR_KPARAM_INFO
	.align		4
.L_487:
        /*0018*/ 	.byte	0x04, 0x17
        /*001a*/ 	.short	(.L_489 - .L_488)
.L_488:
        /*001c*/ 	.word	0x00000000
        /*0020*/ 	.short	0x0001
        /*0022*/ 	.short	0x0008
        /*0024*/ 	.byte	0x00, 0xf0, 0x41, 0x00


	//----- nvinfo : EIATTR_KPARAM_INFO
	.align		4
.L_489:
        /*0028*/ 	.byte	0x04, 0x17
        /*002a*/ 	.short	(.L_491 - .L_490)
.L_490:
        /*002c*/ 	.word	0x00000000
        /*0030*/ 	.short	0x0000
        /*0032*/ 	.short	0x0000
        /*0034*/ 	.byte	0x00, 0xf0, 0x11, 0x00


	//----- nvinfo : EIATTR_SPARSE_MMA_MASK
	.align		4
.L_491:
        /*0038*/ 	.byte	0x03, 0x50
        /*003a*/ 	.short	0x0000


	//----- nvinfo : EIATTR_MAXREG_COUNT
	.align		4
        /*003c*/ 	.byte	0x03, 0x1b
        /*003e*/ 	.short	0x00ff


	//----- nvinfo : EIATTR_MERCURY_ISA_VERSION
	.align		4
        /*0040*/ 	.byte	0x03, 0x5f
        /*0042*/ 	.short	0x0101


	//----- nvinfo : EIATTR_VRC_CTA_INIT_COUNT
	.align		4
        /*0044*/ 	.byte	0x02, 0x4a
	.zero		1
	.zero		1


	//----- nvinfo : EIATTR_EXIT_INSTR_OFFSETS
	.align		4
        /*0048*/ 	.byte	0x04, 0x1c
        /*004a*/ 	.short	(.L_493 - .L_492)


	//   ....[0]....
.L_492:
        /*004c*/ 	.word	0x00000f70


	//   ....[1]....
        /*0050*/ 	.word	0x00000fc0


	//   ....[2]....
        /*0054*/ 	.word	0x00001440


	//----- nvinfo : EIATTR_MAX_THREADS
	.align		4
.L_493:
        /*0058*/ 	.byte	0x04, 0x05
        /*005a*/ 	.short	(.L_495 - .L_494)
.L_494:
        /*005c*/ 	.word	0x00000080
        /*0060*/ 	.word	0x00000001
        /*0064*/ 	.word	0x00000001


	//----- nvinfo : EIATTR_CRS_STACK_SIZE
	.align		4
.L_495:
        /*0068*/ 	.byte	0x04, 0x1e
        /*006a*/ 	.short	(.L_497 - .L_496)
.L_496:
        /*006c*/ 	.word	0x00000000


	//----- nvinfo : EIATTR_CBANK_PARAM_SIZE
	.align		4
.L_497:
        /*0070*/ 	.byte	0x03, 0x19
        /*0072*/ 	.short	0x0030


	//----- nvinfo : EIATTR_PARAM_CBANK
	.align		4
        /*0074*/ 	.byte	0x04, 0x0a
        /*0076*/ 	.short	(.L_499 - .L_498)
	.align		4
.L_498:
        /*0078*/ 	.word	index@(.nv.constant0._ZN2at6native29vectorized_elementwise_kernelILi4EZZZNS0_44_GLOBAL__N__40a83637_7_Lerp_cu_1520ed90_319418lerp_scalar_kernelERNS_18TensorIteratorBaseERKN3c106ScalarEENKUlvE0_clEvENKUlvE2_clEvEUlNS5_8BFloat16ESB_E_St5arrayIPcLm3EEEEviT0_T1_)
        /*007c*/ 	.short	0x0380
        /*007e*/ 	.short	0x0030


	//----- nvinfo : EIATTR_SW_WAR
	.align		4
.L_499:
        /*0080*/ 	.byte	0x04, 0x36
        /*0082*/ 	.short	(.L_501 - .L_500)
.L_500:
        /*0084*/ 	.word	0x00000008
.L_501:


//--------------------- .nv.info._ZN2at6native29vectorized_elementwise_kernelILi8EZZZNS0_44_GLOBAL__N__40a83637_7_Lerp_cu_1520ed90_319418lerp_scalar_kernelERNS_18TensorIteratorBaseERKN3c106ScalarEENKUlvE0_clEvENKUlvE2_clEvEUlNS5_8BFloat16ESB_E_St5arrayIPcLm3EEEEviT0_T1_ --------------------------
	.section	.nv.info._ZN2at6native29vectorized_elementwise_kernelILi8EZZZNS0_44_GLOBAL__N__40a83637_7_Lerp_cu_1520ed90_319418lerp_scalar_kernelERNS_18TensorIteratorBaseERKN3c106ScalarEENKUlvE0_clEvENKUlvE2_clEvEUlNS5_8BFloat16ESB_E_St5arrayIPcLm3EEEEviT0_T1_,"",@"SHT_CUDA_INFO"
	.sectionflags	@""
	.align	4


	//----- nvinfo : EIATTR_CUDA_API_VERSION
	.align		4
        /*0000*/ 	.byte	0x04, 0x37
        /*0002*/ 	.short	(.L_503 - .L_502)
.L_502:
        /*0004*/ 	.word	0x00000082


	//----- nvinfo : EIATTR_KPARAM_INFO
	.align		4
.L_503:
        /*0008*/ 	.byte	0x04, 0x17
        /*000a*/ 	.short	(.L_505 - .L_504)
.L_504:
        /*000c*/ 	.word	0x00000000
        /*0010*/ 	.short	0x0002
        /*0012*/ 	.short	0x0018
        /*0014*/ 	.byte	0x00, 0xf0, 0x61, 0x00


	//----- nvinfo : EIATTR_KPARAM_INFO
	.align		4
.L_505:
        /*0018*/ 	.byte	0x04, 0x17
        /*001a*/ 	.short	(.L_507 - .L_506)
.L_506:
        /*001c*/ 	.word	0x00000000
        /*0020*/ 	.short	0x0001
        /*0022*/ 	.short	0x0008
        /*0024*/ 	.byte	0x00, 0xf0, 0x41, 0x00


	//----- nvinfo : EIATTR_KPARAM_INFO
	.align		4
.L_507:
        /*0028*/ 	.byte	0x04, 0x17
        /*002a*/ 	.short	(.L_509 - .L_508)
.L_508:
        /*002c*/ 	.word	0x00000000
        /*0030*/ 	.short	0x0000
        /*0032*/ 	.short	0x0000
        /*0034*/ 	.byte	0x00, 0xf0, 0x11, 0x00


	//----- nvinfo : EIATTR_SPARSE_MMA_MASK
	.align		4
.L_509:
        /*0038*/ 	.byte	0x03, 0x50
        /*003a*/ 	.short	0x0000


	//----- nvinfo : EIATTR_MAXREG_COUNT
	.align		4
        /*003c*/ 	.byte	0x03, 0x1b
        /*003e*/ 	.short	0x00ff


	//----- nvinfo : EIATTR_MERCURY_ISA_VERSION
	.align		4
        /*0040*/ 	.byte	0x03, 0x5f
        /*0042*/ 	.short	0x0101


	//----- nvinfo : EIATTR_VRC_CTA_INIT_COUNT
	.align		4
        /*0044*/ 	.byte	0x02, 0x4a
	.zero		1
	.zero		1


	//----- nvinfo : EIATTR_EXIT_INSTR_OFFSETS
	.align		4
        /*0048*/ 	.byte	0x04, 0x1c
        /*004a*/ 	.short	(.L_511 - .L_510)


	//   ....[0]....
.L_510:
        /*004c*/ 	.word	0x00000f70


	//   ....[1]....
        /*0050*/ 	.word	0x00000fc0


	//   ....[2]....
        /*0054*/ 	.word	0x00001410


	//----- nvinfo : EIATTR_MAX_THREADS
	.align		4
.L_511:
        /*0058*/ 	.byte	0x04, 0x05
        /*005a*/ 	.short	(.L_513 - .L_512)
.L_512:
        /*005c*/ 	.word	0x00000080
        /*0060*/ 	.word	0x00000001
        /*0064*/ 	.word	0x00000001


	//----- nvinfo : EIATTR_CRS_STACK_SIZE
	.align		4
.L_513:
        /*0068*/ 	.byte	0x04, 0x1e
        /*006a*/ 	.short	(.L_515 - .L_514)
.L_514:
        /*006c*/ 	.word	0x00000000


	//----- nvinfo : EIATTR_CBANK_PARAM_SIZE
	.align		4
.L_515:
        /*0070*/ 	.byte	0x03, 0x19
        /*0072*/ 	.short	0x0030


	//----- nvinfo : EIATTR_PARAM_CBANK
	.align		4
        /*0074*/ 	.byte	0x04, 0x0a
        /*0076*/ 	.short	(.L_517 - .L_516)
	.align		4
.L_516:
        /*0078*/ 	.word	index@(.nv.constant0._ZN2at6native29vectorized_elementwise_kernelILi8EZZZNS0_44_GLOBAL__N__40a83637_7_Lerp_cu_1520ed90_319418lerp_scalar_kernelERNS_18TensorIteratorBaseERKN3c106ScalarEENKUlvE0_clEvENKUlvE2_clEvEUlNS5_8BFloat16ESB_E_St5arrayIPcLm3EEEEviT0_T1_)
        /*007c*/ 	.short	0x0380
        /*007e*/ 	.short	0x0030


	//----- nvinfo : EIATTR_SW_WAR
	.align		4
.L_517:
        /*0080*/ 	.byte	0x04, 0x36
        /*0082*/ 	.short	(.L_519 - .L_518)
.L_518:
        /*0084*/ 	.word	0x00000008
.L_519:


//--------------------- .nv.info._ZN2at6native18elementwise_kernelILi128ELi4EZNS0_15gpu_kernel_implIZZZNS0_44_GLOBAL__N__40a83637_7_Lerp_cu_1520ed90_319418lerp_scalar_kernelERNS_18TensorIteratorBaseERKN3c106ScalarEENKUlvE0_clEvENKUlvE1_clEvEUlNS6_4HalfESC_E_EEvS5_RKT_EUliE_EEviT1_ --------------------------
	.section	.nv.info._ZN2at6native18elementwise_kernelILi128ELi4EZNS0_15gpu_kernel_implIZZZNS0_44_GLOBAL__N__40a83637_7_Lerp_cu_1520ed90_319418lerp_scalar_kernelERNS_18TensorIteratorBaseERKN3c106ScalarEENKUlvE0_clEvENKUlvE1_clEvEUlNS6_4HalfESC_E_EEvS5_RKT_EUliE_EEviT1_,"",@"SHT_CUDA_INFO"
	.sectionflags	@""
	.align	4


	//----- nvinfo : EIATTR_CUDA_API_VERSION
	.align		4
        /*0000*/ 	.byte	0x04, 0x37
        /*0002*/ 	.short	(.L_521 - .L_520)
.L_520:
        /*0004*/ 	.word	0x00000082


	//----- nvinfo : EIATTR_KPARAM_INFO
	.align		4
.L_521:
        /*0008*/ 	.byte	0x04, 0x17
        /*000a*/ 	.short	(.L_523 - .L_522)
.L_522:
        /*000c*/ 	.word	0x00000000
        /*0010*/ 	.short	0x0001
        /*0012*/ 	.short	0x0008
        /*0014*/ 	.byte	0x00, 0xf0, 0x61, 0x0a


	//----- nvinfo : EIATTR_KPARAM_INFO
	.align		4
.L_523:
        /*0018*/ 	.byte	0x04, 0x17
        /*001a*/ 	.short	(.L_525 - .L_524)
.L_524:
        /*001c*/ 	.word	0x00000000
        /*0020*/ 	.short	0x0000
        /*0022*/ 	.short	0x0000
        /*0024*/ 	.byte	0x00, 0xf0, 0x11, 0x00


	//----- nvinfo : EIATTR_SPARSE_MMA_MASK
	.align		4
.L_525:
        /*0028*/ 	.byte	0x03, 0x50
        /*002a*/ 	.short	0x0000


	//----- nvinfo : EIATTR_MAXREG_COUNT
	.align		4
        /*002c*/ 	.byte	0x03, 0x1b
        /*002e*/ 	.short	0x0080


	//----- nvinfo : EIATTR_EXTERNS
	.align		4
        /*0030*/ 	.byte	0x04, 0x0f
        /*0032*/ 	.short	(.L_527 - .L_526)


	//   ....[0]....
	.align		4
.L_526:
        /*0034*/ 	.word	index@(__assertfail)


	//----- nvinfo : EIATTR_MERCURY_ISA_VERSION
	.align		4
.L_527:
        /*0038*/ 	.byte	0x03, 0x5f
        /*003a*/ 	.short	0x0101


	//----- nvinfo : EIATTR_VRC_CTA_INIT_COUNT
	.align		4
        /*003c*/ 	.byte	0x02, 0x4a
	.zero		1
	.zero		1


	//----- nvinfo : EIATTR_SYSCALL_OFFSETS
	.align		4
        /*0040*/ 	.byte	0x04, 0x46
        /*0042*/ 	.short	(.L_529 - .L_528)


	//   ....[0]....
.L_528:
        /*0044*/ 	.word	0x00002630


	//   ....[1]....
        /*0048*/ 	.word	0x000035b0


	//   ....[2]....
        /*004c*/ 	.word	0x00004510


	//   ....[3]....
        /*0050*/ 	.word	0x00006cb0


	//   ....[4]....
        /*0054*/ 	.word	0x00007c20


	//   ....[5]....
        /*0058*/ 	.word	0x000089b0


	//   ....[6]....
        /*005c*/ 	.word	0x0000b260


	//   ....[7]....
        /*0060*/ 	.word	0x0000c1d0


	//   ....[8]....
        /*0064*/ 	.word	0x0000cf60


	//   ....[9]....
        /*0068*/ 	.word	0x0000f830


	//   ....[10]....
        /*006c*/ 	.word	0x000107a0


	//   ....[11]....
        /*0070*/ 	.word	0x00011500


	//----- nvinfo : EIATTR_EXIT_INSTR_OFFSETS
	.align		4
.L_529:
        /*0074*/ 	.byte	0x04, 0x1c
        /*0076*/ 	.short	(.L_531 - .L_530)


	//   ....[0]....
.L_530:
        /*0078*/ 	.word	0x0000d240


	//   ....[1]....
        /*007c*/ 	.word	0x000109a0


	//   ....[2]....
        /*0080*/ 	.word	0x000109e0


	//   ....[3]....
        /*0084*/ 	.word	0x00010a80


	//   ....[4]....
        /*0088*/ 	.word	0x00010ac0


	//   ....[5]....
        /*008c*/ 	.word	0x00010b00


	//   ....[6]....
        /*0090*/ 	.word	0x00010b90


	//   ....[7]....
        /*0094*/ 	.word	0x00010bb0


	//   ....[8]....
        /*0098*/ 	.word	0x00010c50


	//   ....[9]....
        /*009c*/ 	.word	0x00010ca0


	//   ....[10]....
        /*00a0*/ 	.word	0x00010cf0


	//   ....[11]....
        /*00a4*/ 	.word	0x00010dd0


	//   ....[12]....
        /*00a8*/ 	.word	0x00010f40


	//   ....[13]....
        /*00ac*/ 	.word	0x000110b0


	//   ....[14]....
        /*00b0*/ 	.word	0x00011210


	//   ....[15]....
        /*00b4*/ 	.word	0x00011250


	//   ....[16]....
        /*00b8*/ 	.word	0x00011290


	//   ....[17]....
        /*00bc*/ 	.word	0x00011340


	//   ....[18]....
        /*00c0*/ 	.word	0x000113a0


	//   ....[19]....
        /*00c4*/ 	.word	0x00011510


	//   ....[20]....
        /*00c8*/ 	.word	0x00011620


	//   ....[21]....
        /*00cc*/ 	.word	0x00011760


	//   ....[22]....
        /*00d0*/ 	.word	0x000117a0


	//----- nvinfo : EIATTR_MAX_THREADS
	.align		4
.L_531:
        /*00d4*/ 	.byte	0x04, 0x05
        /*00d6*/ 	.short	(.L_533 - .L_532)
.L_532:
        /*00d8*/ 	.word	0x00000080
        /*00dc*/ 	.word	0x00000001
        /*00e0*/ 	.word	0x00000001


	//----- nvinfo : EIATTR_CRS_STACK_SIZE
	.align		4
.L_533:
        /*00e4*/ 	.byte	0x04, 0x1e
        /*00e6*/ 	.short	(.L_535 - .L_534)
.L_534:
        /*00e8*/ 	.word	0x00000000


	//----- nvinfo : EIATTR_CBANK_PARAM_SIZE
	.align		4
.L_535:
        /*00ec*/ 	.byte	0x03, 0x19
        /*00ee*/ 	.short	0x02a0


	//----- nvinfo : EIATTR_PARAM_CBANK
	.align		4
        /*00f0*/ 	.byte	0x04, 0x0a
        /*00f2*/ 	.short	(.L_537 - .L_536)
	.align		4
.L_536:
        /*00f4*/ 	.word	index@(.nv.constant0._ZN2at6native18elementwise_kernelILi128ELi4EZNS0_15gpu_kernel_implIZZZNS0_44_GLOBAL__N__40a83637_7_Lerp_cu_1520ed90_319418lerp_scalar_kernelERNS_18TensorIteratorBaseERKN3c106ScalarEENKUlvE0_clEvENKUlvE1_clEvEUlNS6_4HalfESC_E_EEvS5_RKT_EUliE_EEviT1_)
        /*00f8*/ 	.short	0x0380
        /*00fa*/ 	.short	0x02a0


	//----- nvinfo : EIATTR_SW_WAR
	.align		4
.L_537:
        /*00fc*/ 	.byte	0x04, 0x36
        /*00fe*/ 	.short	(.L_539 - .L_538)
.L_538:
        /*0100*/ 	.word	0x00000008
.L_539:


//--------------------- .nv.info._ZN2at6native27unrolled_elementwise_kernelIZZZNS0_44_GLOBAL__N__40a83637_7_Lerp_cu_1520ed90_319418lerp_scalar_kernelERNS_18TensorIteratorBaseERKN3c106ScalarEENKUlvE0_clEvENKUlvE1_clEvEUlNS5_4HalfESB_E_St5arrayIPcLm3EELi4E23TrivialOffsetCalculatorILi2EjESG_ILi1EjENS0_6memory12LoadWithCastILi2EEENSJ_13StoreWithCastILi1EEEEEviT_T0_T2_T3_T4_T5_ --------------------------
	.section	.nv.info._ZN2at6native27unrolled_elementwise_kernelIZZZNS0_44_GLOBAL__N__40a83637_7_Lerp_cu_1520ed90_319418lerp_scalar_kernelERNS_18TensorIteratorBaseERKN3c106ScalarEENKUlvE0_clEvENKUlvE1_clEvEUlNS5_4HalfESB_E_St5arrayIPcLm3EELi4E23TrivialOffsetCalculatorILi2EjESG_ILi1EjENS0_6memory12LoadWithCastILi2EEENSJ_13StoreWithCastILi1EEEEEviT_T0_T2_T3_T4_T5_,"",@"SHT_CUDA_INFO"
	.sectionflags	@""
	.align	4


	//----- nvinfo : EIATTR_CUDA_API_VERSION
	.align		4
        /*0000*/ 	.byte	0x04, 0x37
        /*0002*/ 	.short	(.L_541 - .L_540)
.L_540:
        /*0004*/ 	.word	0x00000082


	//----- nvinfo : EIATTR_KPARAM_INFO
	.align		4
.L_541:
        /*0008*/ 	.byte	0x04, 0x17
        /*000a*/ 	.short	(.L_543 - .L_542)
.L_542:
        /*000c*/ 	.word	0x00000000
        /*0010*/ 	.short	0x0006
        /*0012*/ 	.short	0x0040
        /*0014*/ 	.byte	0x00, 0xf0, 0x21, 0x00


	//----- nvinfo : EIATTR_KPARAM_INFO
	.align		4
.L_543:
        /*0018*/ 	.byte	0x04, 0x17
        /*001a*/ 	.short	(.L_545 - .L_544)
.L_544:
        /*001c*/ 	.word	0x00000000
        /*0020*/ 	.short	0x0005
        /*0022*/ 	.short	0x0034
        /*0024*/ 	.byte	0x00, 0xf0, 0x31, 0x00


	//----- nvinfo : EIATTR_KPARAM_INFO
	.align		4
.L_545:
        /*0028*/ 	.byte	0x04, 0x17
        /*002a*/ 	.short	(.L_547 - .L_546)
.L_546:
        /*002c*/ 	.word	0x00000000
        /*0030*/ 	.short	0x0004
        /*0032*/ 	.short	0x0031
        /*0034*/ 	.byte	0x00, 0xf0, 0x05, 0x00


	//----- nvinfo : EIATTR_KPARAM_INFO
	.align		4
.L_547:
        /*0038*/ 	.byte	0x04, 0x17
        /*003a*/ 	.short	(.L_549 - .L_548)
.L_548:
        /*003c*/ 	.word	0x00000000
        /*0040*/ 	.short	0x0003
        /*0042*/ 	.short	0x0030
        /*0044*/ 	.byte	0x00, 0xf0, 0x05, 0x00


	//----- nvinfo : EIATTR_KPARAM_INFO
	.align		4
.L_549:
        /*0048*/ 	.byte	0x04, 0x17
        /*004a*/ 	.short	(.L_551 - .L_550)
.L_550:
        /*004c*/ 	.word	0x00000000
        /*0050*/ 	.short	0x0002
        /*0052*/ 	.short	0x0018
        /*0054*/ 	.byte	0x00, 0xf0, 0x61, 0x00


	//----- nvinfo : EIATTR_KPARAM_INFO
	.align		4
.L_551:
        /*0058*/ 	.byte	0x04, 0x17
        /*005a*/ 	.short	(.L_553 - .L_552)
.L_552:
        /*005c*/ 	.word	0x00000000
        /*0060*/ 	.short	0x0001
        /*0062*/ 	.short	0x0008
        /*0064*/ 	.byte	0x00, 0xf0, 0x41, 0x00


	//----- nvinfo : EIATTR_KPARAM_INFO
	.align		4
.L_553:
        /*0068*/ 	.byte	0x04, 0x17
        /*006a*/ 	.short	(.L_555 - .L_554)
.L_554:
        /*006c*/ 	.word	0x00000000
        /*0070*/ 	.short	0x0000
        /*0072*/ 	.short	0x0000
        /*0074*/ 	.byte	0x00, 0xf0, 0x11, 0x00


	//----- nvinfo : EIATTR_SPARSE_MMA_MASK
	.align		4
.L_555:
        /*0078*/ 	.byte	0x03, 0x50
        /*007a*/ 	.short	0x0000


	//----- nvinfo : EIATTR_MAXREG_COUNT
	.align		4
        /*007c*/ 	.byte	0x03, 0x1b
        /*007e*/ 	.short	0x00ff


	//----- nvinfo : EIATTR_EXTERNS
	.align		4
        /*0080*/ 	.byte	0x04, 0x0f
        /*0082*/ 	.short	(.L_557 - .L_556)


	//   ....[0]....
	.align		4
.L_556:
        /*0084*/ 	.word	index@(__assertfail)


	//----- nvinfo : EIATTR_MERCURY_ISA_VERSION
	.align		4
.L_557:
        /*0088*/ 	.byte	0x03, 0x5f
        /*008a*/ 	.short	0x0101


	//----- nvinfo : EIATTR_VRC_CTA_INIT_COUNT
	.align		4
        /*008c*/ 	.byte	0x02, 0x4a
	.zero		1
	.zero		1


	//----- nvinfo : EIATTR_SYSCALL_OFFSETS
	.align		4
        /*0090*/ 	.byte	0x04, 0x46
        /*0092*/ 	.short	(.L_559 - .L_558)


	//   ....[0]....
.L_558:
        /*0094*/ 	.word	0x00000ff0


	//   ....[1]....
        /*0098*/ 	.word	0x00002070


	//   ....[2]....
        /*009c*/ 	.word	0x00003230


	//   ....[3]....
        /*00a0*/ 	.word	0x000042b0


	//   ....[4]....
        /*00a4*/ 	.word	0x000053b0


	//   ....[5]....
        /*00a8*/ 	.word	0x00006440


	//   ....[6]....
        /*00ac*/ 	.word	0x00007540


	//   ....[7]....
        /*00b0*/ 	.word	0x000084f0


	//   ....[8]....
        /*00b4*/ 	.word	0x000097d0


	//   ....[9]....
        /*00b8*/ 	.word	0x0000a690


	//   ....[10]....
        /*00bc*/ 	.word	0x0000b610


	//   ....[11]....
        /*00c0*/ 	.word	0x0000c590


	//----- nvinfo : EIATTR_EXIT_INSTR_OFFSETS
	.align		4
.L_559:
        /*00c4*/ 	.byte	0x04, 0x1c
        /*00c6*/ 	.short	(.L_561 - .L_560)


	//   ....[0]....
.L_560:
        /*00c8*/ 	.word	0x0000b8e0


	//   ....[1]....
        /*00cc*/ 	.word	0x0000ba30


	//   ....[2]....
        /*00d0*/ 	.word	0x0000ba70


	//   ....[3]....
        /*00d4*/ 	.word	0x0000bb10


	//   ....[4]....
        /*00d8*/ 	.word	0x0000bb50


	//   ....[5]....
        /*00dc*/ 	.word	0x0000bb90


	//   ....[6]....
        /*00e0*/ 	.word	0x0000bc20


	//   ....[7]....
        /*00e4*/ 	.word	0x0000bc40


	//   ....[8]....
        /*00e8*/ 	.word	0x0000bce0


	//   ....[9]....
        /*00ec*/ 	.word	0x0000bd30


	//   ....[10]....
        /*00f0*/ 	.word	0x0000bd80


	//   ....[11]....
        /*00f4*/ 	.word	0x0000be60


	//   ....[12]....
        /*00f8*/ 	.word	0x0000bfd0


	//   ....[13]....
        /*00fc*/ 	.word	0x0000c140


	//   ....[14]....
        /*0100*/ 	.word	0x0000c2a0


	//   ....[15]....
        /*0104*/ 	.word	0x0000c2e0


	//   ....[16]....
        /*0108*/ 	.word	0x0000c320


	//   ....[17]....
        /*010c*/ 	.word	0x0000c3d0


	//   ....[18]....
        /*0110*/ 	.word	0x0000c430


	//   ....[19]....
        /*0114*/ 	.word	0x0000c5a0


	//   ....[20]....
        /*0118*/ 	.word	0x0000c6b0


	//   ....[21]....
        /*011c*/ 	.word	0x0000c7f0


	//   ....[22]....
        /*0120*/ 	.word	0x0000c830


	//----- nvinfo : EIATTR_MAX_THREADS
	.align		4
.L_561:
        /*0124*/ 	.byte	0x04, 0x05
        /*0126*/ 	.short	(.L_563 - .L_562)
.L_562:
        /*0128*/ 	.word	0x00000080
        /*012c*/ 	.word	0x00000001
        /*0130*/ 	.word	0x00000001


	//----- nvinfo : EIATTR_CRS_STACK_SIZE
	.align		4
.L_563:
        /*0134*/ 	.byte	0x04, 0x1e
        /*0136*/ 	.short	(.L_565 - .L_564)
.L_564:
        /*0138*/ 	.word	0x00000000


	//----- nvinfo : EIATTR_CBANK_PARAM_SIZE
	.align		4
.L_565:
        /*013c*/ 	.byte	0x03, 0x19
        /*013e*/ 	.short	0x0048


	//----- nvinfo : EIATTR_PARAM_CBANK
	.align		4
        /*0140*/ 	.byte	0x04, 0x0a
        /*0142*/ 	.short	(.L_567 - .L_566)
	.align		4
.L_566:
        /*0144*/ 	.word	index@(.nv.constant0._ZN2at6native27unrolled_elementwise_kernelIZZZNS0_44_GLOBAL__N__40a83637_7_Lerp_cu_1520ed90_319418lerp_scalar_kernelERNS_18TensorIteratorBaseERKN3c106ScalarEENKUlvE0_clEvENKUlvE1_clEvEUlNS5_4HalfESB_E_St5arrayIPcLm3EELi4E23TrivialOffsetCalculatorILi2EjESG_ILi1EjENS0_6memory12LoadWithCastILi2EEENSJ_13StoreWithCastILi1EEEEEviT_T0_T2_T3_T4_T5_)
        /*0148*/ 	.short	0x0380
        /*014a*/ 	.short	0x0048


	//----- nvinfo : EIATTR_SW_WAR
	.align		4
.L_567:
        /*014c*/ 	.byte	0x04, 0x36
        /*014e*/ 	.short	(.L_569 - .L_568)
.L_568:
        /*0150*/ 	.word	0x00000008
.L_569:


//--------------------- .nv.info._ZN2at6native18elementwise_kernelILi128ELi4EZNS0_22gpu_kernel_impl_nocastIZZZNS0_44_GLOBAL__N__40a83637_7_Lerp_cu_1520ed90_319418lerp_scalar_kernelERNS_18TensorIteratorBaseERKN3c106ScalarEENKUlvE0_clEvENKUlvE1_clEvEUlNS6_4HalfESC_E_EEvS5_RKT_EUliE_EEviT1_ --------------------------
	.section	.nv.info._ZN2at6native18elementwise_kernelILi128ELi4EZNS0_22gpu_kernel_impl_nocastIZZZNS0_44_GLOBAL__N__40a83637_7_Lerp_cu_1520ed90_319418lerp_scalar_kernelERNS_18TensorIteratorBaseERKN3c106ScalarEENKUlvE0_clEvENKUlvE1_clEvEUlNS6_4HalfESC_E_EEvS5_RKT_EUliE_EEviT1_,"",@"SHT_CUDA_INFO"
	.sectionflags	@""
	.align	4


	//----- nvinfo : EIATTR_CUDA_API_VERSION
	.align		4
        /*0000*/ 	.byte	0x04, 0x37
        /*0002*/ 	.short	(.L_571 - .L_570)
.L_570:
        /*0004*/ 	.word	0x00000082


	//----- nvinfo : EIATTR_KPARAM_INFO
	.align		4
.L_571:
        /*0008*/ 	.byte	0x04, 0x17
        /*000a*/ 	.short	(.L_573 - .L_572)
.L_572:
        /*000c*/ 	.word	0x00000000
        /*0010*/ 	.short	0x0001
        /*0012*/ 	.short	0x0008
        /*0014*/ 	.byte	0x00, 0xf0, 0x41, 0x0a


	//----- nvinfo : EIATTR_KPARAM_INFO
	.align		4
.L_573:
        /*0018*/ 	.byte	0x04, 0x17
        /*001a*/ 	.short	(.L_575 - .L_574)
.L_574:
        /*001c*/ 	.word	0x00000000
        /*0020*/ 	.short	0x0000
        /*0022*/ 	.short	0x0000
        /*0024*/ 	.byte	0x00, 0xf0, 0x11, 0x00


	//----- nvinfo : EIATTR_SPARSE_MMA_MASK
	.align		4
.L_575:
        /*0028*/ 	.byte	0x03, 0x50
        /*002a*/ 	.short	0x0000


	//----- nvinfo : EIATTR_MAXREG_COUNT
	.align		4
        /*002c*/ 	.byte	0x03, 0x1b
        /*002e*/ 	.short	0x0080


	//----- nvinfo : EIATTR_MERCURY_ISA_VERSION
	.align		4
        /*0030*/ 	.byte	0x03, 0x5f
        /*0032*/ 	.short	0x0101


	//----- nvinfo : EIATTR_VRC_CTA_INIT_COUNT
	.align		4
        /*0034*/ 	.byte	0x02, 0x4a
	.zero		1
	.zero		1


	//----- nvinfo : EIATTR_EXIT_INSTR_OFFSETS
	.align		4
        /*0038*/ 	.byte	0x04, 0x1c
        /*003a*/ 	.short	(.L_577 - .L_576)


	//   ....[0]....
.L_576:
        /*003c*/ 	.word	0x00000440


	//   ....[1]....
        /*0040*/ 	.word	0x00000520


	//   ....[2]....
        /*0044*/ 	.word	0x00004b20


	//   ....[3]....
        /*0048*/ 	.word	0x00006210


	//----- nvinfo : EIATTR_MAX_THREADS
	.align		4
.L_577:
        /*004c*/ 	.byte	0x04, 0x05
        /*004e*/ 	.short	(.L_579 - .L_578)
.L_578:
        /*0050*/ 	.word	0x00000080
        /*0054*/ 	.word	0x00000001
        /*0058*/ 	.word	0x00000001


	//----- nvinfo : EIATTR_CRS_STACK_SIZE
	.align		4
.L_579:
        /*005c*/ 	.byte	0x04, 0x1e
        /*005e*/ 	.short	(.L_581 - .L_580)
.L_580:
        /*0060*/ 	.word	0x00000000


	//----- nvinfo : EIATTR_CBANK_PARAM_SIZE
	.align		4
.L_581:
        /*0064*/ 	.byte	0x03, 0x19
        /*0066*/ 	.short	0x0298


	//----- nvinfo : EIATTR_PARAM_CBANK
	.align		4
        /*0068*/ 	.byte	0x04, 0x0a
        /*006a*/ 	.short	(.L_583 - .L_582)
	.align		4
.L_582:
        /*006c*/ 	.word	index@(.nv.constant0._ZN2at6native18elementwise_kernelILi128ELi4EZNS0_22gpu_kernel_impl_nocastIZZZNS0_44_GLOBAL__N__40a83637_7_Lerp_cu_1520ed90_319418lerp_scalar_kernelERNS_18TensorIteratorBaseERKN3c106ScalarEENKUlvE0_clEvENKUlvE1_clEvEUlNS6_4HalfESC_E_EEvS5_RKT_EUliE_EEviT1_)
        /*0070*/ 	.short	0x0380
        /*0072*/ 	.short	0x0298


	//----- nvinfo : EIATTR_SW_WAR
	.align		4
.L_583:
        /*0074*/ 	.byte	0x04, 0x36
        /*0076*/ 	.short	(.L_585 - .L_584)
.L_584:
        /*0078*/ 	.word	0x00000008
.L_585:


//--------------------- .nv.info._ZN2at6native27unrolled_elementwise_kernelIZZZNS0_44_GLOBAL__N__40a83637_7_Lerp_cu_1520ed90_319418lerp_scalar_kernelERNS_18TensorIteratorBaseERKN3c106ScalarEENKUlvE0_clEvENKUlvE1_clEvEUlNS5_4HalfESB_E_St5arrayIPcLm3EELi4E23TrivialOffsetCalculatorILi2EjESG_ILi1EjENS0_6memory15LoadWithoutCastENSJ_16StoreWithoutCastEEEviT_T0_T2_T3_T4_T5_ --------------------------
	.section	.nv.info._ZN2at6native27unrolled_elementwise_kernelIZZZNS0_44_GLOBAL__N__40a83637_7_Lerp_cu_1520ed90_319418lerp_scalar_kernelERNS_18TensorIteratorBaseERKN3c106ScalarEENKUlvE0_clEvENKUlvE1_clEvEUlNS5_4HalfESB_E_St5arrayIPcLm3EELi4E23TrivialOffsetCalculatorILi2EjESG_ILi1EjENS0_6memory15LoadWithoutCastENSJ_16StoreWithoutCastEEEviT_T0_T2_T3_T4_T5_,"",@"SHT_CUDA_INFO"
	.sectionflags	@""
	.align	4


	//----- nvinfo : EIATTR_CUDA_API_VERSION
	.align		4
        /*0000*/ 	.byte	0x04, 0x37
        /*0002*/ 	.short	(.L_587 - .L_586)
.L_586:
        /*0004*/ 	.word	0x00000082


	//----- nvinfo : EIATTR_KPARAM_INFO
	.align		4
.L_587:
        /*0008*/ 	.byte	0x04, 0x17
        /*000a*/ 	.short	(.L_589 - .L_588)
.L_588:
        /*000c*/ 	.word	0x00000000
        /*0010*/ 	.short	0x0006
        /*0012*/ 	.short	0x0033
        /*0014*/ 	.byte	0x00, 0xf0, 0x05, 0x00


	//----- nvinfo : EIATTR_KPARAM_INFO
	.align		4
.L_589:
        /*0018*/ 	.byte	0x04, 0x17
        /*001a*/ 	.short	(.L_591 - .L_590)
.L_590:
        /*001c*/ 	.word	0x00000000
        /*0020*/ 	.short	0x0005
        /*0022*/ 	.short	0x0032
        /*0024*/ 	.byte	0x00, 0xf0, 0x05, 0x00


	//----- nvinfo : EIATTR_KPARAM_INFO
	.align		4
.L_591:
        /*0028*/ 	.byte	0x04, 0x17
        /*002a*/ 	.short	(.L_593 - .L_592)
.L_592:
        /*002c*/ 	.word	0x00000000
        /*0030*/ 	.short	0x0004
        /*0032*/ 	.short	0x0031
        /*0034*/ 	.byte	0x00, 0xf0, 0x05, 0x00


	//----- nvinfo : EIATTR_KPARAM_INFO
	.align		4
.L_593:
        /*0038*/ 	.byte	0x04, 0x17
        /*003a*/ 	.short	(.L_595 - .L_594)
.L_594:
        /*003c*/ 	.word	0x00000000
        /*0040*/ 	.short	0x0003
        /*0042*/ 	.short	0x0030
        /*0044*/ 	.byte	0x00, 0xf0, 0x05, 0x00


	//----- nvinfo : EIATTR_KPARAM_INFO
	.align		4
.L_595:
        /*0048*/ 	.byte	0x04, 0x17
        /*004a*/ 	.short	(.L_597 - .L_596)
.L_596:
        /*004c*/ 	.word	0x00000000
        /*0050*/ 	.short	0x0002
        /*0052*/ 	.short	0x0018
        /*0054*/ 	.byte	0x00, 0xf0, 0x61, 0x00


	//----- nvinfo : EIATTR_KPARAM_INFO
	.align		4
.L_597:
        /*0058*/ 	.byte	0x04, 0x17
        /*005a*/ 	.short	(.L_599 - .L_598)
.L_598:
        /*005c*/ 	.word	0x00000000
        /*0060*/ 	.short	0x0001
        /*0062*/ 	.short	0x0008
        /*0064*/ 	.byte	0x00, 0xf0, 0x41, 0x00


	//----- nvinfo : EIATTR_KPARAM_INFO
	.align		4
.L_599:
        /*0068*/ 	.byte	0x04, 0x17
        /*006a*/ 	.short	(.L_601 - .L_600)
.L_600:
        /*006c*/ 	.word	0x00000000
        /*0070*/ 	.short	0x0000
        /*0072*/ 	.short	0x0000
        /*0074*/ 	.byte	0x00, 0xf0, 0x11, 0x00


	//----- nvinfo : EIATTR_SPARSE_MMA_MASK
	.align		4
.L_601:
        /*0078*/ 	.byte	0x03, 0x50
        /*007a*/ 	.short	0x0000


	//----- nvinfo : EIATTR_MAXREG_COUNT
	.align		4
        /*007c*/ 	.byte	0x03, 0x1b
        /*007e*/ 	.short	0x00ff


	//----- nvinfo : EIATTR_MERCURY_ISA_VERSION
	.align		4
        /*0080*/ 	.byte	0x03, 0x5f
        /*0082*/ 	.short	0x0101


	//----- nvinfo : EIATTR_VRC_CTA_INIT_COUNT
	.align		4
        /*0084*/ 	.byte	0x02, 0x4a
	.zero		1
	.zero		1


	//----- nvinfo : EIATTR_EXIT_INSTR_OFFSETS
	.align		4
        /*0088*/ 	.byte	0x04, 0x1c
        /*008a*/ 	.short	(.L_603 - .L_602)


	//   ....[0]....
.L_602:
        /*008c*/ 	.word	0x00000770


	//   ....[1]....
        /*0090*/ 	.word	0x000007c0


	//----- nvinfo : EIATTR_MAX_THREADS
	.align		4
.L_603:
        /*0094*/ 	.byte	0x04, 0x05
        /*0096*/ 	.short	(.L_605 - .L_604)
.L_604:
        /*0098*/ 	.word	0x00000080
        /*009c*/ 	.word	0x00000001
        /*00a0*/ 	.word	0x00000001


	//----- nvinfo : EIATTR_CRS_STACK_SIZE
	.align		4
.L_605:
        /*00a4*/ 	.byte	0x04, 0x1e
        /*00a6*/ 	.short	(.L_607 - .L_606)
.L_606:
        /*00a8*/ 	.word	0x00000000


	//----- nvinfo : EIATTR_CBANK_PARAM_SIZE
	.align		4
.L_607:
        /*00ac*/ 	.byte	0x03, 0x19
        /*00ae*/ 	.short	0x0034


	//----- nvinfo : EIATTR_PARAM_CBANK
	.align		4
        /*00b0*/ 	.byte	0x04, 0x0a
        /*00b2*/ 	.short	(.L_609 - .L_608)
	.align		4
.L_608:
        /*00b4*/ 	.word	index@(.nv.constant0._ZN2at6native27unrolled_elementwise_kernelIZZZNS0_44_GLOBAL__N__40a83637_7_Lerp_cu_1520ed90_319418lerp_scalar_kernelERNS_18TensorIteratorBaseERKN3c106ScalarEENKUlvE0_clEvENKUlvE1_clEvEUlNS5_4HalfESB_E_St5arrayIPcLm3EELi4E23TrivialOffsetCalculatorILi2EjESG_ILi1EjENS0_6memory15LoadWithoutCastENSJ_16StoreWithoutCastEEEviT_T0_T2_T3_T4_T5_)
        /*00b8*/ 	.short	0x0380
        /*00ba*/ 	.short	0x0034


	//----- nvinfo : EIATTR_SW_WAR
	.align		4
.L_609:
        /*00bc*/ 	.byte	0x04, 0x36
        /*00be*/ 	.short	(.L_611 - .L_610)
.L_610:
        /*00c0*/ 	.word	0x00000008
.L_611:


//--------------------- .nv.info._ZN2at6native29vectorized_elementwise_kernelILi2EZZZNS0_44_GLOBAL__N__40a83637_7_Lerp_cu_1520ed90_319418lerp_scalar_kernelERNS_18TensorIteratorBaseERKN3c106ScalarEENKUlvE0_clEvENKUlvE1_clEvEUlNS5_4HalfESB_E_St5arrayIPcLm3EEEEviT0_T1_ --------------------------
	.section	.nv.info._ZN2at6native29vectorized_elementwise_kernelILi2EZZZNS0_44_GLOBAL__N__40a83637_7_Lerp_cu_1520ed90_319418lerp_scalar_kernelERNS_18TensorIteratorBaseERKN3c106ScalarEENKUlvE0_clEvENKUlvE1_clEvEUlNS5_4HalfESB_E_St5arrayIPcLm3EEEEviT0_T1_,"",@"SHT_CUDA_INFO"
	.sectionflags	@""
	.align	4


	//----- nvinfo : EIATTR_CUDA_API_VERSION
	.align		4
        /*0000*/ 	.byte	0x04, 0x37
        /*0002*/ 	.short	(.L_613 - .L_612)
.L_612:
        /*0004*/ 	.word	0x00000082


	//----- nvinfo : EIATTR_KPARAM_INFO
	.align		4
.L_613:
        /*0008*/ 	.byte	0x04, 0x17
        /*000a*/ 	.short	(.L_615 - .L_614)
.L_614:
        /*000c*/ 	.word	0x00000000
        /*0010*/ 	.short	0x0002
        /*0012*/ 	.short	0x0018
        /*0014*/ 	.byte	0x00, 0xf0, 0x61, 0x00


	//----- nvinfo : EIATTR_KPARAM_INFO
	.align		4
.L_615:
        /*0018*/ 	.byte	0x04, 0x17
        /*001a*/ 	.short	(.L_617 - .L_616)
.L_616:
        /*001c*/ 	.word	0x00000000
        /*0020*/ 	.short	0x0001
        /*0022*/ 	.short	0x0008
        /*0024*/ 	.byte	0x00, 0xf0, 0x41, 0x00


	//----- nvinfo : EIATTR_KPARAM_INFO
	.align		4
.L_617:
        /*0028*/ 	.byte	0x04, 0x17
        /*002a*/ 	.short	(.L_619 - .L_618)
.L_618:
        /*002c*/ 	.word	0x00000000
        /*0030*/ 	.short	0x0000
        /*0032*/ 	.short	0x0000
        /*0034*/ 	.byte	0x00, 0xf0, 0x11, 0x00


	//----- nvinfo : EIATTR_SPARSE_MMA_MASK
	.align		4
.L_619:
        /*0038*/ 	.byte	0x03, 0x50
        /*003a*/ 	.short	0x0000


	//----- nvinfo : EIATTR_MAXREG_COUNT
	.align		4
        /*003c*/ 	.byte	0x03, 0x1b
        /*003e*/ 	.short	0x00ff


	//----- nvinfo : EIATTR_MERCURY_ISA_VERSION
	.align		4
        /*0040*/ 	.byte	0x03, 0x5f
        /*0042*/ 	.short	0x0101


	//----- nvinfo : EIATTR_VRC_CTA_INIT_COUNT
	.align		4
        /*0044*/ 	.byte	0x02, 0x4a
	.zero		1
	.zero		1


	//----- nvinfo : EIATTR_EXIT_INSTR_OFFSETS
	.align		4
        /*0048*/ 	.byte	0x04, 0x1c
        /*004a*/ 	.short	(.L_621 - .L_620)


	//   ....[0]....
.L_620:
        /*004c*/ 	.word	0x00000f70


	//   ....[1]....
        /*0050*/ 	.word	0x00000fc0


	//   ....[2]....
        /*0054*/ 	.word	0x00001420


	//----- nvinfo : EIATTR_MAX_THREADS
	.align		4
.L_621:
        /*0058*/ 	.byte	0x04, 0x05
        /*005a*/ 	.short	(.L_623 - .L_622)
.L_622:
        /*005c*/ 	.word	0x00000080
        /*0060*/ 	.word	0x00000001
        /*0064*/ 	.word	0x00000001


	//----- nvinfo : EIATTR_CRS_STACK_SIZE
	.align		4
.L_623:
        /*0068*/ 	.byte	0x04, 0x1e
        /*006a*/ 	.short	(.L_625 - .L_624)
.L_624:
        /*006c*/ 	.word	0x00000000


	//----- nvinfo : EIATTR_CBANK_PARAM_SIZE
	.align		4
.L_625:
        /*0070*/ 	.byte	0x03, 0x19
        /*0072*/ 	.short	0x0030


	//----- nvinfo : EIATTR_PARAM_CBANK
	.align		4
        /*0074*/ 	.byte	0x04, 0x0a
        /*0076*/ 	.short	(.L_627 - .L_626)
	.align		4
.L_626:
        /*0078*/ 	.word	index@(.nv.constant0._ZN2at6native29vectorized_elementwise_kernelILi2EZZZNS0_44_GLOBAL__N__40a83637_7_Lerp_cu_1520ed90_319418lerp_scalar_kernelERNS_18TensorIteratorBaseERKN3c106ScalarEENKUlvE0_clEvENKUlvE1_clEvEUlNS5_4HalfESB_E_St5arrayIPcLm3EEEEviT0_T1_)
        /*007c*/ 	.short	0x0380
        /*007e*/ 	.short	0x0030


	//----- nvinfo : EIATTR_SW_WAR
	.align		4
.L_627:
        /*0080*/ 	.byte	0x04, 0x36
        /*0082*/ 	.short	(.L_629 - .L_628)
.L_628:
        /*0084*/ 	.word	0x00000008
.L_629:


//--------------------- .nv.info._ZN2at6native29vectorized_elementwise_kernelILi4EZZZNS0_44_GLOBAL__N__40a83637_7_Lerp_cu_1520ed90_319418lerp_scalar_kernelERNS_18TensorIteratorBaseERKN3c106ScalarEENKUlvE0_clEvENKUlvE1_clEvEUlNS5_4HalfESB_E_St5arrayIPcLm3EEEEviT0_T1_ --------------------------
	.section	.nv.info._ZN2at6native29vectorized_elementwise_kernelILi4EZZZNS0_44_GLOBAL__N__40a83637_7_Lerp_cu_1520ed90_319418lerp_scalar_kernelERNS_18TensorIteratorBaseERKN3c106ScalarEENKUlvE0_clEvENKUlvE1_clEvEUlNS5_4HalfESB_E_St5arrayIPcLm3EEEEviT0_T1_,"",@"SHT_CUDA_INFO"
	.sectionflags	@""
	.align	4


	//----- nvinfo : EIATTR_CUDA_API_VERSION
	.align		4
        /*0000*/ 	.byte	0x04, 0x37
        /*0002*/ 	.short	(.L_631 - .L_630)
.L_630:
        /*0004*/ 	.word	0x00000082


	//----- nvinfo : EIATTR_KPARAM_INFO
	.align		4
.L_631:
        /*0008*/ 	.byte	0x04, 0x17
        /*000a*/ 	.short	(.L_633 - .L_632)
.L_632:
        /*000c*/ 	.word	0x00000000
        /*0010*/ 	.short	0x0002
        /*0012*/ 	.short	0x0018
        /*0014*/ 	.byte	0x00, 0xf0, 0x61, 0x00


	//----- nvinfo : EIATTR_KPARAM_INFO
	.align		4
.L_633:
        /*0018*/ 	.byte	0x04, 0x17
        /*001a*/ 	.short	(.L_635 - .L_634)
.L_634:
        /*001c*/ 	.word	0x00000000
        /*0020*/ 	.short	0x0001
        /*0022*/ 	.short	0x0008
        /*0024*/ 	.byte	0x00, 0xf0, 0x41, 0x00


	//----- nvinfo : EIATTR_KPARAM_INFO
	.align		4
.L_635:
        /*0028*/ 	.byte	0x04, 0x17
        /*002a*/ 	.short	(.L_637 - .L_636)
.L_636:
        /*002c*/ 	.word	0x00000000
        /*0030*/ 	.short	0x0000
        /*0032*/ 	.short	0x0000
        /*0034*/ 	.byte	0x00, 0xf0, 0x11, 0x00


	//----- nvinfo : EIATTR_SPARSE_MMA_MASK
	.align		4
.L_637:
        /*0038*/ 	.byte	0x03, 0x50
        /*003a*/ 	.short	0x0000


	//----- nvinfo : EIATTR_MAXREG_COUNT
	.align		4
        /*003c*/ 	.byte	0x03, 0x1b
        /*003e*/ 	.short	0x00ff


	//----- nvinfo : EIATTR_MERCURY_ISA_VERSION
	.align		4
        /*0040*/ 	.byte	0x03, 0x5f
        /*0042*/ 	.short	0x0101


	//----- nvinfo : EIATTR_VRC_CTA_INIT_COUNT
	.align		4
        /*0044*/ 	.byte	0x02, 0x4a
	.zero		1
	.zero		1


	//----- nvinfo : EIATTR_EXIT_INSTR_OFFSETS
	.align		4
        /*0048*/ 	.byte	0x04, 0x1c
        /*004a*/ 	.short	(.L_639 - .L_638)


	//   ....[0]....
.L_638:
        /*004c*/ 	.word	0x00000f70


	//   ....[1]....
        /*0050*/ 	.word	0x00000fc0


	//   ....[2]....
        /*0054*/ 	.word	0x000013c0


	//----- nvinfo : EIATTR_MAX_THREADS
	.align		4
.L_639:
        /*0058*/ 	.byte	0x04, 0x05
        /*005a*/ 	.short	(.L_641 - .L_640)
.L_640:
        /*005c*/ 	.word	0x00000080
        /*0060*/ 	.word	0x00000001
        /*0064*/ 	.word	0x00000001


	//----- nvinfo : EIATTR_CRS_STACK_SIZE
	.align		4
.L_641:
        /*0068*/ 	.byte	0x04, 0x1e
        /*006a*/ 	.short	(.L_643 - .L_642)
.L_642:
        /*006c*/ 	.word	0x00000000


	//----- nvinfo : EIATTR_CBANK_PARAM_SIZE
	.align		4
.L_643:
        /*0070*/ 	.byte	0x03, 0x19
        /*0072*/ 	.short	0x0030


	//----- nvinfo : EIATTR_PARAM_CBANK
	.align		4
        /*0074*/ 	.byte	0x04, 0x0a
        /*0076*/ 	.short	(.L_645 - .L_644)
	.align		4
.L_644:
        /*0078*/ 	.word	index@(.nv.constant0._ZN2at6native29vectorized_elementwise_kernelILi4EZZZNS0_44_GLOBAL__N__40a83637_7_Lerp_cu_1520ed90_319418lerp_scalar_kernelERNS_18TensorIteratorBaseERKN3c106ScalarEENKUlvE0_clEvENKUlvE1_clEvEUlNS5_4HalfESB_E_St5arrayIPcLm3EEEEviT0_T1_)
        /*007c*/ 	.short	0x0380
        /*007e*/ 	.short	0x0030


	//----- nvinfo : EIATTR_SW_WAR
	.align		4
.L_645:
        /*0080*/ 	.byte	0x04, 0x36
        /*0082*/ 	.short	(.L_647 - .L_646)
.L_646:
        /*0084*/ 	.word	0x00000008
.L_647:


//--------------------- .nv.info._ZN2at6native29vectorized_elementwise_kernelILi8EZZZNS0_44_GLOBAL__N__40a83637_7_Lerp_cu_1520ed90_319418lerp_scalar_kernelERNS_18TensorIteratorBaseERKN3c106ScalarEENKUlvE0_clEvENKUlvE1_clEvEUlNS5_4HalfESB_E_St5arrayIPcLm3EEEEviT0_T1_ --------------------------
	.section	.nv.info._ZN2at6native29vectorized_elementwise_kernelILi8EZZZNS0_44_GLOBAL__N__40a83637_7_Lerp_cu_1520ed90_319418lerp_scalar_kernelERNS_18TensorIteratorBaseERKN3c106ScalarEENKUlvE0_clEvENKUlvE1_clEvEUlNS5_4HalfESB_E_St5arrayIPcLm3EEEEviT0_T1_,"",@"SHT_CUDA_INFO"
	.sectionflags	@""
	.align	4


	//----- nvinfo : EIATTR_CUDA_API_VERSION
	.align		4
        /*0000*/ 	.byte	0x04, 0x37
        /*0002*/ 	.short	(.L_649 - .L_648)
.L_648:
        /*0004*/ 	.word	0x00000082


	//----- nvinfo : EIATTR_KPARAM_INFO
	.align		4
.L_649:
        /*0008*/ 	.byte	0x04, 0x17
        /*000a*/ 	.short	(.L_651 - .L_650)
.L_650:
        /*000c*/ 	.word	0x00000000
        /*0010*/ 	.short	0x0002
        /*0012*/ 	.short	0x0018
        /*0014*/ 	.byte	0x00, 0xf0, 0x61, 0x00


	//----- nvinfo : EIATTR_KPARAM_INFO
	.align		4
.L_651:
        /*0018*/ 	.byte	0x04, 0x17
        /*001a*/ 	.short	(.L_653 - .L_652)
.L_652:
        /*001c*/ 	.word	0x00000000
        /*0020*/ 	.short	0x0001
        /*0022*/ 	.short	0x0008
        /*0024*/ 	.byte	0x00, 0xf0, 0x41, 0x00


	//----- nvinfo : EIATTR_KPARAM_INFO
	.align		4
.L_653:
        /*0028*/ 	.byte	0x04, 0x17
        /*002a*/ 	.short	(.L_655 - .L_654)
.L_654:
        /*002c*/ 	.word	0x00000000
        /*0030*/ 	.short	0x0000
        /*0032*/ 	.short	0x0000
        /*0034*/ 	.byte	0x00, 0xf0, 0x11, 0x00


	//----- nvinfo : EIATTR_SPARSE_MMA_MASK
	.align		4
.L_655:
        /*0038*/ 	.byte	0x03, 0x50
        /*003a*/ 	.short	0x0000


	//----- nvinfo : EIATTR_MAXREG_COUNT
	.align		4
        /*003c*/ 	.byte	0x03, 0x1b
        /*003e*/ 	.short	0x00ff


	//----- nvinfo : EIATTR_MERCURY_ISA_VERSION
	.align		4
        /*0040*/ 	.byte	0x03, 0x5f
        /*0042*/ 	.short	0x0101


	//----- nvinfo : EIATTR_VRC_CTA_INIT_COUNT
	.align		4
        /*0044*/ 	.byte	0x02, 0x4a
	.zero		1
	.zero		1


	//----- nvinfo : EIATTR_EXIT_INSTR_OFFSETS
	.align		4
        /*0048*/ 	.byte	0x04, 0x1c
        /*004a*/ 	.short	(.L_657 - .L_656)


	//   ....[0]....
.L_656:
        /*004c*/ 	.word	0x00000f70


	//   ....[1]....
        /*0050*/ 	.word	0x00000fc0


	//   ....[2]....
        /*0054*/ 	.word	0x00001390


	//----- nvinfo : EIATTR_MAX_THREADS
	.align		4
.L_657:
        /*0058*/ 	.byte	0x04, 0x05
        /*005a*/ 	.short	(.L_659 - .L_658)
.L_658:
        /*005c*/ 	.word	0x00000080
        /*0060*/ 	.word	0x00000001
        /*0064*/ 	.word	0x00000001


	//----- nvinfo : EIATTR_CRS_STACK_SIZE
	.align		4
.L_659:
        /*0068*/ 	.byte	0x04, 0x1e
        /*006a*/ 	.short	(.L_661 - .L_660)
.L_660:
        /*006c*/ 	.word	0x00000000


	//----- nvinfo : EIATTR_CBANK_PARAM_SIZE
	.align		4
.L_661:
        /*0070*/ 	.byte	0x03, 0x19
        /*0072*/ 	.short	0x0030


	//----- nvinfo : EIATTR_PARAM_CBANK
	.align		4
        /*0074*/ 	.byte	0x04, 0x0a
        /*0076*/ 	.short	(.L_663 - .L_662)
	.align		4
.L_662:
        /*0078*/ 	.word	index@(.nv.constant0._ZN2at6native29vectorized_elementwise_kernelILi8EZZZNS0_44_GLOBAL__N__40a83637_7_Lerp_cu_1520ed90_319418lerp_scalar_kernelERNS_18TensorIteratorBaseERKN3c106ScalarEENKUlvE0_clEvENKUlvE1_clEvEUlNS5_4HalfESB_E_St5arrayIPcLm3EEEEviT0_T1_)
        /*007c*/ 	.short	0x0380
        /*007e*/ 	.short	0x0030


	//----- nvinfo : EIATTR_SW_WAR
	.align		4
.L_663:
        /*0080*/ 	.byte	0x04, 0x36
        /*0082*/ 	.short	(.L_665 - .L_664)
.L_664:
        /*0084*/ 	.word	0x00000008
.L_665:


//--------------------- .nv.info._ZN2at6native18elementwise_kernelILi128ELi4EZNS0_15gpu_kernel_implIZZZNS0_44_GLOBAL__N__40a83637_7_Lerp_cu_1520ed90_319418lerp_scalar_kernelERNS_18TensorIteratorBaseERKN3c106ScalarEENKUlvE0_clEvENKUlvE0_clEvEUlffE_EEvS5_RKT_EUliE_EEviT1_ --------------------------
	.section	.nv.info._ZN2at6native18elementwise_kernelILi128ELi4EZNS0_15gpu_kernel_implIZZZNS0_44_GLOBAL__N__40a83637_7_Lerp_cu_1520ed90_319418lerp_scalar_kernelERNS_18TensorIteratorBaseERKN3c106ScalarEENKUlvE0_clEvENKUlvE0_clEvEUlffE_EEvS5_RKT_EUliE_EEviT1_,"",@"SHT_CUDA_INFO"
	.sectionflags	@""
	.align	4


	//----- nvinfo : EIATTR_CUDA_API_VERSION
	.align		4
        /*0000*/ 	.byte	0x04, 0x37
        /*0002*/ 	.short	(.L_667 - .L_666)
.L_666:
        /*0004*/ 	.word	0x00000082


	//----- nvinfo : EIATTR_KPARAM_INFO
	.align		4
.L_667:
        /*0008*/ 	.byte	0x04, 0x17
        /*000a*/ 	.short	(.L_669 - .L_668)
.L_668:
        /*000c*/ 	.word	0x00000000
        /*0010*/ 	.short	0x0001
        /*0012*/ 	.short	0x0008
        /*0014*/ 	.byte	0x00, 0xf0, 0x61, 0x0a


	//----- nvinfo : EIATTR_KPARAM_INFO
	.align		4
.L_669:
        /*0018*/ 	.byte	0x04, 0x17
        /*001a*/ 	.short	(.L_671 - .L_670)
.L_670:
        /*001c*/ 	.word	0x00000000
        /*0020*/ 	.short	0x0000
        /*0022*/ 	.short	0x0000
        /*0024*/ 	.byte	0x00, 0xf0, 0x11, 0x00


	//----- nvinfo : EIATTR_SPARSE_MMA_MASK
	.align		4
.L_671:
        /*0028*/ 	.byte	0x03, 0x50
        /*002a*/ 	.short	0x0000


	//----- nvinfo : EIATTR_MAXREG_COUNT
	.align		4
        /*002c*/ 	.byte	0x03, 0x1b
        /*002e*/ 	.short	0x0080


	//----- nvinfo : EIATTR_EXTERNS
	.align		4
        /*0030*/ 	.byte	0x04, 0x0f
        /*0032*/ 	.short	(.L_673 - .L_672)


	//   ....[0]....
	.align		4
.L_672:
        /*0034*/ 	.word	index@(__assertfail)


	//----- nvinfo : EIATTR_MERCURY_ISA_VERSION
	.align		4
.L_673:
        /*0038*/ 	.byte	0x03, 0x5f
        /*003a*/ 	.short	0x0101


	//----- nvinfo : EIATTR_VRC_CTA_INIT_COUNT
	.align		4
        /*003c*/ 	.byte	0x02, 0x4a
	.zero		1
	.zero		1


	//----- nvinfo : EIATTR_SYSCALL_OFFSETS
	.align		4
        /*0040*/ 	.byte	0x04, 0x46
        /*0042*/ 	.short	(.L_675 - .L_674)


	//   ....[0]....
.L_674:
        /*0044*/ 	.word	0x00002440


	//   ....[1]....
        /*0048*/ 	.word	0x00003230


	//   ....[2]....
        /*004c*/ 	.word	0x00004030


	//   ....[3]....
        /*0050*/ 	.word	0x00006570


	//   ....[4]....
        /*0054*/ 	.word	0x00007360


	//   ....[5]....
        /*0058*/ 	.word	0x00007fc0


	//   ....[6]....
        /*005c*/ 	.word	0x0000a610


	//   ....[7]....
        /*0060*/ 	.word	0x0000b400


	//   ....[8]....
        /*0064*/ 	.word	0x0000c060


	//   ....[9]....
        /*0068*/ 	.word	0x0000e6d0


	//   ....[10]....
        /*006c*/ 	.word	0x0000f4c0


	//   ....[11]....
        /*0070*/ 	.word	0x000100f0


	//----- nvinfo : EIATTR_EXIT_INSTR_OFFSETS
	.align		4
.L_675:
        /*0074*/ 	.byte	0x04, 0x1c
        /*0076*/ 	.short	(.L_677 - .L_676)


	//   ....[0]....
.L_676:
        /*0078*/ 	.word	0x0000c310


	//   ....[1]....
        /*007c*/ 	.word	0x0000f670


	//   ....[2]....
        /*0080*/ 	.word	0x0000f6b0


	//   ....[3]....
        /*0084*/ 	.word	0x0000f740


	//   ....[4]....
        /*0088*/ 	.word	0x0000f770


	//   ....[5]....
        /*008c*/ 	.word	0x0000f7a0


	//   ....[6]....
        /*0090*/ 	.word	0x0000f820


	//   ....[7]....
        /*0094*/ 	.word	0x0000f850


	//   ....[8]....
        /*0098*/ 	.word	0x0000f8e0


	//   ....[9]....
        /*009c*/ 	.word	0x0000f920


	//   ....[10]....
        /*00a0*/ 	.word	0x0000f960


	//   ....[11]....
        /*00a4*/ 	.word	0x0000fa30


	//   ....[12]....
        /*00a8*/ 	.word	0x0000fb90


	//   ....[13]....
        /*00ac*/ 	.word	0x0000fcf0


	//   ....[14]....
        /*00b0*/ 	.word	0x0000fe40


	//   ....[15]....
        /*00b4*/ 	.word	0x0000fe70


	//   ....[16]....
        /*00b8*/ 	.word	0x0000fea0


	//   ....[17]....
        /*00bc*/ 	.word	0x0000ff40


	//   ....[18]....
        /*00c0*/ 	.word	0x0000ff90


	//   ....[19]....
        /*00c4*/ 	.word	0x00010100


	//   ....[20]....
        /*00c8*/ 	.word	0x00010200


	//   ....[21]....
        /*00cc*/ 	.word	0x00010330


	//   ....[22]....
        /*00d0*/ 	.word	0x00010360


	//----- nvinfo : EIATTR_MAX_THREADS
	.align		4
.L_677:
        /*00d4*/ 	.byte	0x04, 0x05
        /*00d6*/ 	.short	(.L_679 - .L_678)
.L_678:
        /*00d8*/ 	.word	0x00000080
        /*00dc*/ 	.word	0x00000001
        /*00e0*/ 	.word	0x00000001


	//----- nvinfo : EIATTR_CRS_STACK_SIZE
	.align		4
.L_679:
        /*00e4*/ 	.byte	0x04, 0x1e
        /*00e6*/ 	.short	(.L_681 - .L_680)
.L_680:
        /*00e8*/ 	.word	0x00000000


	//----- nvinfo : EIATTR_CBANK_PARAM_SIZE
	.align		4
.L_681:
        /*00ec*/ 	.byte	0x03, 0x19
        /*00ee*/ 	.short	0x02a0


	//----- nvinfo : EIATTR_PARAM_CBANK
	.align		4
        /*00f0*/ 	.byte	0x04, 0x0a
        /*00f2*/ 	.short	(.L_683 - .L_682)
	.align		4
.L_682:
        /*00f4*/ 	.word	index@(.nv.constant0._ZN2at6native18elementwise_kernelILi128ELi4EZNS0_15gpu_kernel_implIZZZNS0_44_GLOBAL__N__40a83637_7_Lerp_cu_1520ed90_319418lerp_scalar_kernelERNS_18TensorIteratorBaseERKN3c106ScalarEENKUlvE0_clEvENKUlvE0_clEvEUlffE_EEvS5_RKT_EUliE_EEviT1_)
        /*00f8*/ 	.short	0x0380
        /*00fa*/ 	.short	0x02a0


	//----- nvinfo : EIATTR_SW_WAR
	.align		4
.L_683:
        /*00fc*/ 	.byte	0x04, 0x36
        /*00fe*/ 	.short	(.L_685 - .L_684)
.L_684:
        /*0100*/ 	.word	0x00000008
.L_685:


//--------------------- .nv.info._ZN2at6native27unrolled_elementwise_kernelIZZZNS0_44_GLOBAL__N__40a83637_7_Lerp_cu_1520ed90_319418lerp_scalar_kernelERNS_18TensorIteratorBaseERKN3c106ScalarEENKUlvE0_clEvENKUlvE0_clEvEUlffE_St5arrayIPcLm3EELi4E23TrivialOffsetCalculatorILi2EjESF_ILi1EjENS0_6memory12LoadWithCastILi2EEENSI_13StoreWithCastILi1EEEEEviT_T0_T2_T3_T4_T5_ --------------------------
	.section	.nv.info._ZN2at6native27unrolled_elementwise_kernelIZZZNS0_44_GLOBAL__N__40a83637_7_Lerp_cu_1520ed90_319418lerp_scalar_kernelERNS_18TensorIteratorBaseERKN3c106ScalarEENKUlvE0_clEvENKUlvE0_clEvEUlffE_St5arrayIPcLm3EELi4E23TrivialOffsetCalculatorILi2EjESF_ILi1EjENS0_6memory12LoadWithCastILi2EEENSI_13StoreWithCastILi1EEEEEviT_T0_T2_T3_T4_T5_,"",@"SHT_CUDA_INFO"
	.sectionflags	@""
	.align	4


	//----- nvinfo : EIATTR_CUDA_API_VERSION
	.align		4
        /*0000*/ 	.byte	0x04, 0x37
        /*0002*/ 	.short	(.L_687 - .L_686)
.L_686:
        /*0004*/ 	.word	0x00000082


	//----- nvinfo : EIATTR_KPARAM_INFO
	.align		4
.L_687:
        /*0008*/ 	.byte	0x04, 0x17
        /*000a*/ 	.short	(.L_689 - .L_688)
.L_688:
        /*000c*/ 	.word	0x00000000
        /*0010*/ 	.short	0x0006
        /*0012*/ 	.short	0x0040
        /*0014*/ 	.byte	0x00, 0xf0, 0x21, 0x00


	//----- nvinfo : EIATTR_KPARAM_INFO
	.align		4
.L_689:
        /*0018*/ 	.byte	0x04, 0x17
        /*001a*/ 	.short	(.L_691 - .L_690)
.L_690:
        /*001c*/ 	.word	0x00000000
        /*0020*/ 	.short	0x0005
        /*0022*/ 	.short	0x0034
        /*0024*/ 	.byte	0x00, 0xf0, 0x31, 0x00


	//----- nvinfo : EIATTR_KPARAM_INFO
	.align		4
.L_691:
        /*0028*/ 	.byte	0x04, 0x17
        /*002a*/ 	.short	(.L_693 - .L_692)
.L_692:
        /*002c*/ 	.word	0x00000000
        /*0030*/ 	.short	0x0004
        /*0032*/ 	.short	0x0031
        /*0034*/ 	.byte	0x00, 0xf0, 0x05, 0x00


	//----- nvinfo : EIATTR_KPARAM_INFO
	.align		4
.L_693:
        /*0038*/ 	.byte	0x04, 0x17
        /*003a*/ 	.short	(.L_695 - .L_694)
.L_694:
        /*003c*/ 	.word	0x00000000
        /*0040*/ 	.short	0x0003
        /*0042*/ 	.short	0x0030
        /*0044*/ 	.byte	0x00, 0xf0, 0x05, 0x00


	//----- nvinfo : EIATTR_KPARAM_INFO
	.align		4
.L_695:
        /*0048*/ 	.byte	0x04, 0x17
        /*004a*/ 	.short	(.L_697 - .L_696)
.L_696:
        /*004c*/ 	.word	0x00000000
        /*0050*/ 	.short	0x0002
        /*0052*/ 	.short	0x0018
        /*0054*/ 	.byte	0x00, 0xf0, 0x61, 0x00


	//----- nvinfo : EIATTR_KPARAM_INFO
	.align		4
.L_697:
        /*0058*/ 	.byte	0x04, 0x17
        /*005a*/ 	.short	(.L_699 - .L_698)
.L_698:
        /*005c*/ 	.word	0x00000000
        /*0060*/ 	.short	0x0001
        /*0062*/ 	.short	0x0008
        /*0064*/ 	.byte	0x00, 0xf0, 0x41, 0x00


	//----- nvinfo : EIATTR_KPARAM_INFO
	.align		4
.L_699:
        /*0068*/ 	.byte	0x04, 0x17
        /*006a*/ 	.short	(.L_701 - .L_700)
.L_700:
        /*006c*/ 	.word	0x00000000
        /*0070*/ 	.short	0x0000
        /*0072*/ 	.short	0x0000
        /*0074*/ 	.byte	0x00, 0xf0, 0x11, 0x00


	//----- nvinfo : EIATTR_SPARSE_MMA_MASK
	.align		4
.L_701:
        /*0078*/ 	.byte	0x03, 0x50
        /*007a*/ 	.short	0x0000


	//----- nvinfo : EIATTR_MAXREG_COUNT
	.align		4
        /*007c*/ 	.byte	0x03, 0x1b
        /*007e*/ 	.short	0x00ff


	//----- nvinfo : EIATTR_EXTERNS
	.align		4
        /*0080*/ 	.byte	0x04, 0x0f
        /*0082*/ 	.short	(.L_703 - .L_702)


	//   ....[0]....
	.align		4
.L_702:
        /*0084*/ 	.word	index@(__assertfail)


	//----- nvinfo : EIATTR_MERCURY_ISA_VERSION
	.align		4
.L_703:
        /*0088*/ 	.byte	0x03, 0x5f
        /*008a*/ 	.short	0x0101


	//----- nvinfo : EIATTR_VRC_CTA_INIT_COUNT
	.align		4
        /*008c*/ 	.byte	0x02, 0x4a
	.zero		1
	.zero		1


	//----- nvinfo : EIATTR_SYSCALL_OFFSETS
	.align		4
        /*0090*/ 	.byte	0x04, 0x46
        /*0092*/ 	.short	(.L_705 - .L_704)


	//   ....[0]....
.L_704:
        /*0094*/ 	.word	0x00000df0


	//   ....[1]....
        /*0098*/ 	.word	0x00001c10


	//   ....[2]....
        /*009c*/ 	.word	0x00002b20


	//   ....[3]....
        /*00a0*/ 	.word	0x00003940


	//   ....[4]....
        /*00a4*/ 	.word	0x000047d0


	//   ....[5]....
        /*00a8*/ 	.word	0x000055f0


	//   ....[6]....
        /*00ac*/ 	.word	0x00006490


	//   ....[7]....
        /*00b0*/ 	.word	0x00007280


	//   ....[8]....
        /*00b4*/ 	.word	0x00008380


	//   ....[9]....
        /*00b8*/ 	.word	0x00009120


	//   ....[10]....
        /*00bc*/ 	.word	0x00009f80


	//   ....[11]....
        /*00c0*/ 	.word	0x0000ade0


	//----- nvinfo : EIATTR_EXIT_INSTR_OFFSETS
	.align		4
.L_705:
        /*00c4*/ 	.byte	0x04, 0x1c
        /*00c6*/ 	.short	(.L_707 - .L_706)


	//   ....[0]....
.L_706:
        /*00c8*/ 	.word	0x0000a220


	//   ....[1]....
        /*00cc*/ 	.word	0x0000a360


	//   ....[2]....
        /*00d0*/ 	.word	0x0000a3a0


	//   ....[3]....
        /*00d4*/ 	.word	0x0000a430


	//   ....[4]....
        /*00d8*/ 	.word	0x0000a460


	//   ....[5]....
        /*00dc*/ 	.word	0x0000a490


	//   ....[6]....
        /*00e0*/ 	.word	0x0000a510


	//   ....[7]....
        /*00e4*/ 	.word	0x0000a540


	//   ....[8]....
        /*00e8*/ 	.word	0x0000a5d0


	//   ....[9]....
        /*00ec*/ 	.word	0x0000a610


	//   ....[10]....
        /*00f0*/ 	.word	0x0000a650


	//   ....[11]....
        /*00f4*/ 	.word	0x0000a720


	//   ....[12]....
        /*00f8*/ 	.word	0x0000a880


	//   ....[13]....
        /*00fc*/ 	.word	0x0000a9e0


	//   ....[14]....
        /*0100*/ 	.word	0x0000ab30


	//   ....[15]....
        /*0104*/ 	.word	0x0000ab60


	//   ....[16]....
        /*0108*/ 	.word	0x0000ab90


	//   ....[17]....
        /*010c*/ 	.word	0x0000ac30


	//   ....[18]....
        /*0110*/ 	.word	0x0000ac80


	//   ....[19]....
        /*0114*/ 	.word	0x0000adf0


	//   ....[20]....
        /*0118*/ 	.word	0x0000aef0


	//   ....[21]....
        /*011c*/ 	.word	0x0000b020


	//   ....[22]....
        /*0120*/ 	.word	0x0000b050


	//----- nvinfo : EIATTR_MAX_THREADS
	.align		4
.L_707:
        /*0124*/ 	.byte	0x04, 0x05
        /*0126*/ 	.short	(.L_709 - .L_708)
.L_708:
        /*0128*/ 	.word	0x00000080
        /*012c*/ 	.word	0x00000001
        /*0130*/ 	.word	0x00000001


	//----- nvinfo : EIATTR_CRS_STACK_SIZE
	.align		4
.L_709:
        /*0134*/ 	.byte	0x04, 0x1e
        /*0136*/ 	.short	(.L_711 - .L_710)
.L_710:
        /*0138*/ 	.word	0x00000000


	//----- nvinfo : EIATTR_CBANK_PARAM_SIZE
	.align		4
.L_711:
        /*013c*/ 	.byte	0x03, 0x19
        /*013e*/ 	.short	0x0048


	//----- nvinfo : EIATTR_PARAM_CBANK
	.align		4
        /*0140*/ 	.byte	0x04, 0x0a
        /*0142*/ 	.short	(.L_713 - .L_712)
	.align		4
.L_712:
        /*0144*/ 	.word	index@(.nv.constant0._ZN2at6native27unrolled_elementwise_kernelIZZZNS0_44_GLOBAL__N__40a83637_7_Lerp_cu_1520ed90_319418lerp_scalar_kernelERNS_18TensorIteratorBaseERKN3c106ScalarEENKUlvE0_clEvENKUlvE0_clEvEUlffE_St5arrayIPcLm3EELi4E23TrivialOffsetCalculatorILi2EjESF_ILi1EjENS0_6memory12LoadWithCastILi2EEENSI_13StoreWithCastILi1EEEEEviT_T0_T2_T3_T4_T5_)
        /*0148*/ 	.short	0x0380
        /*014a*/ 	.short	0x0048


	//----- nvinfo : EIATTR_SW_WAR
	.align		4
.L_713:
        /*014c*/ 	.byte	0x04, 0x36
        /*014e*/ 	.short	(.L_715 - .L_714)
.L_714:
        /*0150*/ 	.word	0x00000008
.L_715:


//--------------------- .nv.info._ZN2at6native18elementwise_kernelILi128ELi2EZNS0_22gpu_kernel_impl_nocastIZZZNS0_44_GLOBAL__N__40a83637_7_Lerp_cu_1520ed90_319418lerp_scalar_kernelERNS_18TensorIteratorBaseERKN3c106ScalarEENKUlvE0_clEvENKUlvE0_clEvEUlffE_EEvS5_RKT_EUliE_EEviT1_ --------------------------
	.section	.nv.info._ZN2at6native18elementwise_kernelILi128ELi2EZNS0_22gpu_kernel_impl_nocastIZZZNS0_44_GLOBAL__N__40a83637_7_Lerp_cu_1520ed90_319418lerp_scalar_kernelERNS_18TensorIteratorBaseERKN3c106ScalarEENKUlvE0_clEvENKUlvE0_clEvEUlffE_EEvS5_RKT_EUliE_EEviT1_,"",@"SHT_CUDA_INFO"
	.sectionflags	@""
	.align	4


	//----- nvinfo : EIATTR_CUDA_API_VERSION
	.align		4
        /*0000*/ 	.byte	0x04, 0x37
        /*0002*/ 	.short	(.L_717 - .L_716)
.L_716:
        /*0004*/ 	.word	0x00000082


	//----- nvinfo : EIATTR_KPARAM_INFO
	.align		4
.L_717:
        /*0008*/ 	.byte	0x04, 0x17
        /*000a*/ 	.short	(.L_719 - .L_718)
.L_718:
        /*000c*/ 	.word	0x00000000
        /*0010*/ 	.short	0x0001
        /*0012*/ 	.short	0x0008
        /*0014*/ 	.byte	0x00, 0xf0, 0x41, 0x0a


	//----- nvinfo : EIATTR_KPARAM_INFO
	.align		4
.L_719:
        /*0018*/ 	.byte	0x04, 0x17
        /*001a*/ 	.short	(.L_721 - .L_720)
.L_720:
        /*001c*/ 	.word	0x00000000
        /*0020*/ 	.short	0x0000
        /*0022*/ 	.short	0x0000
        /*0024*/ 	.byte	0x00, 0xf0, 0x11, 0x00


	//----- nvinfo : EIATTR_SPARSE_MMA_MASK
	.align		4
.L_721:
        /*0028*/ 	.byte	0x03, 0x50
        /*002a*/ 	.short	0x0000


	//----- nvinfo : EIATTR_MAXREG_COUNT
	.align		4
        /*002c*/ 	.byte	0x03, 0x1b
        /*002e*/ 	.short	0x0080


	//----- nvinfo : EIATTR_MERCURY_ISA_VERSION
	.align		4
        /*0030*/ 	.byte	0x03, 0x5f
        /*0032*/ 	.short	0x0101


	//----- nvinfo : EIATTR_VRC_CTA_INIT_COUNT
	.align		4
        /*0034*/ 	.byte	0x02, 0x4a
	.zero		1
	.zero		1


	//----- nvinfo : EIATTR_EXIT_INSTR_OFFSETS
	.align		4
        /*0038*/ 	.byte	0x04, 0x1c
        /*003a*/ 	.short	(.L_723 - .L_722)


	//   ....[0]....
.L_722:
        /*003c*/ 	.word	0x000001c0


	//   ....[1]....
        /*0040*/ 	.word	0x00000260


	//   ....[2]....
        /*0044*/ 	.word	0x000002b0


	//   ....[3]....
        /*0048*/ 	.word	0x00001a00


	//   ....[4]....
        /*004c*/ 	.word	0x000030b0


	//----- nvinfo : EIATTR_MAX_THREADS
	.align		4
.L_723:
        /*0050*/ 	.byte	0x04, 0x05
        /*0052*/ 	.short	(.L_725 - .L_724)
.L_724:
        /*0054*/ 	.word	0x00000080
        /*0058*/ 	.word	0x00000001
        /*005c*/ 	.word	0x00000001


	//----- nvinfo : EIATTR_CRS_STACK_SIZE
	.align		4
.L_725:
        /*0060*/ 	.byte	0x04, 0x1e
        /*0062*/ 	.short	(.L_727 - .L_726)
.L_726:
        /*0064*/ 	.word	0x00000000


	//----- nvinfo : EIATTR_CBANK_PARAM_SIZE
	.align		4
.L_727:
        /*0068*/ 	.byte	0x03, 0x19
        /*006a*/ 	.short	0x0298


	//----- nvinfo : EIATTR_PARAM_CBANK
	.align		4
        /*006c*/ 	.byte	0x04, 0x0a
        /*006e*/ 	.short	(.L_729 - .L_728)
	.align		4
.L_728:
        /*0070*/ 	.word	index@(.nv.constant0._ZN2at6native18elementwise_kernelILi128ELi2EZNS0_22gpu_kernel_impl_nocastIZZZNS0_44_GLOBAL__N__40a83637_7_Lerp_cu_1520ed90_319418lerp_scalar_kernelERNS_18TensorIteratorBaseERKN3c106ScalarEENKUlvE0_clEvENKUlvE0_clEvEUlffE_EEvS5_RKT_EUliE_EEviT1_)
        /*0074*/ 	.short	0x0380
        /*0076*/ 	.short	0x0298


	//----- nvinfo : EIATTR_SW_WAR
	.align		4
.L_729:
        /*0078*/ 	.byte	0x04, 0x36
        /*007a*/ 	.short	(.L_731 - .L_730)
.L_730:
        /*007c*/ 	.word	0x00000008
.L_731:


//--------------------- .nv.info._ZN2at6native27unrolled_elementwise_kernelIZZZNS0_44_GLOBAL__N__40a83637_7_Lerp_cu_1520ed90_319418lerp_scalar_kernelERNS_18TensorIteratorBaseERKN3c106ScalarEENKUlvE0_clEvENKUlvE0_clEvEUlffE_St5arrayIPcLm3EELi4E23TrivialOffsetCalculatorILi2EjESF_ILi1EjENS0_6memory15LoadWithoutCastENSI_16StoreWithoutCastEEEviT_T0_T2_T3_T4_T5_ --------------------------
	.section	.nv.info._ZN2at6native27unrolled_elementwise_kernelIZZZNS0_44_GLOBAL__N__40a83637_7_Lerp_cu_1520ed90_319418lerp_scalar_kernelERNS_18TensorIteratorBaseERKN3c106ScalarEENKUlvE0_clEvENKUlvE0_clEvEUlffE_St5arrayIPcLm3EELi4E23TrivialOffsetCalculatorILi2EjESF_ILi1EjENS0_6memory15LoadWithoutCastENSI_16StoreWithoutCastEEEviT_T0_T2_T3_T4_T5_,"",@"SHT_CUDA_INFO"
	.sectionflags	@""
	.align	4


	//----- nvinfo : EIATTR_CUDA_API_VERSION
	.align		4
        /*0000*/ 	.byte	0x04, 0x37
        /*0002*/ 	.short	(.L_733 - .L_732)
.L_732:
        /*0004*/ 	.word	0x00000082


	//----- nvinfo : EIATTR_KPARAM_INFO
	.align		4
.L_733:
        /*0008*/ 	.byte	0x04, 0x17
        /*000a*/ 	.short	(.L_735 - .L_734)
.L_734:
        /*000c*/ 	.word	0x00000000
        /*0010*/ 	.short	0x0006
        /*0012*/ 	.short	0x0033
        /*0014*/ 	.byte	0x00, 0xf0, 0x05, 0x00


	//----- nvinfo : EIATTR_KPARAM_INFO
	.align		4
.L_735:
        /*0018*/ 	.byte	0x04, 0x17
        /*001a*/ 	.short	(.L_737 - .L_736)
.L_736:
        /*001c*/ 	.word	0x00000000
        /*0020*/ 	.short	0x0005
        /*0022*/ 	.short	0x0032
        /*0024*/ 	.byte	0x00, 0xf0, 0x05, 0x00


	//----- nvinfo : EIATTR_KPARAM_INFO
	.align		4
.L_737:
        /*0028*/ 	.byte	0x04, 0x17
        /*002a*/ 	.short	(.L_739 - .L_738)
.L_738:
        /*002c*/ 	.word	0x00000000
        /*0030*/ 	.short	0x0004
        /*0032*/ 	.short	0x0031
        /*0034*/ 	.byte	0x00, 0xf0, 0x05, 0x00


	//----- nvinfo : EIATTR_KPARAM_INFO
	.align		4
.L_739:
        /*0038*/ 	.byte	0x04, 0x17
        /*003a*/ 	.short	(.L_741 - .L_740)
.L_740:
        /*003c*/ 	.word	0x00000000
        /*0040*/ 	.short	0x0003
        /*0042*/ 	.short	0x0030
        /*0044*/ 	.byte	0x00, 0xf0, 0x05, 0x00


	//----- nvinfo : EIATTR_KPARAM_INFO
	.align		4
.L_741:
        /*0048*/ 	.byte	0x04, 0x17
        /*004a*/ 	.short	(.L_743 - .L_742)
.L_742:
        /*004c*/ 	.word	0x00000000
        /*0050*/ 	.short	0x0002
        /*0052*/ 	.short	0x0018
        /*0054*/ 	.byte	0x00, 0xf0, 0x61, 0x00


	//----- nvinfo : EIATTR_KPARAM_INFO
	.align		4
.L_743:
        /*0058*/ 	.byte	0x04, 0x17
        /*005a*/ 	.short	(.L_745 - .L_744)
.L_744:
        /*005c*/ 	.word	0x00000000
        /*0060*/ 	.short	0x0001
        /*0062*/ 	.short	0x0008
        /*0064*/ 	.byte	0x00, 0xf0, 0x41, 0x00


	//----- nvinfo : EIATTR_KPARAM_INFO
	.align		4
.L_745:
        /*0068*/ 	.byte	0x04, 0x17
        /*006a*/ 	.short	(.L_747 - .L_746)
.L_746:
        /*006c*/ 	.word	0x00000000
        /*0070*/ 	.short	0x0000
        /*0072*/ 	.short	0x0000
        /*0074*/ 	.byte	0x00, 0xf0, 0x11, 0x00


	//----- nvinfo : EIATTR_SPARSE_MMA_MASK
	.align		4
.L_747:
        /*0078*/ 	.byte	0x03, 0x50
        /*007a*/ 	.short	0x0000


	//----- nvinfo : EIATTR_MAXREG_COUNT
	.align		4
        /*007c*/ 	.byte	0x03, 0x1b
        /*007e*/ 	.short	0x00ff


	//----- nvinfo : EIATTR_MERCURY_ISA_VERSION
	.align		4
        /*0080*/ 	.byte	0x03, 0x5f
        /*0082*/ 	.short	0x0101


	//----- nvinfo : EIATTR_VRC_CTA_INIT_COUNT
	.align		4
        /*0084*/ 	.byte	0x02, 0x4a
	.zero		1
	.zero		1


	//----- nvinfo : EIATTR_EXIT_INSTR_OFFSETS
	.align		4
        /*0088*/ 	.byte	0x04, 0x1c
        /*008a*/ 	.short	(.L_749 - .L_748)


	//   ....[0]....
.L_748:
        /*008c*/ 	.word	0x00000690


	//   ....[1]....
        /*0090*/ 	.word	0x000006e0


	//----- nvinfo : EIATTR_MAX_THREADS
	.align		4
.L_749:
        /*0094*/ 	.byte	0x04, 0x05
        /*0096*/ 	.short	(.L_751 - .L_750)
.L_750:
        /*0098*/ 	.word	0x00000080
        /*009c*/ 	.word	0x00000001
        /*00a0*/ 	.word	0x00000001


	//----- nvinfo : EIATTR_CRS_STACK_SIZE
	.align		4
.L_751:
        /*00a4*/ 	.byte	0x04, 0x1e
        /*00a6*/ 	.short	(.L_753 - .L_752)
.L_752:
        /*00a8*/ 	.word	0x00000000


	//----- nvinfo : EIATTR_CBANK_PARAM_SIZE
	.align		4
.L_753:
        /*00ac*/ 	.byte	0x03, 0x19
        /*00ae*/ 	.short	0x0034


	//----- nvinfo : EIATTR_PARAM_CBANK
	.align		4
        /*00b0*/ 	.byte	0x04, 0x0a
        /*00b2*/ 	.short	(.L_755 - .L_754)
	.align		4
.L_754:
        /*00b4*/ 	.word	index@(.nv.constant0._ZN2at6native27unrolled_elementwise_kernelIZZZNS0_44_GLOBAL__N__40a83637_7_Lerp_cu_1520ed90_319418lerp_scalar_kernelERNS_18TensorIteratorBaseERKN3c106ScalarEENKUlvE0_clEvENKUlvE0_clEvEUlffE_St5arrayIPcLm3EELi4E23TrivialOffsetCalculatorILi2EjESF_ILi1EjENS0_6memory15LoadWithoutCastENSI_16StoreWithoutCastEEEviT_T0_T2_T3_T4_T5_)
        /*00b8*/ 	.short	0x0380
        /*00ba*/ 	.short	0x0034


	//----- nvinfo : EIATTR_SW_WAR
	.align		4
.L_755:
        /*00bc*/ 	.byte	0x04, 0x36
        /*00be*/ 	.short	(.L_757 - .L_756)
.L_756:
        /*00c0*/ 	.word	0x00000008
.L_757:


//--------------------- .nv.info._ZN2at6native29vectorized_elementwise_kernelILi2EZZZNS0_44_GLOBAL__N__40a83637_7_Lerp_cu_1520ed90_319418lerp_scalar_kernelERNS_18TensorIteratorBaseERKN3c106ScalarEENKUlvE0_clEvENKUlvE0_clEvEUlffE_St5arrayIPcLm3EEEEviT0_T1_ --------------------------
	.section	.nv.info._ZN2at6native29vectorized_elementwise_kernelILi2EZZZNS0_44_GLOBAL__N__40a83637_7_Lerp_cu_1520ed90_319418lerp_scalar_kernelERNS_18TensorIteratorBaseERKN3c106ScalarEENKUlvE0_clEvENKUlvE0_clEvEUlffE_St5arrayIPcLm3EEEEviT0_T1_,"",@"SHT_CUDA_INFO"
	.sectionflags	@""
	.align	4


	//----- nvinfo : EIATTR_CUDA_API_VERSION
	.align		4
        /*0000*/ 	.byte	0x04, 0x37
        /*0002*/ 	.short	(.L_759 - .L_758)
.L_758:
        /*0004*/ 	.word	0x00000082


	//----- nvinfo : EIATTR_KPARAM_INFO
	.align		4
.L_759:
        /*0008*/ 	.byte	0x04, 0x17
        /*000a*/ 	.short	(.L_761 - .L_760)
.L_760:
        /*000c*/ 	.word	0x00000000
        /*0010*/ 	.short	0x0002
        /*0012*/ 	.short	0x0018
        /*0014*/ 	.byte	0x00, 0xf0, 0x61, 0x00


	//----- nvinfo : EIATTR_KPARAM_INFO
	.align		4
.L_761:
        /*0018*/ 	.byte	0x04, 0x17
        /*001a*/ 	.short	(.L_763 - .L_762)
.L_762:
        /*001c*/ 	.word	0x00000000
        /*0020*/ 	.short	0x0001
        /*0022*/ 	.short	0x0008
        /*0024*/ 	.byte	0x00, 0xf0, 0x41, 0x00


	//----- nvinfo : EIATTR_KPARAM_INFO
	.align		4
.L_763:
        /*0028*/ 	.byte	0x04, 0x17
        /*002a*/ 	.short	(.L_765 - .L_764)
.L_764:
        /*002c*/ 	.word	0x00000000
        /*0030*/ 	.short	0x0000
        /*0032*/ 	.short	0x0000
        /*0034*/ 	.byte	0x00, 0xf0, 0x11, 0x00


	//----- nvinfo : EIATTR_SPARSE_MMA_MASK
	.align		4
.L_765:
        /*0038*/ 	.byte	0x03, 0x50
        /*003a*/ 	.short	0x0000


	//----- nvinfo : EIATTR_MAXREG_COUNT
	.align		4
        /*003c*/ 	.byte	0x03, 0x1b
        /*003e*/ 	.short	0x00ff


	//----- nvinfo : EIATTR_MERCURY_ISA_VERSION
	.align		4
        /*0040*/ 	.byte	0x03, 0x5f
        /*0042*/ 	.short	0x0101


	//----- nvinfo : EIATTR_VRC_CTA_INIT_COUNT
	.align		4
        /*0044*/ 	.byte	0x02, 0x4a
	.zero		1
	.zero		1


	//----- nvinfo : EIATTR_EXIT_INSTR_OFFSETS
	.align		4
        /*0048*/ 	.byte	0x04, 0x1c
        /*004a*/ 	.short	(.L_767 - .L_766)


	//   ....[0]....
.L_766:
        /*004c*/ 	.word	0x00000db0


	//   ....[1]....
        /*0050*/ 	.word	0x00000e00


	//   ....[2]....
        /*0054*/ 	.word	0x00001120


	//----- nvinfo : EIATTR_MAX_THREADS
	.align		4
.L_767:
        /*0058*/ 	.byte	0x04, 0x05
        /*005a*/ 	.short	(.L_769 - .L_768)
.L_768:
        /*005c*/ 	.word	0x00000080
        /*0060*/ 	.word	0x00000001
        /*0064*/ 	.word	0x00000001


	//----- nvinfo : EIATTR_CRS_STACK_SIZE
	.align		4
.L_769:
        /*0068*/ 	.byte	0x04, 0x1e
        /*006a*/ 	.short	(.L_771 - .L_770)
.L_770:
        /*006c*/ 	.word	0x00000000


	//----- nvinfo : EIATTR_CBANK_PARAM_SIZE
	.align		4
.L_771:
        /*0070*/ 	.byte	0x03, 0x19
        /*0072*/ 	.short	0x0030


	//----- nvinfo : EIATTR_PARAM_CBANK
	.align		4
        /*0074*/ 	.byte	0x04, 0x0a
        /*0076*/ 	.short	(.L_773 - .L_772)
	.align		4
.L_772:
        /*0078*/ 	.word	index@(.nv.constant0._ZN2at6native29vectorized_elementwise_kernelILi2EZZZNS0_44_GLOBAL__N__40a83637_7_Lerp_cu_1520ed90_319418lerp_scalar_kernelERNS_18TensorIteratorBaseERKN3c106ScalarEENKUlvE0_clEvENKUlvE0_clEvEUlffE_St5arrayIPcLm3EEEEviT0_T1_)
        /*007c*/ 	.short	0x0380
        /*007e*/ 	.short	0x0030


	//----- nvinfo : EIATTR_SW_WAR
	.align		4
.L_773:
        /*0080*/ 	.byte	0x04, 0x36
        /*0082*/ 	.short	(.L_775 - .L_774)
.L_774:
        /*0084*/ 	.word	0x00000008
.L_775:


//--------------------- .nv.info._ZN2at6native29vectorized_elementwise_kernelILi4EZZZNS0_44_GLOBAL__N__40a83637_7_Lerp_cu_1520ed90_319418lerp_scalar_kernelERNS_18TensorIteratorBaseERKN3c106ScalarEENKUlvE0_clEvENKUlvE0_clEvEUlffE_St5arrayIPcLm3EEEEviT0_T1_ --------------------------
	.section	.nv.info._ZN2at6native29vectorized_elementwise_kernelILi4EZZZNS0_44_GLOBAL__N__40a83637_7_Lerp_cu_1520ed90_319418lerp_scalar_kernelERNS_18TensorIteratorBaseERKN3c106ScalarEENKUlvE0_clEvENKUlvE0_clEvEUlffE_St5arrayIPcLm3EEEEviT0_T1_,"",@"SHT_CUDA_INFO"
	.sectionflags	@""
	.align	4


	//----- nvinfo : EIATTR_CUDA_API_VERSION
	.align		4
        /*0000*/ 	.byte	0x04, 0x37
        /*0002*/ 	.short	(.L_777 - .L_776)
.L_776:
        /*0004*/ 	.word	0x00000082


	//----- nvinfo : EIATTR_KPARAM_INFO
	.align		4
.L_777:
        /*0008*/ 	.byte	0x04, 0x17
        /*000a*/ 	.short	(.L_779 - .L_778)
.L_778:
        /*000c*/ 	.word	0x00000000
        /*0010*/ 	.short	0x0002
        /*0012*/ 	.short	0x0018
        /*0014*/ 	.byte	0x00, 0xf0, 0x61, 0x00


	//----- nvinfo : EIATTR_KPARAM_INFO
	.align		4
.L_779:
        /*0018*/ 	.byte	0x04, 0x17
        /*001a*/ 	.short	(.L_781 - .L_780)
.L_780:
        /*001c*/ 	.word	0x00000000
        /*0020*/ 	.short	0x0001
        /*0022*/ 	.short	0x0008
        /*0024*/ 	.byte	0x00, 0xf0, 0x41, 0x00


	//----- nvinfo : EIATTR_KPARAM_INFO
	.align		4
.L_781:
        /*0028*/ 	.byte	0x04, 0x17
        /*002a*/ 	.short	(.L_783 - .L_782)
.L_782:
        /*002c*/ 	.word	0x00000000
        /*0030*/ 	.short	0x0000
        /*0032*/ 	.short	0x0000
        /*0034*/ 	.byte	0x00, 0xf0, 0x11, 0x00


	//----- nvinfo : EIATTR_SPARSE_MMA_MASK
	.align		4
.L_783:
        /*0038*/ 	.byte	0x03, 0x50
        /*003a*/ 	.short	0x0000


	//----- nvinfo : EIATTR_MAXREG_COUNT
	.align		4
        /*003c*/ 	.byte	0x03, 0x1b
        /*003e*/ 	.short	0x00ff


	//----- nvinfo : EIATTR_MERCURY_ISA_VERSION
	.align		4
        /*0040*/ 	.byte	0x03, 0x5f
        /*0042*/ 	.short	0x0101


	//----- nvinfo : EIATTR_VRC_CTA_INIT_COUNT
	.align		4
        /*0044*/ 	.byte	0x02, 0x4a
	.zero		1
	.zero		1


	//----- nvinfo : EIATTR_EXIT_INSTR_OFFSETS
	.align		4
        /*0048*/ 	.byte	0x04, 0x1c
        /*004a*/ 	.short	(.L_785 - .L_784)


	//   ....[0]....
.L_784:
        /*004c*/ 	.word	0x00000db0


	//   ....[1]....
        /*0050*/ 	.word	0x00000e00


	//   ....[2]....
        /*0054*/ 	.word	0x000010c0


	//----- nvinfo : EIATTR_MAX_THREADS
	.align		4
.L_785:
        /*0058*/ 	.byte	0x04, 0x05
        /*005a*/ 	.short	(.L_787 - .L_786)
.L_786:
        /*005c*/ 	.word	0x00000080
        /*0060*/ 	.word	0x00000001
        /*0064*/ 	.word	0x00000001


	//----- nvinfo : EIATTR_CRS_STACK_SIZE
	.align		4
.L_787:
        /*0068*/ 	.byte	0x04, 0x1e
        /*006a*/ 	.short	(.L_789 - .L_788)
.L_788:
        /*006c*/ 	.word	0x00000000


	//----- nvinfo : EIATTR_CBANK_PARAM_SIZE
	.align		4
.L_789:
        /*0070*/ 	.byte	0x03, 0x19
        /*0072*/ 	.short	0x0030


	//----- nvinfo : EIATTR_PARAM_CBANK
	.align		4
        /*0074*/ 	.byte	0x04, 0x0a
        /*0076*/ 	.short	(.L_791 - .L_790)
	.align		4
.L_790:
        /*0078*/ 	.word	index@(.nv.constant0._ZN2at6native29vectorized_elementwise_kernelILi4EZZZNS0_44_GLOBAL__N__40a83637_7_Lerp_cu_1520ed90_319418lerp_scalar_kernelERNS_18TensorIteratorBaseERKN3c106ScalarEENKUlvE0_clEvENKUlvE0_clEvEUlffE_St5arrayIPcLm3EEEEviT0_T1_)
        /*007c*/ 	.short	0x0380
        /*007e*/ 	.short	0x0030


	//----- nvinfo : EIATTR_SW_WAR
	.align		4
.L_791:
        /*0080*/ 	.byte	0x04, 0x36
        /*0082*/ 	.short	(.L_793 - .L_792)
.L_792:
        /*0084*/ 	.word	0x00000008
.L_793:


//--------------------- .nv.info._ZN2at6native29vectorized_elementwise_kernelILi8EZZZNS0_44_GLOBAL__N__40a83637_7_Lerp_cu_1520ed90_319418lerp_scalar_kernelERNS_18TensorIteratorBaseERKN3c106ScalarEENKUlvE0_clEvENKUlvE0_clEvEUlffE_St5arrayIPcLm3EEEEviT0_T1_ --------------------------
	.section	.nv.info._ZN2at6native29vectorized_elementwise_kernelILi8EZZZNS0_44_GLOBAL__N__40a83637_7_Lerp_cu_1520ed90_319418lerp_scalar_kernelERNS_18TensorIteratorBaseERKN3c106ScalarEENKUlvE0_clEvENKUlvE0_clEvEUlffE_St5arrayIPcLm3EEEEviT0_T1_,"",@"SHT_CUDA_INFO"
	.sectionflags	@""
	.align	4


	//----- nvinfo : EIATTR_CUDA_API_VERSION
	.align		4
        /*0000*/ 	.byte	0x04, 0x37
        /*0002*/ 	.short	(.L_795 - .L_794)
.L_794:
        /*0004*/ 	.word	0x00000082


	//----- nvinfo : EIATTR_KPARAM_INFO
	.align		4
.L_795:
        /*0008*/ 	.byte	0x04, 0x17
        /*000a*/ 	.short	(.L_797 - .L_796)
.L_796:
        /*000c*/ 	.word	0x00000000
        /*0010*/ 	.short	0x0002
        /*0012*/ 	.short	0x0018
        /*0014*/ 	.byte	0x00, 0xf0, 0x61, 0x00


	//----- nvinfo : EIATTR_KPARAM_INFO
	.align		4
.L_797:
        /*0018*/ 	.byte	0x04, 0x17
        /*001a*/ 	.short	(.L_799 - .L_798)
.L_798:
        /*001c*/ 	.word	0x00000000
        /*0020*/ 	.short	0x0001
        /*0022*/ 	.short	0x0008
        /*0024*/ 	.byte	0x00, 0xf0, 0x41, 0x00


	//----- nvinfo : EIATTR_KPARAM_INFO
	.align		4
.L_799:
        /*0028*/ 	.byte	0x04, 0x17
        /*002a*/ 	.short	(.L_801 - .L_800)
.L_800:
        /*002c*/ 	.word	0x00000000
        /*0030*/ 	.short	0x0000
        /*0032*/ 	.short	0x0000
        /*0034*/ 	.byte	0x00, 0xf0, 0x11, 0x00


	//----- nvinfo : EIATTR_SPARSE_MMA_MASK
	.align		4
.L_801:
        /*0038*/ 	.byte	0x03, 0x50
        /*003a*/ 	.short	0x0000


	//----- nvinfo : EIATTR_MAXREG_COUNT
	.align		4
        /*003c*/ 	.byte	0x03, 0x1b
        /*003e*/ 	.short	0x00ff


	//----- nvinfo : EIATTR_MERCURY_ISA_VERSION
	.align		4
        /*0040*/ 	.byte	0x03, 0x5f
        /*0042*/ 	.short	0x0101


	//----- nvinfo : EIATTR_VRC_CTA_INIT_COUNT
	.align		4
        /*0044*/ 	.byte	0x02, 0x4a
	.zero		1
	.zero		1


	//----- nvinfo : EIATTR_EXIT_INSTR_OFFSETS
	.align		4
        /*0048*/ 	.byte	0x04, 0x1c
        /*004a*/ 	.short	(.L_803 - .L_802)


	//   ....[0]....
.L_802:
        /*004c*/ 	.word	0x00000db0


	//   ....[1]....
        /*0050*/ 	.word	0x00000e00


	//   ....[2]....
        /*0054*/ 	.word	0x00001090


	//----- nvinfo : EIATTR_MAX_THREADS
	.align		4
.L_803:
        /*0058*/ 	.byte	0x04, 0x05
        /*005a*/ 	.short	(.L_805 - .L_804)
.L_804:
        /*005c*/ 	.word	0x00000080
        /*0060*/ 	.word	0x00000001
        /*0064*/ 	.word	0x00000001


	//----- nvinfo : EIATTR_CRS_STACK_SIZE
	.align		4
.L_805:
        /*0068*/ 	.byte	0x04, 0x1e
        /*006a*/ 	.short	(.L_807 - .L_806)
.L_806:
        /*006c*/ 	.word	0x00000000


	//----- nvinfo : EIATTR_CBANK_PARAM_SIZE
	.align		4
.L_807:
        /*0070*/ 	.byte	0x03, 0x19
        /*0072*/ 	.short	0x0030


	//----- nvinfo : EIATTR_PARAM_CBANK
	.align		4
        /*0074*/ 	.byte	0x04, 0x0a
        /*0076*/ 	.short	(.L_809 - .L_808)
	.align		4
.L_808:
        /*0078*/ 	.word	index@(.nv.constant0._ZN2at6native29vectorized_elementwise_kernelILi8EZZZNS0_44_GLOBAL__N__40a83637_7_Lerp_cu_1520ed90_319418lerp_scalar_kernelERNS_18TensorIteratorBaseERKN3c106ScalarEENKUlvE0_clEvENKUlvE0_clEvEUlffE_St5arrayIPcLm3EEEEviT0_T1_)
        /*007c*/ 	.short	0x0380
        /*007e*/ 	.short	0x0030


	//----- nvinfo : EIATTR_SW_WAR
	.align		4
.L_809:
        /*0080*/ 	.byte	0x04, 0x36
        /*0082*/ 	.short	(.L_811 - .L_810)
.L_810:
        /*0084*/ 	.word	0x00000008
.L_811:


//--------------------- .nv.info._ZN2at6native18elementwise_kernelILi128ELi4EZNS0_15gpu_kernel_implIZZZNS0_44_GLOBAL__N__40a83637_7_Lerp_cu_1520ed90_319418lerp_scalar_kernelERNS_18TensorIteratorBaseERKN3c106ScalarEENKUlvE0_clEvENKUlvE_clEvEUlddE_EEvS5_RKT_EUliE_EEviT1_ --------------------------
	.section	.nv.info._ZN2at6native18elementwise_kernelILi128ELi4EZNS0_15gpu_kernel_implIZZZNS0_44_GLOBAL__N__40a83637_7_Lerp_cu_1520ed90_319418lerp_scalar_kernelERNS_18TensorIteratorBaseERKN3c106ScalarEENKUlvE0_clEvENKUlvE_clEvEUlddE_EEvS5_RKT_EUliE_EEviT1_,"",@"SHT_CUDA_INFO"
	.sectionflags	@""
	.align	4


	//----- nvinfo : EIATTR_CUDA_API_VERSION
	.align		4
        /*0000*/ 	.byte	0x04, 0x37
        /*0002*/ 	.short	(.L_813 - .L_812)
.L_812:
        /*0004*/ 	.word	0x00000082


	//----- nvinfo : EIATTR_KPARAM_INFO
	.align		4
.L_813:
        /*0008*/ 	.byte	0x04, 0x17
        /*000a*/ 	.short	(.L_815 - .L_814)
.L_814:
        /*000c*/ 	.word	0x00000000
        /*0010*/ 	.short	0x0001
        /*0012*/ 	.short	0x0008
        /*0014*/ 	.byte	0x00, 0xf0, 0x61, 0x0a


	//----- nvinfo : EIATTR_KPARAM_INFO
	.align		4
.L_815:
        /*0018*/ 	.byte	0x04, 0x17
        /*001a*/ 	.short	(.L_817 - .L_816)
.L_816:
        /*001c*/ 	.word	0x00000000
        /*0020*/ 	.short	0x0000
        /*0022*/ 	.short	0x0000
        /*0024*/ 	.byte	0x00, 0xf0, 0x11, 0x00


	//----- nvinfo : EIATTR_SPARSE_MMA_MASK
	.align		4
.L_817:
        /*0028*/ 	.byte	0x03, 0x50
        /*002a*/ 	.short	0x0000


	//----- nvinfo : EIATTR_MAXREG_COUNT
	.align		4
        /*002c*/ 	.byte	0x03, 0x1b
        /*002e*/ 	.short	0x0080


	//----- nvinfo : EIATTR_EXTERNS
	.align		4
        /*0030*/ 	.byte	0x04, 0x0f
        /*0032*/ 	.short	(.L_819 - .L_818)


	//   ....[0]....
	.align		4
.L_818:
        /*0034*/ 	.word	index@(__assertfail)


	//----- nvinfo : EIATTR_MERCURY_ISA_VERSION
	.align		4
.L_819:
        /*0038*/ 	.byte	0x03, 0x5f
        /*003a*/ 	.short	0x0101


	//----- nvinfo : EIATTR_VRC_CTA_INIT_COUNT
	.align		4
        /*003c*/ 	.byte	0x02, 0x4a
	.zero		1
	.zero		1


	//----- nvinfo : EIATTR_SYSCALL_OFFSETS
	.align		4
        /*0040*/ 	.byte	0x04, 0x46
        /*0042*/ 	.short	(.L_821 - .L_820)


	//   ....[0]....
.L_820:
        /*0044*/ 	.word	0x000024f0


	//   ....[1]....
        /*0048*/ 	.word	0x000033d0


	//   ....[2]....
        /*004c*/ 	.word	0x000044a0


	//   ....[3]....
        /*0050*/ 	.word	0x00006b20


	//   ....[4]....
        /*0054*/ 	.word	0x00007a00


	//   ....[5]....
        /*0058*/ 	.word	0x00008850


	//   ....[6]....
        /*005c*/ 	.word	0x0000b080


	//   ....[7]....
        /*0060*/ 	.word	0x0000bf60


	//   ....[8]....
        /*0064*/ 	.word	0x0000cdb0


	//   ....[9]....
        /*0068*/ 	.word	0x0000f600


	//   ....[10]....
        /*006c*/ 	.word	0x000104e0


	//   ....[11]....
        /*0070*/ 	.word	0x00011300


	//----- nvinfo : EIATTR_EXIT_INSTR_OFFSETS
	.align		4
.L_821:
        /*0074*/ 	.byte	0x04, 0x1c
        /*0076*/ 	.short	(.L_823 - .L_822)


	//   ....[0]....
.L_822:
        /*0078*/ 	.word	0x0000d150


	//   ....[1]....
        /*007c*/ 	.word	0x00010690


	//   ....[2]....
        /*0080*/ 	.word	0x000106d0


	//   ....[3]....
        /*0084*/ 	.word	0x00010760


	//   ....[4]....
        /*0088*/ 	.word	0x00010790


	//   ....[5]....
        /*008c*/ 	.word	0x000107c0


	//   ....[6]....
        /*0090*/ 	.word	0x00010890


	//   ....[7]....
        /*0094*/ 	.word	0x00010910


	//   ....[8]....
        /*0098*/ 	.word	0x000109f0


	//   ....[9]....
        /*009c*/ 	.word	0x00010a80


	//   ....[10]....
        /*00a0*/ 	.word	0x00010aa0


	//   ....[11]....
        /*00a4*/ 	.word	0x00010b70


	//   ....[12]....
        /*00a8*/ 	.word	0x00010d20


	//   ....[13]....
        /*00ac*/ 	.word	0x00010ed0


	//   ....[14]....
        /*00b0*/ 	.word	0x00011070


	//   ....[15]....
        /*00b4*/ 	.word	0x000110a0


	//   ....[16]....
        /*00b8*/ 	.word	0x000110d0


	//   ....[17]....
        /*00bc*/ 	.word	0x00011170


	//   ....[18]....
        /*00c0*/ 	.word	0x000111a0


	//   ....[19]....
        /*00c4*/ 	.word	0x00011310


	//   ....[20]....
        /*00c8*/ 	.word	0x00011460


	//   ....[21]....
        /*00cc*/ 	.word	0x000115e0


	//   ....[22]....
        /*00d0*/ 	.word	0x00011660


	//----- nvinfo : EIATTR_MAX_THREADS
	.align		4
.L_823:
        /*00d4*/ 	.byte	0x04, 0x05
        /*00d6*/ 	.short	(.L_825 - .L_824)
.L_824:
        /*00d8*/ 	.word	0x00000080
        /*00dc*/ 	.word	0x00000001
        /*00e0*/ 	.word	0x00000001


	//----- nvinfo : EIATTR_CRS_STACK_SIZE
	.align		4
.L_825:
        /*00e4*/ 	.byte	0x04, 0x1e
        /*00e6*/ 	.short	(.L_827 - .L_826)
.L_826:
        /*00e8*/ 	.word	0x00000000


	//----- nvinfo : EIATTR_CBANK_PARAM_SIZE
	.align		4
.L_827:
        /*00ec*/ 	.byte	0x03, 0x19
        /*00ee*/ 	.short	0x02a0


	//----- nvinfo : EIATTR_PARAM_CBANK
	.align		4
        /*00f0*/ 	.byte	0x04, 0x0a
        /*00f2*/ 	.short	(.L_829 - .L_828)
	.align		4
.L_828:
        /*00f4*/ 	.word	index@(.nv.constant0._ZN2at6native18elementwise_kernelILi128ELi4EZNS0_15gpu_kernel_implIZZZNS0_44_GLOBAL__N__40a83637_7_Lerp_cu_1520ed90_319418lerp_scalar_kernelERNS_18TensorIteratorBaseERKN3c106ScalarEENKUlvE0_clEvENKUlvE_clEvEUlddE_EEvS5_RKT_EUliE_EEviT1_)
        /*00f8*/ 	.short	0x0380
        /*00fa*/ 	.short	0x02a0


	//----- nvinfo : EIATTR_SW_WAR
	.align		4
.L_829:
        /*00fc*/ 	.byte	0x04, 0x36
        /*00fe*/ 	.short	(.L_831 - .L_830)
.L_830:
        /*0100*/ 	.word	0x00000008
.L_831:


//--------------------- .nv.info._ZN2at6native27unrolled_elementwise_kernelIZZZNS0_44_GLOBAL__N__40a83637_7_Lerp_cu_1520ed90_319418lerp_scalar_kernelERNS_18TensorIteratorBaseERKN3c106ScalarEENKUlvE0_clEvENKUlvE_clEvEUlddE_St5arrayIPcLm3EELi4E23TrivialOffsetCalculatorILi2EjESF_ILi1EjENS0_6memory12LoadWithCastILi2EEENSI_13StoreWithCastILi1EEEEEviT_T0_T2_T3_T4_T5_ --------------------------
	.section	.nv.info._ZN2at6native27unrolled_elementwise_kernelIZZZNS0_44_GLOBAL__N__40a83637_7_Lerp_cu_1520ed90_319418lerp_scalar_kernelERNS_18TensorIteratorBaseERKN3c106ScalarEENKUlvE0_clEvENKUlvE_clEvEUlddE_St5arrayIPcLm3EELi4E23TrivialOffsetCalculatorILi2EjESF_ILi1EjENS0_6memory12LoadWithCastILi2EEENSI_13StoreWithCastILi1EEEEEviT_T0_T2_T3_T4_T5_,"",@"SHT_CUDA_INFO"
	.sectionflags	@""
	.align	4


	//----- nvinfo : EIATTR_CUDA_API_VERSION
	.align		4
        /*0000*/ 	.byte	0x04, 0x37
        /*0002*/ 	.short	(.L_833 - .L_832)
.L_832:
        /*0004*/ 	.word	0x00000082


	//----- nvinfo : EIATTR_KPARAM_INFO
	.align		4
.L_833:
        /*0008*/ 	.byte	0x04, 0x17
        /*000a*/ 	.short	(.L_835 - .L_834)
.L_834:
        /*000c*/ 	.word	0x00000000
        /*0010*/ 	.short	0x0006
        /*0012*/ 	.short	0x0040
        /*0014*/ 	.byte	0x00, 0xf0, 0x21, 0x00


	//----- nvinfo : EIATTR_KPARAM_INFO
	.align		4
.L_835:
        /*0018*/ 	.byte	0x04, 0x17
        /*001a*/ 	.short	(.L_837 - .L_836)
.L_836:
        /*001c*/ 	.word	0x00000000
        /*0020*/ 	.short	0x0005
        /*0022*/ 	.short	0x0034
        /*0024*/ 	.byte	0x00, 0xf0, 0x31, 0x00


	//----- nvinfo : EIATTR_KPARAM_INFO
	.align		4
.L_837:
        /*0028*/ 	.byte	0x04, 0x17
        /*002a*/ 	.short	(.L_839 - .L_838)
.L_838:
        /*002c*/ 	.word	0x00000000
        /*0030*/ 	.short	0x0004
        /*0032*/ 	.short	0x0031
        /*0034*/ 	.byte	0x00, 0xf0, 0x05, 0x00


	//----- nvinfo : EIATTR_KPARAM_INFO
	.align		4
.L_839:
        /*0038*/ 	.byte	0x04, 0x17
        /*003a*/ 	.short	(.L_841 - .L_840)
.L_840:
        /*003c*/ 	.word	0x00000000
        /*0040*/ 	.short	0x0003
        /*0042*/ 	.short	0x0030
        /*0044*/ 	.byte	0x00, 0xf0, 0x05, 0x00


	//----- nvinfo : EIATTR_KPARAM_INFO
	.align		4
.L_841:
        /*0048*/ 	.byte	0x04, 0x17
        /*004a*/ 	.short	(.L_843 - .L_842)
.L_842:
        /*004c*/ 	.word	0x00000000
        /*0050*/ 	.short	0x0002
        /*0052*/ 	.short	0x0018
        /*0054*/ 	.byte	0x00, 0xf0, 0x61, 0x00


	//----- nvinfo : EIATTR_KPARAM_INFO
	.align		4
.L_843:
        /*0058*/ 	.byte	0x04, 0x17
        /*005a*/ 	.short	(.L_845 - .L_844)
.L_844:
        /*005c*/ 	.word	0x00000000
        /*0060*/ 	.short	0x0001
        /*0062*/ 	.short	0x0008
        /*0064*/ 	.byte	0x00, 0xf0, 0x41, 0x00


	//----- nvinfo : EIATTR_KPARAM_INFO
	.align		4
.L_845:
        /*0068*/ 	.byte	0x04, 0x17
        /*006a*/ 	.short	(.L_847 - .L_846)
.L_846:
        /*006c*/ 	.word	0x00000000
        /*0070*/ 	.short	0x0000
        /*0072*/ 	.short	0x0000
        /*0074*/ 	.byte	0x00, 0xf0, 0x11, 0x00


	//----- nvinfo : EIATTR_SPARSE_MMA_MASK
	.align		4
.L_847:
        /*0078*/ 	.byte	0x03, 0x50
        /*007a*/ 	.short	0x0000


	//----- nvinfo : EIATTR_MAXREG_COUNT
	.align		4
        /*007c*/ 	.byte	0x03, 0x1b
        /*007e*/ 	.short	0x00ff


	//----- nvinfo : EIATTR_EXTERNS
	.align		4
        /*0080*/ 	.byte	0x04, 0x0f
        /*0082*/ 	.short	(.L_849 - .L_848)


	//   ....[0]....
	.align		4
.L_848:
        /*0084*/ 	.word	index@(__assertfail)


	//----- nvinfo : EIATTR_MERCURY_ISA_VERSION
	.align		4
.L_849:
        /*0088*/ 	.byte	0x03, 0x5f
        /*008a*/ 	.short	0x0101


	//----- nvinfo : EIATTR_VRC_CTA_INIT_COUNT
	.align		4
        /*008c*/ 	.byte	0x02, 0x4a
	.zero		1
	.zero		1


	//----- nvinfo : EIATTR_SYSCALL_OFFSETS
	.align		4
        /*0090*/ 	.byte	0x04, 0x46
        /*0092*/ 	.short	(.L_851 - .L_850)


	//   ....[0]....
.L_850:
        /*0094*/ 	.word	0x00000ea0


	//   ....[1]....
        /*0098*/ 	.word	0x00001da0


	//   ....[2]....
        /*009c*/ 	.word	0x00002de0


	//   ....[3]....
        /*00a0*/ 	.word	0x00003ce0


	//   ....[4]....
        /*00a4*/ 	.word	0x00004c60


	//   ....[5]....
        /*00a8*/ 	.word	0x00005b60


	//   ....[6]....
        /*00ac*/ 	.word	0x00006ae0


	//   ....[7]....
        /*00b0*/ 	.word	0x000079b0


	//   ....[8]....
        /*00b4*/ 	.word	0x00008d20


	//   ....[9]....
        /*00b8*/ 	.word	0x00009d00


	//   ....[10]....
        /*00bc*/ 	.word	0x0000ae40


	//   ....[11]....
        /*00c0*/ 	.word	0x0000bf80


	//----- nvinfo : EIATTR_EXIT_INSTR_OFFSETS
	.align		4
.L_851:
        /*00c4*/ 	.byte	0x04, 0x1c
        /*00c6*/ 	.short	(.L_853 - .L_852)


	//   ....[0]....
.L_852:
        /*00c8*/ 	.word	0x0000b1d0


	//   ....[1]....
        /*00cc*/ 	.word	0x0000b310


	//   ....[2]....
        /*00d0*/ 	.word	0x0000b350


	//   ....[3]....
        /*00d4*/ 	.word	0x0000b3e0


	//   ....[4]....
        /*00d8*/ 	.word	0x0000b410


	//   ....[5]....
        /*00dc*/ 	.word	0x0000b440


	//   ....[6]....
        /*00e0*/ 	.word	0x0000b510


	//   ....[7]....
        /*00e4*/ 	.word	0x0000b590


	//   ....[8]....
        /*00e8*/ 	.word	0x0000b670


	//   ....[9]....
        /*00ec*/ 	.word	0x0000b700


	//   ....[10]....
        /*00f0*/ 	.word	0x0000b720


	//   ....[11]....
        /*00f4*/ 	.word	0x0000b7f0


	//   ....[12]....
        /*00f8*/ 	.word	0x0000b9a0


	//   ....[13]....
        /*00fc*/ 	.word	0x0000bb50


	//   ....[14]....
        /*0100*/ 	.word	0x0000bcf0


	//   ....[15]....
        /*0104*/ 	.word	0x0000bd20


	//   ....[16]....
        /*0108*/ 	.word	0x0000bd50


	//   ....[17]....
        /*010c*/ 	.word	0x0000bdf0


	//   ....[18]....
        /*0110*/ 	.word	0x0000be20


	//   ....[19]....
        /*0114*/ 	.word	0x0000bf90


	//   ....[20]....
        /*0118*/ 	.word	0x0000c0e0


	//   ....[21]....
        /*011c*/ 	.word	0x0000c260


	//   ....[22]....
        /*0120*/ 	.word	0x0000c2e0


	//----- nvinfo : EIATTR_MAX_THREADS
	.align		4
.L_853:
        /*0124*/ 	.byte	0x04, 0x05
        /*0126*/ 	.short	(.L_855 - .L_854)
.L_854:
        /*0128*/ 	.word	0x00000080
        /*012c*/ 	.word	0x00000001
        /*0130*/ 	.word	0x00000001


	//----- nvinfo : EIATTR_CRS_STACK_SIZE
	.align		4
.L_855:
        /*0134*/ 	.byte	0x04, 0x1e
        /*0136*/ 	.short	(.L_857 - .L_856)
.L_856:
        /*0138*/ 	.word	0x00000000


	//----- nvinfo : EIATTR_CBANK_PARAM_SIZE
	.align		4
.L_857:
        /*013c*/ 	.byte	0x03, 0x19
        /*013e*/ 	.short	0x0048


	//----- nvinfo : EIATTR_PARAM_CBANK
	.align		4
        /*0140*/ 	.byte	0x04, 0x0a
        /*0142*/ 	.short	(.L_859 - .L_858)
	.align		4
.L_858:
        /*0144*/ 	.word	index@(.nv.constant0._ZN2at6native27unrolled_elementwise_kernelIZZZNS0_44_GLOBAL__N__40a83637_7_Lerp_cu_1520ed90_319418lerp_scalar_kernelERNS_18TensorIteratorBaseERKN3c106ScalarEENKUlvE0_clEvENKUlvE_clEvEUlddE_St5arrayIPcLm3EELi4E23TrivialOffsetCalculatorILi2EjESF_ILi1EjENS0_6memory12LoadWithCastILi2EEENSI_13StoreWithCastILi1EEEEEviT_T0_T2_T3_T4_T5_)
        /*0148*/ 	.short	0x0380
        /*014a*/ 	.short	0x0048


	//----- nvinfo : EIATTR_SW_WAR
	.align		4
.L_859:
        /*014c*/ 	.byte	0x04, 0x36
        /*014e*/ 	.short	(.L_861 - .L_860)
.L_860:
        /*0150*/ 	.word	0x00000008
.L_861:


//--------------------- .nv.info._ZN2at6native18elementwise_kernelILi128ELi2EZNS0_22gpu_kernel_impl_nocastIZZZNS0_44_GLOBAL__N__40a83637_7_Lerp_cu_1520ed90_319418lerp_scalar_kernelERNS_18TensorIteratorBaseERKN3c106ScalarEENKUlvE0_clEvENKUlvE_clEvEUlddE_EEvS5_RKT_EUliE_EEviT1_ --------------------------
	.section	.nv.info._ZN2at6native18elementwise_kernelILi128ELi2EZNS0_22gpu_kernel_impl_nocastIZZZNS0_44_GLOBAL__N__40a83637_7_Lerp_cu_1520ed90_319418lerp_scalar_kernelERNS_18TensorIteratorBaseERKN3c106ScalarEENKUlvE0_clEvENKUlvE_clEvEUlddE_EEvS5_RKT_EUliE_EEviT1_,"",@"SHT_CUDA_INFO"
	.sectionflags	@""
	.align	4


	//----- nvinfo : EIATTR_CUDA_API_VERSION
	.align		4
        /*0000*/ 	.byte	0x04, 0x37
        /*0002*/ 	.short	(.L_863 - .L_862)
.L_862:
        /*0004*/ 	.word	0x00000082


	//----- nvinfo : EIATTR_KPARAM_INFO
	.align		4
.L_863:
        /*0008*/ 	.byte	0x04, 0x17
        /*000a*/ 	.short	(.L_865 - .L_864)
.L_864:
        /*000c*/ 	.word	0x00000000
        /*0010*/ 	.short	0x0001
        /*0012*/ 	.short	0x0008
        /*0014*/ 	.byte	0x00, 0xf0, 0x41, 0x0a


	//----- nvinfo : EIATTR_KPARAM_INFO
	.align		4
.L_865:
        /*0018*/ 	.byte	0x04, 0x17
        /*001a*/ 	.short	(.L_867 - .L_866)
.L_866:
        /*001c*/ 	.word	0x00000000
        /*0020*/ 	.short	0x0000
        /*0022*/ 	.short	0x0000
        /*0024*/ 	.byte	0x00, 0xf0, 0x11, 0x00


	//----- nvinfo : EIATTR_SPARSE_MMA_MASK
	.align		4
.L_867:
        /*0028*/ 	.byte	0x03, 0x50
        /*002a*/ 	.short	0x0000


	//----- nvinfo : EIATTR_MAXREG_COUNT
	.align		4
        /*002c*/ 	.byte	0x03, 0x1b
        /*002e*/ 	.short	0x0080


	//----- nvinfo : EIATTR_MERCURY_ISA_VERSION
	.align		4
        /*0030*/ 	.byte	0x03, 0x5f
        /*0032*/ 	.short	0x0101


	//----- nvinfo : EIATTR_VRC_CTA_INIT_COUNT
	.align		4
        /*0034*/ 	.byte	0x02, 0x4a
	.zero		1
	.zero		1


	//----- nvinfo : EIATTR_EXIT_INSTR_OFFSETS
	.align		4
        /*0038*/ 	.byte	0x04, 0x1c
        /*003a*/ 	.short	(.L_869 - .L_868)


	//   ....[0]....
.L_868:
        /*003c*/ 	.word	0x000001c0


	//   ....[1]....
        /*0040*/ 	.word	0x00000260


	//   ....[2]....
        /*0044*/ 	.word	0x000002b0


	//   ....[3]....
        /*0048*/ 	.word	0x00001a00


	//   ....[4]....
        /*004c*/ 	.word	0x000030b0


	//----- nvinfo : EIATTR_MAX_THREADS
	.align		4
.L_869:
        /*0050*/ 	.byte	0x04, 0x05
        /*0052*/ 	.short	(.L_871 - .L_870)
.L_870:
        /*0054*/ 	.word	0x00000080
        /*0058*/ 	.word	0x00000001
        /*005c*/ 	.word	0x00000001


	//----- nvinfo : EIATTR_CRS_STACK_SIZE
	.align		4
.L_871:
        /*0060*/ 	.byte	0x04, 0x1e
        /*0062*/ 	.short	(.L_873 - .L_872)
.L_872:
        /*0064*/ 	.word	0x00000000


	//----- nvinfo : EIATTR_CBANK_PARAM_SIZE
	.align		4
.L_873:
        /*0068*/ 	.byte	0x03, 0x19
        /*006a*/ 	.short	0x0298


	//----- nvinfo : EIATTR_PARAM_CBANK
	.align		4
        /*006c*/ 	.byte	0x04, 0x0a
        /*006e*/ 	.short	(.L_875 - .L_874)
	.align		4
.L_874:
        /*0070*/ 	.word	index@(.nv.constant0._ZN2at6native18elementwise_kernelILi128ELi2EZNS0_22gpu_kernel_impl_nocastIZZZNS0_44_GLOBAL__N__40a83637_7_Lerp_cu_1520ed90_319418lerp_scalar_kernelERNS_18TensorIteratorBaseERKN3c106ScalarEENKUlvE0_clEvENKUlvE_clEvEUlddE_EEvS5_RKT_EUliE_EEviT1_)
        /*0074*/ 	.short	0x0380
        /*0076*/ 	.short	0x0298


	//----- nvinfo : EIATTR_SW_WAR
	.align		4
.L_875:
        /*0078*/ 	.byte	0x04, 0x36
        /*007a*/ 	.short	(.L_877 - .L_876)
.L_876:
        /*007c*/ 	.word	0x00000008
.L_877:


//--------------------- .nv.info._ZN2at6native27unrolled_elementwise_kernelIZZZNS0_44_GLOBAL__N__40a83637_7_Lerp_cu_1520ed90_319418lerp_scalar_kernelERNS_18TensorIteratorBaseERKN3c106ScalarEENKUlvE0_clEvENKUlvE_clEvEUlddE_St5arrayIPcLm3EELi4E23TrivialOffsetCalculatorILi2EjESF_ILi1EjENS0_6memory15LoadWithoutCastENSI_16StoreWithoutCastEEEviT_T0_T2_T3_T4_T5_ --------------------------
	.section	.nv.info._ZN2at6native27unrolled_elementwise_kernelIZZZNS0_44_GLOBAL__N__40a83637_7_Lerp_cu_1520ed90_319418lerp_scalar_kernelERNS_18TensorIteratorBaseERKN3c106ScalarEENKUlvE0_clEvENKUlvE_clEvEUlddE_St5arrayIPcLm3EELi4E23TrivialOffsetCalculatorILi2EjESF_ILi1EjENS0_6memory15LoadWithoutCastENSI_16StoreWithoutCastEEEviT_T0_T2_T3_T4_T5_,"",@"SHT_CUDA_INFO"
	.sectionflags	@""
	.align	4


	//----- nvinfo : EIATTR_CUDA_API_VERSION
	.align		4
        /*0000*/ 	.byte	0x04, 0x37
        /*0002*/ 	.short	(.L_879 - .L_878)
.L_878:
        /*0004*/ 	.word	0x00000082


	//----- nvinfo : EIATTR_KPARAM_INFO
	.align		4
.L_879:
        /*0008*/ 	.byte	0x04, 0x17
        /*000a*/ 	.short	(.L_881 - .L_880)
.L_880:
        /*000c*/ 	.word	0x00000000
        /*0010*/ 	.short	0x0006
        /*0012*/ 	.short	0x0033
        /*0014*/ 	.byte	0x00, 0xf0, 0x05, 0x00


	//----- nvinfo : EIATTR_KPARAM_INFO
	.align		4
.L_881:
        /*0018*/ 	.byte	0x04, 0x17
        /*001a*/ 	.short	(.L_883 - .L_882)
.L_882:
        /*001c*/ 	.word	0x00000000
        /*0020*/ 	.short	0x0005
        /*0022*/ 	.short	0x0032
        /*0024*/ 	.byte	0x00, 0xf0, 0x05, 0x00


	//----- nvinfo : EIATTR_KPARAM_INFO
	.align		4
.L_883:
        /*0028*/ 	.byte	0x04, 0x17
        /*002a*/ 	.short	(.L_885 - .L_884)
.L_884:
        /*002c*/ 	.word	0x00000000
        /*0030*/ 	.short	0x0004
        /*0032*/ 	.short	0x0031
        /*0034*/ 	.byte	0x00, 0xf0, 0x05, 0x00


	//----- nvinfo : EIATTR_KPARAM_INFO
	.align		4
.L_885:
        /*0038*/ 	.byte	0x04, 0x17
        /*003a*/ 	.short	(.L_887 - .L_886)
.L_886:
        /*003c*/ 	.word	0x00000000
        /*0040*/ 	.short	0x0003
        /*0042*/ 	.short	0x0030
        /*0044*/ 	.byte	0x00, 0xf0, 0x05, 0x00


	//----- nvinfo : EIATTR_KPARAM_INFO
	.align		4
.L_887:
        /*0048*/ 	.byte	0x04, 0x17
        /*004a*/ 	.short	(.L_889 - .L_888)
.L_888:
        /*004c*/ 	.word	0x00000000
        /*0050*/ 	.short	0x0002
        /*0052*/ 	.short	0x0018
        /*0054*/ 	.byte	0x00, 0xf0, 0x61, 0x00


	//----- nvinfo : EIATTR_KPARAM_INFO
	.align		4
.L_889:
        /*0058*/ 	.byte	0x04, 0x17
        /*005a*/ 	.short	(.L_891 - .L_890)
.L_890:
        /*005c*/ 	.word	0x00000000
        /*0060*/ 	.short	0x0001
        /*0062*/ 	.short	0x0008
        /*0064*/ 	.byte	0x00, 0xf0, 0x41, 0x00


	//----- nvinfo : EIATTR_KPARAM_INFO
	.align		4
.L_891:
        /*0068*/ 	.byte	0x04, 0x17
        /*006a*/ 	.short	(.L_893 - .L_892)
.L_892:
        /*006c*/ 	.word	0x00000000
        /*0070*/ 	.short	0x0000
        /*0072*/ 	.short	0x0000
        /*0074*/ 	.byte	0x00, 0xf0, 0x11, 0x00


	//----- nvinfo : EIATTR_SPARSE_MMA_MASK
	.align		4
.L_893:
        /*0078*/ 	.byte	0x03, 0x50
        /*007a*/ 	.short	0x0000


	//----- nvinfo : EIATTR_MAXREG_COUNT
	.align		4
        /*007c*/ 	.byte	0x03, 0x1b
        /*007e*/ 	.short	0x00ff


	//----- nvinfo : EIATTR_MERCURY_ISA_VERSION
	.align		4
        /*0080*/ 	.byte	0x03, 0x5f
        /*0082*/ 	.short	0x0101


	//----- nvinfo : EIATTR_VRC_CTA_INIT_COUNT
	.align		4
        /*0084*/ 	.byte	0x02, 0x4a
	.zero		1
	.zero		1


	//----- nvinfo : EIATTR_EXIT_INSTR_OFFSETS
	.align		4
        /*0088*/ 	.byte	0x04, 0x1c
        /*008a*/ 	.short	(.L_895 - .L_894)


	//   ....[0]....
.L_894:
        /*008c*/ 	.word	0x000006b0


	//   ....[1]....
        /*0090*/ 	.word	0x00000700


	//----- nvinfo : EIATTR_MAX_THREADS
	.align		4
.L_895:
        /*0094*/ 	.byte	0x04, 0x05
        /*0096*/ 	.short	(.L_897 - .L_896)
.L_896:
        /*0098*/ 	.word	0x00000080
        /*009c*/ 	.word	0x00000001
        /*00a0*/ 	.word	0x00000001


	//----- nvinfo : EIATTR_CRS_STACK_SIZE
	.align		4
.L_897:
        /*00a4*/ 	.byte	0x04, 0x1e
        /*00a6*/ 	.short	(.L_899 - .L_898)
.L_898:
        /*00a8*/ 	.word	0x00000000


	//----- nvinfo : EIATTR_CBANK_PARAM_SIZE
	.align		4
.L_899:
        /*00ac*/ 	.byte	0x03, 0x19
        /*00ae*/ 	.short	0x0034


	//----- nvinfo : EIATTR_PARAM_CBANK
	.align		4
        /*00b0*/ 	.byte	0x04, 0x0a
        /*00b2*/ 	.short	(.L_901 - .L_900)
	.align		4
.L_900:
        /*00b4*/ 	.word	index@(.nv.constant0._ZN2at6native27unrolled_elementwise_kernelIZZZNS0_44_GLOBAL__N__40a83637_7_Lerp_cu_1520ed90_319418lerp_scalar_kernelERNS_18TensorIteratorBaseERKN3c106ScalarEENKUlvE0_clEvENKUlvE_clEvEUlddE_St5arrayIPcLm3EELi4E23TrivialOffsetCalculatorILi2EjESF_ILi1EjENS0_6memory15LoadWithoutCastENSI_16StoreWithoutCastEEEviT_T0_T2_T3_T4_T5_)
        /*00b8*/ 	.short	0x0380
        /*00ba*/ 	.short	0x0034


	//----- nvinfo : EIATTR_SW_WAR
	.align		4
.L_901:
        /*00bc*/ 	.byte	0x04, 0x36
        /*00be*/ 	.short	(.L_903 - .L_902)
.L_902:
        /*00c0*/ 	.word	0x00000008
.L_903:


//--------------------- .nv.info._ZN2at6native29vectorized_elementwise_kernelILi2EZZZNS0_44_GLOBAL__N__40a83637_7_Lerp_cu_1520ed90_319418lerp_scalar_kernelERNS_18TensorIteratorBaseERKN3c106ScalarEENKUlvE0_clEvENKUlvE_clEvEUlddE_St5arrayIPcLm3EEEEviT0_T1_ --------------------------
	.section	.nv.info._ZN2at6native29vectorized_elementwise_kernelILi2EZZZNS0_44_GLOBAL__N__40a83637_7_Lerp_cu_1520ed90_319418lerp_scalar_kernelERNS_18TensorIteratorBaseERKN3c106ScalarEENKUlvE0_clEvENKUlvE_clEvEUlddE_St5arrayIPcLm3EEEEviT0_T1_,"",@"SHT_CUDA_INFO"
	.sectionflags	@""
	.align	4


	//----- nvinfo : EIATTR_CUDA_API_VERSION
	.align		4
        /*0000*/ 	.byte	0x04, 0x37
        /*0002*/ 	.short	(.L_905 - .L_904)
.L_904:
        /*0004*/ 	.word	0x00000082


	//----- nvinfo : EIATTR_KPARAM_INFO
	.align		4
.L_905:
        /*0008*/ 	.byte	0x04, 0x17
        /*000a*/ 	.short	(.L_907 - .L_906)
.L_906:
        /*000c*/ 	.word	0x00000000
        /*0010*/ 	.short	0x0002
        /*0012*/ 	.short	0x0018
        /*0014*/ 	.byte	0x00, 0xf0, 0x61, 0x00


	//----- nvinfo : EIATTR_KPARAM_INFO
	.align		4
.L_907:
        /*0018*/ 	.byte	0x04, 0x17
        /*001a*/ 	.short	(.L_909 - .L_908)
.L_908:
        /*001c*/ 	.word	0x00000000
        /*0020*/ 	.short	0x0001
        /*0022*/ 	.short	0x0008
        /*0024*/ 	.byte	0x00, 0xf0, 0x41, 0x00


	//----- nvinfo : EIATTR_KPARAM_INFO
	.align		4
.L_909:
        /*0028*/ 	.byte	0x04, 0x17
        /*002a*/ 	.short	(.L_911 - .L_910)
.L_910:
        /*002c*/ 	.word	0x00000000
        /*0030*/ 	.short	0x0000
        /*0032*/ 	.short	0x0000
        /*0034*/ 	.byte	0x00, 0xf0, 0x11, 0x00


	//----- nvinfo : EIATTR_SPARSE_MMA_MASK
	.align		4
.L_911:
        /*0038*/ 	.byte	0x03, 0x50
        /*003a*/ 	.short	0x0000


	//----- nvinfo : EIATTR_MAXREG_COUNT
	.align		4
        /*003c*/ 	.byte	0x03, 0x1b
        /*003e*/ 	.short	0x00ff


	//----- nvinfo : EIATTR_MERCURY_ISA_VERSION
	.align		4
        /*0040*/ 	.byte	0x03, 0x5f
        /*0042*/ 	.short	0x0101


	//----- nvinfo : EIATTR_VRC_CTA_INIT_COUNT
	.align		4
        /*0044*/ 	.byte	0x02, 0x4a
	.zero		1
	.zero		1


	//----- nvinfo : EIATTR_EXIT_INSTR_OFFSETS
	.align		4
        /*0048*/ 	.byte	0x04, 0x1c
        /*004a*/ 	.short	(.L_913 - .L_912)


	//   ....[0]....
.L_912:
        /*004c*/ 	.word	0x00000e80


	//   ....[1]....
        /*0050*/ 	.word	0x00000ed0


	//   ....[2]....
        /*0054*/ 	.word	0x00001210


	//----- nvinfo : EIATTR_MAX_THREADS
	.align		4
.L_913:
        /*0058*/ 	.byte	0x04, 0x05
        /*005a*/ 	.short	(.L_915 - .L_914)
.L_914:
        /*005c*/ 	.word	0x00000080
        /*0060*/ 	.word	0x00000001
        /*0064*/ 	.word	0x00000001


	//----- nvinfo : EIATTR_CRS_STACK_SIZE
	.align		4
.L_915:
        /*0068*/ 	.byte	0x04, 0x1e
        /*006a*/ 	.short	(.L_917 - .L_916)
.L_916:
        /*006c*/ 	.word	0x00000000


	//----- nvinfo : EIATTR_CBANK_PARAM_SIZE
	.align		4
.L_917:
        /*0070*/ 	.byte	0x03, 0x19
        /*0072*/ 	.short	0x0030


	//----- nvinfo : EIATTR_PARAM_CBANK
	.align		4
        /*0074*/ 	.byte	0x04, 0x0a
        /*0076*/ 	.short	(.L_919 - .L_918)
	.align		4
.L_918:
        /*0078*/ 	.word	index@(.nv.constant0._ZN2at6native29vectorized_elementwise_kernelILi2EZZZNS0_44_GLOBAL__N__40a83637_7_Lerp_cu_1520ed90_319418lerp_scalar_kernelERNS_18TensorIteratorBaseERKN3c106ScalarEENKUlvE0_clEvENKUlvE_clEvEUlddE_St5arrayIPcLm3EEEEviT0_T1_)
        /*007c*/ 	.short	0x0380
        /*007e*/ 	.short	0x0030


	//----- nvinfo : EIATTR_SW_WAR
	.align		4
.L_919:
        /*0080*/ 	.byte	0x04, 0x36
        /*0082*/ 	.short	(.L_921 - .L_920)
.L_920:
        /*0084*/ 	.word	0x00000008
.L_921:


//--------------------- .nv.info._ZN2at6native29vectorized_elementwise_kernelILi4EZZZNS0_44_GLOBAL__N__40a83637_7_Lerp_cu_1520ed90_319418lerp_scalar_kernelERNS_18TensorIteratorBaseERKN3c106ScalarEENKUlvE0_clEvENKUlvE_clEvEUlddE_St5arrayIPcLm3EEEEviT0_T1_ --------------------------
	.section	.nv.info._ZN2at6native29vectorized_elementwise_kernelILi4EZZZNS0_44_GLOBAL__N__40a83637_7_Lerp_cu_1520ed90_319418lerp_scalar_kernelERNS_18TensorIteratorBaseERKN3c106ScalarEENKUlvE0_clEvENKUlvE_clEvEUlddE_St5arrayIPcLm3EEEEviT0_T1_,"",@"SHT_CUDA_INFO"
	.sectionflags	@""
	.align	4


	//----- nvinfo : EIATTR_CUDA_API_VERSION
	.align		4
        /*0000*/ 	.byte	0x04, 0x37
        /*0002*/ 	.short	(.L_923 - .L_922)
.L_922:
        /*0004*/ 	.word	0x00000082


	//----- nvinfo : EIATTR_KPARAM_INFO
	.align		4
.L_923:
        /*0008*/ 	.byte	0x04, 0x17
        /*000a*/ 	.short	(.L_925 - .L_924)
.L_924:
        /*000c*/ 	.word	0x00000000
        /*0010*/ 	.short	0x0002
        /*0012*/ 	.short	0x0018
        /*0014*/ 	.byte	0x00, 0xf0, 0x61, 0x00


	//----- nvinfo : EIATTR_KPARAM_INFO
	.align		4
.L_925:
        /*0018*/ 	.byte	0x04, 0x17
        /*001a*/ 	.short	(.L_927 - .L_926)
.L_926:
        /*001c*/ 	.word	0x00000000
        /*0020*/ 	.short	0x0001
        /*0022*/ 	.short	0x0008
        /*0024*/ 	.byte	0x00, 0xf0, 0x41, 0x00


	//----- nvinfo : EIATTR_KPARAM_INFO
	.align		4
.L_927:
        /*0028*/ 	.byte	0x04, 0x17
        /*002a*/ 	.short	(.L_929 - .L_928)
.L_928:
        /*002c*/ 	.word	0x00000000
        /*0030*/ 	.short	0x0000
        /*0032*/ 	.short	0x0000
        /*0034*/ 	.byte	0x00, 0xf0, 0x11, 0x00


	//----- nvinfo : EIATTR_SPARSE_MMA_MASK
	.align		4
.L_929:
        /*0038*/ 	.byte	0x03, 0x50
        /*003a*/ 	.short	0x0000


	//----- nvinfo : EIATTR_MAXREG_COUNT
	.align		4
        /*003c*/ 	.byte	0x03, 0x1b
        /*003e*/ 	.short	0x00ff


	//----- nvinfo : EIATTR_MERCURY_ISA_VERSION
	.align		4
        /*0040*/ 	.byte	0x03, 0x5f
        /*0042*/ 	.short	0x0101


	//----- nvinfo : EIATTR_VRC_CTA_INIT_COUNT
	.align		4
        /*0044*/ 	.byte	0x02, 0x4a
	.zero		1
	.zero		1


	//----- nvinfo : EIATTR_EXIT_INSTR_OFFSETS
	.align		4
        /*0048*/ 	.byte	0x04, 0x1c
        /*004a*/ 	.short	(.L_931 - .L_930)


	//   ....[0]....
.L_930:
        /*004c*/ 	.word	0x00000e80


	//   ....[1]....
        /*0050*/ 	.word	0x00000ed0


	//   ....[2]....
        /*0054*/ 	.word	0x000011b0


	//----- nvinfo : EIATTR_MAX_THREADS
	.align		4
.L_931:
        /*0058*/ 	.byte	0x04, 0x05
        /*005a*/ 	.short	(.L_933 - .L_932)
.L_932:
        /*005c*/ 	.word	0x00000080
        /*0060*/ 	.word	0x00000001
        /*0064*/ 	.word	0x00000001


	//----- nvinfo : EIATTR_CRS_STACK_SIZE
	.align		4
.L_933:
        /*0068*/ 	.byte	0x04, 0x1e
        /*006a*/ 	.short	(.L_935 - .L_934)
.L_934:
        /*006c*/ 	.word	0x00000000


	//----- nvinfo : EIATTR_CBANK_PARAM_SIZE
	.align		4
.L_935:
        /*0070*/ 	.byte	0x03, 0x19
        /*0072*/ 	.short	0x0030


	//----- nvinfo : EIATTR_PARAM_CBANK
	.align		4
        /*0074*/ 	.byte	0x04, 0x0a
        /*0076*/ 	.short	(.L_937 - .L_936)
	.align		4
.L_936:
        /*0078*/ 	.word	index@(.nv.constant0._ZN2at6native29vectorized_elementwise_kernelILi4EZZZNS0_44_GLOBAL__N__40a83637_7_Lerp_cu_1520ed90_319418lerp_scalar_kernelERNS_18TensorIteratorBaseERKN3c106ScalarEENKUlvE0_clEvENKUlvE_clEvEUlddE_St5arrayIPcLm3EEEEviT0_T1_)
        /*007c*/ 	.short	0x0380
        /*007e*/ 	.short	0x0030


	//----- nvinfo : EIATTR_SW_WAR
	.align		4
.L_937:
        /*0080*/ 	.byte	0x04, 0x36
        /*0082*/ 	.short	(.L_939 - .L_938)
.L_938:
        /*0084*/ 	.word	0x00000008
.L_939:


//--------------------- .nv.info._ZN2at6native29vectorized_elementwise_kernelILi8EZZZNS0_44_GLOBAL__N__40a83637_7_Lerp_cu_1520ed90_319418lerp_scalar_kernelERNS_18TensorIteratorBaseERKN3c106ScalarEENKUlvE0_clEvENKUlvE_clEvEUlddE_St5arrayIPcLm3EEEEviT0_T1_ --------------------------
	.section	.nv.info._ZN2at6native29vectorized_elementwise_kernelILi8EZZZNS0_44_GLOBAL__N__40a83637_7_Lerp_cu_1520ed90_319418lerp_scalar_kernelERNS_18TensorIteratorBaseERKN3c106ScalarEENKUlvE0_clEvENKUlvE_clEvEUlddE_St5arrayIPcLm3EEEEviT0_T1_,"",@"SHT_CUDA_INFO"
	.sectionflags	@""
	.align	4


	//----- nvinfo : EIATTR_CUDA_API_VERSION
	.align		4
        /*0000*/ 	.byte	0x04, 0x37
        /*0002*/ 	.short	(.L_941 - .L_940)
.L_940:
        /*0004*/ 	.word	0x00000082


	//----- nvinfo : EIATTR_KPARAM_INFO
	.align		4
.L_941:
        /*0008*/ 	.byte	0x04, 0x17
        /*000a*/ 	.short	(.L_943 - .L_942)
.L_942:
        /*000c*/ 	.word	0x00000000
        /*0010*/ 	.short	0x0002
        /*0012*/ 	.short	0x0018
        /*0014*/ 	.byte	0x00, 0xf0, 0x61, 0x00


	//----- nvinfo : EIATTR_KPARAM_INFO
	.align		4
.L_943:
        /*0018*/ 	.byte	0x04, 0x17
        /*001a*/ 	.short	(.L_945 - .L_944)
.L_944:
        /*001c*/ 	.word	0x00000000
        /*0020*/ 	.short	0x0001
        /*0022*/ 	.short	0x0008
        /*0024*/ 	.byte	0x00, 0xf0, 0x41, 0x00


	//----- nvinfo : EIATTR_KPARAM_INFO
	.align		4
.L_945:
        /*0028*/ 	.byte	0x04, 0x17
        /*002a*/ 	.short	(.L_947 - .L_946)
.L_946:
        /*002c*/ 	.word	0x00000000
        /*0030*/ 	.short	0x0000
        /*0032*/ 	.short	0x0000
        /*0034*/ 	.byte	0x00, 0xf0, 0x11, 0x00


	//----- nvinfo : EIATTR_SPARSE_MMA_MASK
	.align		4
.L_947:
        /*0038*/ 	.byte	0x03, 0x50
        /*003a*/ 	.short	0x0000


	//----- nvinfo : EIATTR_MAXREG_COUNT
	.align		4
        /*003c*/ 	.byte	0x03, 0x1b
        /*003e*/ 	.short	0x00ff


	//----- nvinfo : EIATTR_MERCURY_ISA_VERSION
	.align		4
        /*0040*/ 	.byte	0x03, 0x5f
        /*0042*/ 	.short	0x0101


	//----- nvinfo : EIATTR_VRC_CTA_INIT_COUNT
	.align		4
        /*0044*/ 	.byte	0x02, 0x4a
	.zero		1
	.zero		1


	//----- nvinfo : EIATTR_EXIT_INSTR_OFFSETS
	.align		4
        /*0048*/ 	.byte	0x04, 0x1c
        /*004a*/ 	.short	(.L_949 - .L_948)


	//   ....[0]....
.L_948:
        /*004c*/ 	.word	0x00000e80


	//   ....[1]....
        /*0050*/ 	.word	0x00000ed0


	//   ....[2]....
        /*0054*/ 	.word	0x000011b0


	//----- nvinfo : EIATTR_MAX_THREADS
	.align		4
.L_949:
        /*0058*/ 	.byte	0x04, 0x05
        /*005a*/ 	.short	(.L_951 - .L_950)
.L_950:
        /*005c*/ 	.word	0x00000080
        /*0060*/ 	.word	0x00000001
        /*0064*/ 	.word	0x00000001


	//----- nvinfo : EIATTR_CRS_STACK_SIZE
	.align		4
.L_951:
        /*0068*/ 	.byte	0x04, 0x1e
        /*006a*/ 	.short	(.L_953 - .L_952)
.L_952:
        /*006c*/ 	.word	0x00000000


	//----- nvinfo : EIATTR_CBANK_PARAM_SIZE
	.align		4
.L_953:
        /*0070*/ 	.byte	0x03, 0x19
        /*0072*/ 	.short	0x0030


	//----- nvinfo : EIATTR_PARAM_CBANK
	.align		4
        /*0074*/ 	.byte	0x04, 0x0a
        /*0076*/ 	.short	(.L_955 - .L_954)
	.align		4
.L_954:
        /*0078*/ 	.word	index@(.nv.constant0._ZN2at6native29vectorized_elementwise_kernelILi8EZZZNS0_44_GLOBAL__N__40a83637_7_Lerp_cu_1520ed90_319418lerp_scalar_kernelERNS_18TensorIteratorBaseERKN3c106ScalarEENKUlvE0_clEvENKUlvE_clEvEUlddE_St5arrayIPcLm3EEEEviT0_T1_)
        /*007c*/ 	.short	0x0380
        /*007e*/ 	.short	0x0030


	//----- nvinfo : EIATTR_SW_WAR
	.align		4
.L_955:
        /*0080*/ 	.byte	0x04, 0x36
        /*0082*/ 	.short	(.L_957 - .L_956)
.L_956:
        /*0084*/ 	.word	0x00000008
.L_957:


//--------------------- .nv.info._ZN2at6native18elementwise_kernelILi128ELi4EZNS0_15gpu_kernel_implIZZZNS0_44_GLOBAL__N__40a83637_7_Lerp_cu_1520ed90_319418lerp_tensor_kernelERNS_18TensorIteratorBaseEENKUlvE0_clEvENKUlvE2_clEvEUlN3c108BFloat16ES9_S9_E_EEvS5_RKT_EUliE_EEviT1_ --------------------------
	.section	.nv.info._ZN2at6native18elementwise_kernelILi128ELi4EZNS0_15gpu_kernel_implIZZZNS0_44_GLOBAL__N__40a83637_7_Lerp_cu_1520ed90_319418lerp_tensor_kernelERNS_18TensorIteratorBaseEENKUlvE0_clEvENKUlvE2_clEvEUlN3c108BFloat16ES9_S9_E_EEvS5_RKT_EUliE_EEviT1_,"",@"SHT_CUDA_INFO"
	.sectionflags	@""
	.align	4


	//----- nvinfo : EIATTR_CUDA_API_VERSION
	.align		4
        /*0000*/ 	.byte	0x04, 0x37
        /*0002*/ 	.short	(.L_959 - .L_958)
.L_958:
        /*0004*/ 	.word	0x00000082


	//----- nvinfo : EIATTR_KPARAM_INFO
	.align		4
.L_959:
        /*0008*/ 	.byte	0x04, 0x17
        /*000a*/ 	.short	(.L_961 - .L_960)
.L_960:
        /*000c*/ 	.word	0x00000000
        /*0010*/ 	.short	0x0001
        /*0012*/ 	.short	0x0008
        /*0014*/ 	.byte	0x00, 0xf0, 0xc1, 0x0b


	//----- nvinfo : EIATTR_KPARAM_INFO
	.align		4
.L_961:
        /*0018*/ 	.byte	0x04, 0x17
        /*001a*/ 	.short	(.L_963 - .L_962)
.L_962:
        /*001c*/ 	.word	0x00000000
        /*0020*/ 	.short	0x0000
        /*0022*/ 	.short	0x0000
        /*0024*/ 	.byte	0x00, 0xf0, 0x11, 0x00


	//----- nvinfo : EIATTR_SPARSE_MMA_MASK
	.align		4
.L_963:
        /*0028*/ 	.byte	0x03, 0x50
        /*002a*/ 	.short	0x0000


	//----- nvinfo : EIATTR_MAXREG_COUNT
	.align		4
        /*002c*/ 	.byte	0x03, 0x1b
        /*002e*/ 	.short	0x0080


	//----- nvinfo : EIATTR_EXTERNS
	.align		4
        /*0030*/ 	.byte	0x04, 0x0f
        /*0032*/ 	.short	(.L_965 - .L_964)


	//   ....[0]....
	.align		4
.L_964:
        /*0034*/ 	.word	index@(__assertfail)


	//----- nvinfo : EIATTR_MERCURY_ISA_VERSION
	.align		4
.L_965:
        /*0038*/ 	.byte	0x03, 0x5f
        /*003a*/ 	.short	0x0101


	//----- nvinfo : EIATTR_VRC_CTA_INIT_COUNT
	.align		4
        /*003c*/ 	.byte	0x02, 0x4a
	.zero		1
	.zero		1


	//----- nvinfo : EIATTR_SYSCALL_OFFSETS
	.align		4
        /*0040*/ 	.byte	0x04, 0x46
        /*0042*/ 	.short	(.L_967 - .L_966)


	//   ....[0]....
.L_966:
        /*0044*/ 	.word	0x000027e0


	//   ....[1]....
        /*0048*/ 	.word	0x00003860


	//   ....[2]....
        /*004c*/ 	.word	0x00004800


	//   ....[3]....
        /*0050*/ 	.word	0x00005770


	//   ....[4]....
        /*0054*/ 	.word	0x000080e0


	//   ....[5]....
        /*0058*/ 	.word	0x00009160


	//   ....[6]....
        /*005c*/ 	.word	0x0000a0f0


	//   ....[7]....
        /*0060*/ 	.word	0x0000aeb0


	//   ....[8]....
        /*0064*/ 	.word	0x0000d910


	//   ....[9]....
        /*0068*/ 	.word	0x0000e990


	//   ....[10]....
        /*006c*/ 	.word	0x0000f920


	//   ....[11]....
        /*0070*/ 	.word	0x000106e0


	//   ....[12]....
        /*0074*/ 	.word	0x00013160


	//   ....[13]....
        /*0078*/ 	.word	0x000141e0


	//   ....[14]....
        /*007c*/ 	.word	0x00015170


	//   ....[15]....
        /*0080*/ 	.word	0x00015f00


	//----- nvinfo : EIATTR_EXIT_INSTR_OFFSETS
	.align		4
.L_967:
        /*0084*/ 	.byte	0x04, 0x1c
        /*0086*/ 	.short	(.L_969 - .L_968)


	//   ....[0]....
.L_968:
        /*0088*/ 	.word	0x000109a0


	//   ....[1]....
        /*008c*/ 	.word	0x00015380


	//   ....[2]....
        /*0090*/ 	.word	0x000153c0


	//   ....[3]....
        /*0094*/ 	.word	0x00015460


	//   ....[4]....
        /*0098*/ 	.word	0x000154a0


	//   ....[5]....
        /*009c*/ 	.word	0x000154e0


	//   ....[6]....
        /*00a0*/ 	.word	0x00015570


	//   ....[7]....
        /*00a4*/ 	.word	0x000155b0


	//   ....[8]....
        /*00a8*/ 	.word	0x00015650


	//   ....[9]....
        /*00ac*/ 	.word	0x000156a0


	//   ....[10]....
        /*00b0*/ 	.word	0x000156f0


	//   ....[11]....
        /*00b4*/ 	.word	0x000157d0


	//   ....[12]....
        /*00b8*/ 	.word	0x00015940


	//   ....[13]....
        /*00bc*/ 	.word	0x00015ab0


	//   ....[14]....
        /*00c0*/ 	.word	0x00015c10


	//   ....[15]....
        /*00c4*/ 	.word	0x00015c50


	//   ....[16]....
        /*00c8*/ 	.word	0x00015c90


	//   ....[17]....
        /*00cc*/ 	.word	0x00015d40


	//   ....[18]....
        /*00d0*/ 	.word	0x00015da0


	//   ....[19]....
        /*00d4*/ 	.word	0x00015f10


	//   ....[20]....
        /*00d8*/ 	.word	0x00016020


	//   ....[21]....
        /*00dc*/ 	.word	0x00016160


	//   ....[22]....
        /*00e0*/ 	.word	0x00016180


	//----- nvinfo : EIATTR_MAX_THREADS
	.align		4
.L_969:
        /*00e4*/ 	.byte	0x04, 0x05
        /*00e6*/ 	.short	(.L_971 - .L_970)
.L_970:
        /*00e8*/ 	.word	0x00000080
        /*00ec*/ 	.word	0x00000001
        /*00f0*/ 	.word	0x00000001


	//----- nvinfo : EIATTR_CRS_STACK_SIZE
	.align		4
.L_971:
        /*00f4*/ 	.byte	0x04, 0x1e
        /*00f6*/ 	.short	(.L_973 - .L_972)
.L_972:
        /*00f8*/ 	.word	0x00000000


	//----- nvinfo : EIATTR_CBANK_PARAM_SIZE
	.align		4
.L_973:
        /*00fc*/ 	.byte	0x03, 0x19
        /*00fe*/ 	.short	0x02f8


	//----- nvinfo : EIATTR_PARAM_CBANK
	.align		4
        /*0100*/ 	.byte	0x04, 0x0a
        /*0102*/ 	.short	(.L_975 - .L_974)
	.align		4
.L_974:
        /*0104*/ 	.word	index@(.nv.constant0._ZN2at6native18elementwise_kernelILi128ELi4EZNS0_15gpu_kernel_implIZZZNS0_44_GLOBAL__N__40a83637_7_Lerp_cu_1520ed90_319418lerp_tensor_kernelERNS_18TensorIteratorBaseEENKUlvE0_clEvENKUlvE2_clEvEUlN3c108BFloat16ES9_S9_E_EEvS5_RKT_EUliE_EEviT1_)
        /*0108*/ 	.short	0x0380
        /*010a*/ 	.short	0x02f8


	//----- nvinfo : EIATTR_SW_WAR
	.align		4
.L_975:
        /*010c*/ 	.byte	0x04, 0x36
        /*010e*/ 	.short	(.L_977 - .L_976)
.L_976:
        /*0110*/ 	.word	0x00000008
.L_977:


//--------------------- .nv.info._ZN2at6native27unrolled_elementwise_kernelIZZZNS0_44_GLOBAL__N__40a83637_7_Lerp_cu_1520ed90_319418lerp_tensor_kernelERNS_18TensorIteratorBaseEENKUlvE0_clEvENKUlvE2_clEvEUlN3c108BFloat16ES8_S8_E_St5arrayIPcLm4EELi4E23TrivialOffsetCalculatorILi3EjESD_ILi1EjENS0_6memory12LoadWithCastILi3EEENSG_13StoreWithCastILi1EEEEEviT_T0_T2_T3_T4_T5_ --------------------------
	.section	.nv.info._ZN2at6native27unrolled_elementwise_kernelIZZZNS0_44_GLOBAL__N__40a83637_7_Lerp_cu_1520ed90_319418lerp_tensor_kernelERNS_18TensorIteratorBaseEENKUlvE0_clEvENKUlvE2_clEvEUlN3c108BFloat16ES8_S8_E_St5arrayIPcLm4EELi4E23TrivialOffsetCalculatorILi3EjESD_ILi1EjENS0_6memory12LoadWithCastILi3EEENSG_13StoreWithCastILi1EEEEEviT_T0_T2_T3_T4_T5_,"",@"SHT_CUDA_INFO"
	.sectionflags	@""
	.align	4


	//----- nvinfo : EIATTR_CUDA_API_VERSION
	.align		4
        /*0000*/ 	.byte	0x04, 0x37
        /*0002*/ 	.short	(.L_979 - .L_978)
.L_978:
        /*0004*/ 	.word	0x00000082


	//----- nvinfo : EIATTR_KPARAM_INFO
	.align		4
.L_979:
        /*0008*/ 	.byte	0x04, 0x17
        /*000a*/ 	.short	(.L_981 - .L_980)
.L_980:
        /*000c*/ 	.word	0x00000000
        /*0010*/ 	.short	0x0006
        /*0012*/ 	.short	0x003c
        /*0014*/ 	.byte	0x00, 0xf0, 0x21, 0x00


	//----- nvinfo : EIATTR_KPARAM_INFO
	.align		4
.L_981:
        /*0018*/ 	.byte	0x04, 0x17
        /*001a*/ 	.short	(.L_983 - .L_982)
.L_982:
        /*001c*/ 	.word	0x00000000
        /*0020*/ 	.short	0x0005
        /*0022*/ 	.short	0x002c
        /*0024*/ 	.byte	0x00, 0xf0, 0x41, 0x00


	//----- nvinfo : EIATTR_KPARAM_INFO
	.align		4
.L_983:
        /*0028*/ 	.byte	0x04, 0x17
        /*002a*/ 	.short	(.L_985 - .L_984)
.L_984:
        /*002c*/ 	.word	0x00000000
        /*0030*/ 	.short	0x0004
        /*0032*/ 	.short	0x0029
        /*0034*/ 	.byte	0x00, 0xf0, 0x05, 0x00


	//----- nvinfo : EIATTR_KPARAM_INFO
	.align		4
.L_985:
        /*0038*/ 	.byte	0x04, 0x17
        /*003a*/ 	.short	(.L_987 - .L_986)
.L_986:
        /*003c*/ 	.word	0x00000000
        /*0040*/ 	.short	0x0003
        /*0042*/ 	.short	0x0028
        /*0044*/ 	.byte	0x00, 0xf0, 0x05, 0x00


	//----- nvinfo : EIATTR_KPARAM_INFO
	.align		4
.L_987:
        /*0048*/ 	.byte	0x04, 0x17
        /*004a*/ 	.short	(.L_989 - .L_988)
.L_988:
        /*004c*/ 	.word	0x00000000
        /*0050*/ 	.short	0x0002
        /*0052*/ 	.short	0x0008
        /*0054*/ 	.byte	0x00, 0xf0, 0x81, 0x00


	//----- nvinfo : EIATTR_KPARAM_INFO
	.align		4
.L_989:
        /*0058*/ 	.byte	0x04, 0x17
        /*005a*/ 	.short	(.L_991 - .L_990)
.L_990:
        /*005c*/ 	.word	0x00000000
        /*0060*/ 	.short	0x0001
        /*0062*/ 	.short	0x0004
        /*0064*/ 	.byte	0x00, 0xf0, 0x05, 0x00


	//----- nvinfo : EIATTR_KPARAM_INFO
	.align		4
.L_991:
        /*0068*/ 	.byte	0x04, 0x17
        /*006a*/ 	.short	(.L_993 - .L_992)
.L_992:
        /*006c*/ 	.word	0x00000000
        /*0070*/ 	.short	0x0000
        /*0072*/ 	.short	0x0000
        /*0074*/ 	.byte	0x00, 0xf0, 0x11, 0x00


	//----- nvinfo : EIATTR_SPARSE_MMA_MASK
	.align		4
.L_993:
        /*0078*/ 	.byte	0x03, 0x50
        /*007a*/ 	.short	0x0000


	//----- nvinfo : EIATTR_MAXREG_COUNT
	.align		4
        /*007c*/ 	.byte	0x03, 0x1b
        /*007e*/ 	.short	0x00ff


	//----- nvinfo : EIATTR_EXTERNS
	.align		4
        /*0080*/ 	.byte	0x04, 0x0f
        /*0082*/ 	.short	(.L_995 - .L_994)


	//   ....[0]....
	.align		4
.L_994:
        /*0084*/ 	.word	index@(__assertfail)


	//----- nvinfo : EIATTR_MERCURY_ISA_VERSION
	.align		4
.L_995:
        /*0088*/ 	.byte	0x03, 0x5f
        /*008a*/ 	.short	0x0101


	//----- nvinfo : EIATTR_VRC_CTA_INIT_COUNT
	.align		4
        /*008c*/ 	.byte	0x02, 0x4a
	.zero		1
	.zero		1


	//----- nvinfo : EIATTR_SYSCALL_OFFSETS
	.align		4
        /*0090*/ 	.byte	0x04, 0x46
        /*0092*/ 	.short	(.L_997 - .L_996)


	//   ....[0]....
.L_996:
        /*0094*/ 	.word	0x00001040


	//   ....[1]....
        /*0098*/ 	.word	0x000020f0


	//   ....[2]....
        /*009c*/ 	.word	0x000031a0


	//   ....[3]....
        /*00a0*/ 	.word	0x000043a0


	//   ....[4]....
        /*00a4*/ 	.word	0x00005450


	//   ....[5]....
        /*00a8*/ 	.word	0x00006500


	//   ....[6]....
        /*00ac*/ 	.word	0x00007640


	//   ....[7]....
        /*00b0*/ 	.word	0x000086f0


	//   ....[8]....
        /*00b4*/ 	.word	0x000097b0


	//   ....[9]....
        /*00b8*/ 	.word	0x0000a930


	//   ....[10]....
        /*00bc*/ 	.word	0x0000b9e0


	//   ....[11]....
        /*00c0*/ 	.word	0x0000c9b0


	//   ....[12]....
        /*00c4*/ 	.word	0x0000dd40


	//   ....[13]....
        /*00c8*/ 	.word	0x0000ec60


	//   ....[14]....
        /*00cc*/ 	.word	0x0000fbe0


	//   ....[15]....
        /*00d0*/ 	.word	0x00010b80


	//----- nvinfo : EIATTR_EXIT_INSTR_OFFSETS
	.align		4
.L_997:
        /*00d4*/ 	.byte	0x04, 0x1c
        /*00d6*/ 	.short	(.L_999 - .L_998)


	//   ....[0]....
.L_998:
        /*00d8*/ 	.word	0x0000fe90


	//   ....[1]....
        /*00dc*/ 	.word	0x00010000


	//   ....[2]....
        /*00e0*/ 	.word	0x00010040


	//   ....[3]....
        /*00e4*/ 	.word	0x000100e0


	//   ....[4]....
        /*00e8*/ 	.word	0x00010120


	//   ....[5]....
        /*00ec*/ 	.word	0x00010160


	//   ....[6]....
        /*00f0*/ 	.word	0x000101f0


	//   ....[7]....
        /*00f4*/ 	.word	0x00010230


	//   ....[8]....
        /*00f8*/ 	.word	0x000102d0


	//   ....[9]....
        /*00fc*/ 	.word	0x00010320


	//   ....[10]....
        /*0100*/ 	.word	0x00010370


	//   ....[11]....
        /*0104*/ 	.word	0x00010450


	//   ....[12]....
        /*0108*/ 	.word	0x000105c0


	//   ....[13]....
        /*010c*/ 	.word	0x00010730


	//   ....[14]....
        /*0110*/ 	.word	0x00010890


	//   ....[15]....
        /*0114*/ 	.word	0x000108d0


	//   ....[16]....
        /*0118*/ 	.word	0x00010910


	//   ....[17]....
        /*011c*/ 	.word	0x000109c0


	//   ....[18]....
        /*0120*/ 	.word	0x00010a20


	//   ....[19]....
        /*0124*/ 	.word	0x00010b90


	//   ....[20]....
        /*0128*/ 	.word	0x00010ca0


	//   ....[21]....
        /*012c*/ 	.word	0x00010de0


	//   ....[22]....
        /*0130*/ 	.word	0x00010e00


	//----- nvinfo : EIATTR_MAX_THREADS
	.align		4
.L_999:
        /*0134*/ 	.byte	0x04, 0x05
        /*0136*/ 	.short	(.L_1001 - .L_1000)
.L_1000:
        /*0138*/ 	.word	0x00000080
        /*013c*/ 	.word	0x00000001
        /*0140*/ 	.word	0x00000001


	//----- nvinfo : EIATTR_CRS_STACK_SIZE
	.align		4
.L_1001:
        /*0144*/ 	.byte	0x04, 0x1e
        /*0146*/ 	.short	(.L_1003 - .L_1002)
.L_1002:
        /*0148*/ 	.word	0x00000000


	//----- nvinfo : EIATTR_CBANK_PARAM_SIZE
	.align		4
.L_1003:
        /*014c*/ 	.byte	0x03, 0x19
        /*014e*/ 	.short	0x0044


	//----- nvinfo : EIATTR_PARAM_CBANK
	.align		4
        /*0150*/ 	.byte	0x04, 0x0a
        /*0152*/ 	.short	(.L_1005 - .L_1004)
	.align		4
.L_1004:
        /*0154*/ 	.word	index@(.nv.constant0._ZN2at6native27unrolled_elementwise_kernelIZZZNS0_44_GLOBAL__N__40a83637_7_Lerp_cu_1520ed90_319418lerp_tensor_kernelERNS_18TensorIteratorBaseEENKUlvE0_clEvENKUlvE2_clEvEUlN3c108BFloat16ES8_S8_E_St5arrayIPcLm4EELi4E23TrivialOffsetCalculatorILi3EjESD_ILi1EjENS0_6memory12LoadWithCastILi3EEENSG_13StoreWithCastILi1EEEEEviT_T0_T2_T3_T4_T5_)
        /*0158*/ 	.short	0x0380
        /*015a*/ 	.short	0x0044


	//----- nvinfo : EIATTR_SW_WAR
	.align		4
.L_1005:
        /*015c*/ 	.byte	0x04, 0x36
        /*015e*/ 	.short	(.L_1007 - .L_1006)
.L_1006:
        /*0160*/ 	.word	0x00000008
.L_1007:


//--------------------- .nv.info._ZN2at6native18elementwise_kernelILi128ELi4EZNS0_22gpu_kernel_impl_nocastIZZZNS0_44_GLOBAL__N__40a83637_7_Lerp_cu_1520ed90_319418lerp_tensor_kernelERNS_18TensorIteratorBaseEENKUlvE0_clEvENKUlvE2_clEvEUlN3c108BFloat16ES9_S9_E_EEvS5_RKT_EUliE_EEviT1_ --------------------------
	.section	.nv.info._ZN2at6native18elementwise_kernelILi128ELi4EZNS0_22gpu_kernel_impl_nocastIZZZNS0_44_GLOBAL__N__40a83637_7_Lerp_cu_1520ed90_319418lerp_tensor_kernelERNS_18TensorIteratorBaseEENKUlvE0_clEvENKUlvE2_clEvEUlN3c108BFloat16ES9_S9_E_EEvS5_RKT_EUliE_EEviT1_,"",@"SHT_CUDA_INFO"
	.sectionflags	@""
	.align	4


	//----- nvinfo : EIATTR_CUDA_API_VERSION
	.align		4
        /*0000*/ 	.byte	0x04, 0x37
        /*0002*/ 	.short	(.L_1009 - .L_1008)
.L_1008:
        /*0004*/ 	.word	0x00000082


	//----- nvinfo : EIATTR_KPARAM_INFO
	.align		4
.L_1009:
        /*0008*/ 	.byte	0x04, 0x17
        /*000a*/ 	.short	(.L_1011 - .L_1010)
.L_1010:
        /*000c*/ 	.word	0x00000000
        /*0010*/ 	.short	0x0001
        /*0012*/ 	.short	0x0008
        /*0014*/ 	.byte	0x00, 0xf0, 0xc1, 0x0b


	//----- nvinfo : EIATTR_KPARAM_INFO
	.align		4
.L_1011:
        /*0018*/ 	.byte	0x04, 0x17
        /*001a*/ 	.short	(.L_1013 - .L_1012)
.L_1012:
        /*001c*/ 	.word	0x00000000
        /*0020*/ 	.short	0x0000
        /*0022*/ 	.short	0x0000
        /*0024*/ 	.byte	0x00, 0xf0, 0x11, 0x00


	//----- nvinfo : EIATTR_SPARSE_MMA_MASK
	.align		4
.L_1013:
        /*0028*/ 	.byte	0x03, 0x50
        /*002a*/ 	.short	0x0000


	//----- nvinfo : EIATTR_MAXREG_COUNT
	.align		4
        /*002c*/ 	.byte	0x03, 0x1b
        /*002e*/ 	.short	0x0080


	//----- nvinfo : EIATTR_MERCURY_ISA_VERSION
	.align		4
        /*0030*/ 	.byte	0x03, 0x5f
        /*0032*/ 	.short	0x0101


	//----- nvinfo : EIATTR_VRC_CTA_INIT_COUNT
	.align		4
        /*0034*/ 	.byte	0x02, 0x4a
	.zero		1
	.zero		1


	//----- nvinfo : EIATTR_EXIT_INSTR_OFFSETS
	.align		4
        /*0038*/ 	.byte	0x04, 0x1c
        /*003a*/ 	.short	(.L_1015 - .L_1014)


	//   ....[0]....
.L_1014:
        /*003c*/ 	.word	0x000004e0


	//   ....[1]....
        /*0040*/ 	.word	0x00000600


	//   ....[2]....
        /*0044*/ 	.word	0x000051d0


	//   ....[3]....
        /*0048*/ 	.word	0x00006ab0


	//----- nvinfo : EIATTR_MAX_THREADS
	.align		4
.L_1015:
        /*004c*/ 	.byte	0x04, 0x05
        /*004e*/ 	.short	(.L_1017 - .L_1016)
.L_1016:
        /*0050*/ 	.word	0x00000080
        /*0054*/ 	.word	0x00000001
        /*0058*/ 	.word	0x00000001


	//----- nvinfo : EIATTR_CRS_STACK_SIZE
	.align		4
.L_1017:
        /*005c*/ 	.byte	0x04, 0x1e
        /*005e*/ 	.short	(.L_1019 - .L_1018)
.L_1018:
        /*0060*/ 	.word	0x00000000


	//----- nvinfo : EIATTR_CBANK_PARAM_SIZE
	.align		4
.L_1019:
        /*0064*/ 	.byte	0x03, 0x19
        /*0066*/ 	.short	0x02f8


	//----- nvinfo : EIATTR_PARAM_CBANK
	.align		4
        /*0068*/ 	.byte	0x04, 0x0a
        /*006a*/ 	.short	(.L_1021 - .L_1020)
	.align		4
.L_1020:
        /*006c*/ 	.word	index@(.nv.constant0._ZN2at6native18elementwise_kernelILi128ELi4EZNS0_22gpu_kernel_impl_nocastIZZZNS0_44_GLOBAL__N__40a83637_7_Lerp_cu_1520ed90_319418lerp_tensor_kernelERNS_18TensorIteratorBaseEENKUlvE0_clEvENKUlvE2_clEvEUlN3c108BFloat16ES9_S9_E_EEvS5_RKT_EUliE_EEviT1_)
        /*0070*/ 	.short	0x0380
        /*0072*/ 	.short	0x02f8


	//----- nvinfo : EIATTR_SW_WAR
	.align		4
.L_1021:
        /*0074*/ 	.byte	0x04, 0x36
        /*0076*/ 	.short	(.L_1023 - .L_1022)
.L_1022:
        /*0078*/ 	.word	0x00000008
.L_1023:


//--------------------- .nv.info._ZN2at6native27unrolled_elementwise_kernelIZZZNS0_44_GLOBAL__N__40a83637_7_Lerp_cu_1520ed90_319418lerp_tensor_kernelERNS_18TensorIteratorBaseEENKUlvE0_clEvENKUlvE2_clEvEUlN3c108BFloat16ES8_S8_E_St5arrayIPcLm4EELi4E23TrivialOffsetCalculatorILi3EjESD_ILi1EjENS0_6memory15LoadWithoutCastENSG_16StoreWithoutCastEEEviT_T0_T2_T3_T4_T5_ --------------------------
	.section	.nv.info._ZN2at6native27unrolled_elementwise_kernelIZZZNS0_44_GLOBAL__N__40a83637_7_Lerp_cu_1520ed90_319418lerp_tensor_kernelERNS_18TensorIteratorBaseEENKUlvE0_clEvENKUlvE2_clEvEUlN3c108BFloat16ES8_S8_E_St5arrayIPcLm4EELi4E23TrivialOffsetCalculatorILi3EjESD_ILi1EjENS0_6memory15LoadWithoutCastENSG_16StoreWithoutCastEEEviT_T0_T2_T3_T4_T5_,"",@"SHT_CUDA_INFO"
	.sectionflags	@""
	.align	4


	//----- nvinfo : EIATTR_CUDA_API_VERSION
	.align		4
        /*0000*/ 	.byte	0x04, 0x37
        /*0002*/ 	.short	(.L_1025 - .L_1024)
.L_1024:
        /*0004*/ 	.word	0x00000082


	//----- nvinfo : EIATTR_KPARAM_INFO
	.align		4
.L_1025:
        /*0008*/ 	.byte	0x04, 0x17
        /*000a*/ 	.short	(.L_1027 - .L_1026)
.L_1026:
        /*000c*/ 	.word	0x00000000
        /*0010*/ 	.short	0x0006
        /*0012*/ 	.short	0x002b
        /*0014*/ 	.byte	0x00, 0xf0, 0x05, 0x00


	//----- nvinfo : EIATTR_KPARAM_INFO
	.align		4
.L_1027:
        /*0018*/ 	.byte	0x04, 0x17
        /*001a*/ 	.short	(.L_1029 - .L_1028)
.L_1028:
        /*001c*/ 	.word	0x00000000
        /*0020*/ 	.short	0x0005
        /*0022*/ 	.short	0x002a
        /*0024*/ 	.byte	0x00, 0xf0, 0x05, 0x00


	//----- nvinfo : EIATTR_KPARAM_INFO
	.align		4
.L_1029:
        /*0028*/ 	.byte	0x04, 0x17
        /*002a*/ 	.short	(.L_1031 - .L_1030)
.L_1030:
        /*002c*/ 	.word	0x00000000
        /*0030*/ 	.short	0x0004
        /*0032*/ 	.short	0x0029
        /*0034*/ 	.byte	0x00, 0xf0, 0x05, 0x00


	//----- nvinfo : EIATTR_KPARAM_INFO
	.align		4
.L_1031:
        /*0038*/ 	.byte	0x04, 0x17
        /*003a*/ 	.short	(.L_1033 - .L_1032)
.L_1032:
        /*003c*/ 	.word	0x00000000
        /*0040*/ 	.short	0x0003
        /*0042*/ 	.short	0x0028
        /*0044*/ 	.byte	0x00, 0xf0, 0x05, 0x00


	//----- nvinfo : EIATTR_KPARAM_INFO
	.align		4
.L_1033:
        /*0048*/ 	.byte	0x04, 0x17
        /*004a*/ 	.short	(.L_1035 - .L_1034)
.L_1034:
        /*004c*/ 	.word	0x00000000
        /*0050*/ 	.short	0x0002
        /*0052*/ 	.short	0x0008
        /*0054*/ 	.byte	0x00, 0xf0, 0x81, 0x00


	//----- nvinfo : EIATTR_KPARAM_INFO
	.align		4
.L_1035:
        /*0058*/ 	.byte	0x04, 0x17
        /*005a*/ 	.short	(.L_1037 - .L_1036)
.L_1036:
        /*005c*/ 	.word	0x00000000
        /*0060*/ 	.short	0x0001
        /*0062*/ 	.short	0x0004
        /*0064*/ 	.byte	0x00, 0xf0, 0x05, 0x00


	//----- nvinfo : EIATTR_KPARAM_INFO
	.align		4
.L_1037:
        /*0068*/ 	.byte	0x04, 0x17
        /*006a*/ 	.short	(.L_1039 - .L_1038)
.L_1038:
        /*006c*/ 	.word	0x00000000
        /*0070*/ 	.short	0x0000
        /*0072*/ 	.short	0x0000
        /*0074*/ 	.byte	0x00, 0xf0, 0x11, 0x00


	//----- nvinfo : EIATTR_SPARSE_MMA_MASK
	.align		4
.L_1039:
        /*0078*/ 	.byte	0x03, 0x50
        /*007a*/ 	.short	0x0000


	//----- nvinfo : EIATTR_MAXREG_COUNT
	.align		4
        /*007c*/ 	.byte	0x03, 0x1b
        /*007e*/ 	.short	0x00ff


	//----- nvinfo : EIATTR_MERCURY_ISA_VERSION
	.align		4
        /*0080*/ 	.byte	0x03, 0x5f
        /*0082*/ 	.short	0x0101


	//----- nvinfo : EIATTR_VRC_CTA_INIT_COUNT
	.align		4
        /*0084*/ 	.byte	0x02, 0x4a
	.zero		1
	.zero		1


	//----- nvinfo : EIATTR_EXIT_INSTR_OFFSETS
	.align		4
        /*0088*/ 	.byte	0x04, 0x1c
        /*008a*/ 	.short	(.L_1041 - .L_1040)


	//   ....[0]....
.L_1040:
        /*008c*/ 	.word	0x000008e0


	//   ....[1]....
        /*0090*/ 	.word	0x00000930


	//----- nvinfo : EIATTR_MAX_THREADS
	.align		4
.L_1041:
        /*0094*/ 	.byte	0x04, 0x05
        /*0096*/ 	.short	(.L_1043 - .L_1042)
.L_1042:
        /*0098*/ 	.word	0x00000080
        /*009c*/ 	.word	0x00000001
        /*00a0*/ 	.word	0x00000001


	//----- nvinfo : EIATTR_CRS_STACK_SIZE
	.align		4
.L_1043:
        /*00a4*/ 	.byte	0x04, 0x1e
        /*00a6*/ 	.short	(.L_1045 - .L_1044)
.L_1044:
        /*00a8*/ 	.word	0x00000000


	//----- nvinfo : EIATTR_CBANK_PARAM_SIZE
	.align		4
.L_1045:
        /*00ac*/ 	.byte	0x03, 0x19
        /*00ae*/ 	.short	0x002c


	//----- nvinfo : EIATTR_PARAM_CBANK
	.align		4
        /*00b0*/ 	.byte	0x04, 0x0a
        /*00b2*/ 	.short	(.L_1047 - .L_1046)
	.align		4
.L_1046:
        /*00b4*/ 	.word	index@(.nv.constant0._ZN2at6native27unrolled_elementwise_kernelIZZZNS0_44_GLOBAL__N__40a83637_7_Lerp_cu_1520ed90_319418lerp_tensor_kernelERNS_18TensorIteratorBaseEENKUlvE0_clEvENKUlvE2_clEvEUlN3c108BFloat16ES8_S8_E_St5arrayIPcLm4EELi4E23TrivialOffsetCalculatorILi3EjESD_ILi1EjENS0_6memory15LoadWithoutCastENSG_16StoreWithoutCastEEEviT_T0_T2_T3_T4_T5_)
        /*00b8*/ 	.short	0x0380
        /*00ba*/ 	.short	0x002c


	//----- nvinfo : EIATTR_SW_WAR
	.align		4
.L_1047:
        /*00bc*/ 	.byte	0x04, 0x36
        /*00be*/ 	.short	(.L_1049 - .L_1048)
.L_1048:
        /*00c0*/ 	.word	0x00000008
.L_1049:


//--------------------- .nv.info._ZN2at6native29vectorized_elementwise_kernelILi2EZZZNS0_44_GLOBAL__N__40a83637_7_Lerp_cu_1520ed90_319418lerp_tensor_kernelERNS_18TensorIteratorBaseEENKUlvE0_clEvENKUlvE2_clEvEUlN3c108BFloat16ES8_S8_E_St5arrayIPcLm4EEEEviT0_T1_ --------------------------
	.section	.nv.info._ZN2at6native29vectorized_elementwise_kernelILi2EZZZNS0_44_GLOBAL__N__40a83637_7_Lerp_cu_1520ed90_319418lerp_tensor_kernelERNS_18TensorIteratorBaseEENKUlvE0_clEvENKUlvE2_clEvEUlN3c108BFloat16ES8_S8_E_St5arrayIPcLm4EEEEviT0_T1_,"",@"SHT_CUDA_INFO"
	.sectionflags	@""
	.align	4


	//----- nvinfo : EIATTR_CUDA_API_VERSION
	.align		4
        /*0000*/ 	.byte	0x04, 0x37
        /*0002*/ 	.short	(.L_1051 - .L_1050)
.L_1050:
        /*0004*/ 	.word	0x00000082


	//----- nvinfo : EIATTR_KPARAM_INFO
	.align		4
.L_1051:
        /*0008*/ 	.byte	0x04, 0x17
        /*000a*/ 	.short	(.L_1053 - .L_1052)
.L_1052:
        /*000c*/ 	.word	0x00000000
        /*0010*/ 	.short	0x0002
        /*0012*/ 	.short	0x0008
        /*0014*/ 	.byte	0x00, 0xf0, 0x81, 0x00


	//----- nvinfo : EIATTR_KPARAM_INFO
	.align		4
.L_1053:
        /*0018*/ 	.byte	0x04, 0x17
        /*001a*/ 	.short	(.L_1055 - .L_1054)
.L_1054:
        /*001c*/ 	.word	0x00000000
        /*0020*/ 	.short	0x0001
        /*0022*/ 	.short	0x0004
        /*0024*/ 	.byte	0x00, 0xf0, 0x05, 0x00


	//----- nvinfo : EIATTR_KPARAM_INFO
	.align		4
.L_1055:
        /*0028*/ 	.byte	0x04, 0x17
        /*002a*/ 	.short	(.L_1057 - .L_1056)
.L_1056:
        /*002c*/ 	.word	0x00000000
        /*0030*/ 	.short	0x0000
        /*0032*/ 	.short	0x0000
        /*0034*/ 	.byte	0x00, 0xf0, 0x11, 0x00


	//----- nvinfo : EIATTR_SPARSE_MMA_MASK
	.align		4
.L_1057:
        /*0038*/ 	.byte	0x03, 0x50
        /*003a*/ 	.short	0x0000


	//----- nvinfo : EIATTR_MAXREG_COUNT
	.align		4
        /*003c*/ 	.byte	0x03, 0x1b
        /*003e*/ 	.short	0x00ff


	//----- nvinfo : EIATTR_MERCURY_ISA_VERSION
	.align		4
        /*0040*/ 	.byte	0x03, 0x5f
        /*0042*/ 	.short	0x0101


	//----- nvinfo : EIATTR_VRC_CTA_INIT_COUNT
	.align		4
        /*0044*/ 	.byte	0x02, 0x4a
	.zero		1
	.zero		1


	//----- nvinfo : EIATTR_EXIT_INSTR_OFFSETS
	.align		4
        /*0048*/ 	.byte	0x04, 0x1c
        /*004a*/ 	.short	(.L_1059 - .L_1058)


	//   ....[0]....
.L_1058:
        /*004c*/ 	.word	0x00001250


	//   ....[1]....
        /*0050*/ 	.word	0x000012a0


	//   ....[2]....
        /*0054*/ 	.word	0x00001980


	//----- nvinfo : EIATTR_MAX_THREADS
	.align		4
.L_1059:
        /*0058*/ 	.byte	0x04, 0x05
        /*005a*/ 	.short	(.L_1061 - .L_1060)
.L_1060:
        /*005c*/ 	.word	0x00000080
        /*0060*/ 	.word	0x00000001
        /*0064*/ 	.word	0x00000001


	//----- nvinfo : EIATTR_CRS_STACK_SIZE
	.align		4
.L_1061:
        /*0068*/ 	.byte	0x04, 0x1e
        /*006a*/ 	.short	(.L_1063 - .L_1062)
.L_1062:
        /*006c*/ 	.word	0x00000000


	//----- nvinfo : EIATTR_CBANK_PARAM_SIZE
	.align		4
.L_1063:
        /*0070*/ 	.byte	0x03, 0x19
        /*0072*/ 	.short	0x0028


	//----- nvinfo : EIATTR_PARAM_CBANK
	.align		4
        /*0074*/ 	.byte	0x04, 0x0a
        /*0076*/ 	.short	(.L_1065 - .L_1064)
	.align		4
.L_1064:
        /*0078*/ 	.word	index@(.nv.constant0._ZN2at6native29vectorized_elementwise_kernelILi2EZZZNS0_44_GLOBAL__N__40a83637_7_Lerp_cu_1520ed90_319418lerp_tensor_kernelERNS_18TensorIteratorBaseEENKUlvE0_clEvENKUlvE2_clEvEUlN3c108BFloat16ES8_S8_E_St5arrayIPcLm4EEEEviT0_T1_)
        /*007c*/ 	.short	0x0380
        /*007e*/ 	.short	0x0028


	//----- nvinfo : EIATTR_SW_WAR
	.align		4
.L_1065:
        /*0080*/ 	.byte	0x04, 0x36
        /*0082*/ 	.short	(.L_1067 - .L_1066)
.L_1066:
        /*0084*/ 	.word	0x00000008
.L_1067:


//--------------------- .nv.info._ZN2at6native29vectorized_elementwise_kernelILi4EZZZNS0_44_GLOBAL__N__40a83637_7_Lerp_cu_1520ed90_319418lerp_tensor_kernelERNS_18TensorIteratorBaseEENKUlvE0_clEvENKUlvE2_clEvEUlN3c108BFloat16ES8_S8_E_St5arrayIPcLm4EEEEviT0_T1_ --------------------------
	.section	.nv.info._ZN2at6native29vectorized_elementwise_kernelILi4EZZZNS0_44_GLOBAL__N__40a83637_7_Lerp_cu_1520ed90_319418lerp_tensor_kernelERNS_18TensorIteratorBaseEENKUlvE0_clEvENKUlvE2_clEvEUlN3c108BFloat16ES8_S8_E_St5arrayIPcLm4EEEEviT0_T1_,"",@"SHT_CUDA_INFO"
	.sectionflags	@""
	.align	4


	//----- nvinfo : EIATTR_CUDA_API_VERSION
	.align		4
        /*0000*/ 	.byte	0x04, 0x37
        /*0002*/ 	.short	(.L_1069 - .L_1068)
.L_1068:
        /*0004*/ 	.word	0x00000082


	//----- nvinfo : EIATTR_KPARAM_INFO
	.align		4
.L_1069:
        /*0008*/ 	.byte	0x04, 0x17
        /*000a*/ 	.short	(.L_1071 - .L_1070)
.L_1070:
        /*000c*/ 	.word	0x00000000
        /*0010*/ 	.short	0x0002
        /*0012*/ 	.short	0x0008
        /*0014*/ 	.byte	0x00, 0xf0, 0x81, 0x00


	//----- nvinfo : EIATTR_KPARAM_INFO
	.align		4
.L_1071:
        /*0018*/ 	.byte	0x04, 0x17
        /*001a*/ 	.short	(.L_1073 - .L_1072)
.L_1072:
        /*001c*/ 	.word	0x00000000
        /*0020*/ 	.short	0x0001
        /*0022*/ 	.short	0x0004
        /*0024*/ 	.byte	0x00, 0xf0, 0x05, 0x00


	//----- nvinfo : EIATTR_KPARAM_INFO
	.align		4
.L_1073:
        /*0028*/ 	.byte	0x04, 0x17
        /*002a*/ 	.short	(.L_1075 - .L_1074)
.L_1074:
        /*002c*/ 	.word	0x00000000
        /*0030*/ 	.short	0x0000
        /*0032*/ 	.short	0x0000
        /*0034*/ 	.byte	0x00, 0xf0, 0x11, 0x00


	//----- nvinfo : EIATTR_SPARSE_MMA_MASK
	.align		4
.L_1075:
        /*0038*/ 	.byte	0x03, 0x50
        /*003a*/ 	.short	0x0000


	//----- nvinfo : EIATTR_MAXREG_COUNT
	.align		4
        /*003c*/ 	.byte	0x03, 0x1b
        /*003e*/ 	.short	0x00ff


	//----- nvinfo : EIATTR_MERCURY_ISA_VERSION
	.align		4
        /*0040*/ 	.byte	0x03, 0x5f
        /*0042*/ 	.short	0x0101


	//----- nvinfo : EIATTR_VRC_CTA_INIT_COUNT
	.align		4
        /*0044*/ 	.byte	0x02, 0x4a
	.zero		1
	.zero		1


	//----- nvinfo : EIATTR_EXIT_INSTR_OFFSETS
	.align		4
        /*0048*/ 	.byte	0x04, 0x1c
        /*004a*/ 	.short	(.L_1077 - .L_1076)


	//   ....[0]....
.L_1076:
        /*004c*/ 	.word	0x00001250


	//   ....[1]....
        /*0050*/ 	.word	0x000012a0


	//   ....[2]....
        /*0054*/ 	.word	0x00001900


	//----- nvinfo : EIATTR_MAX_THREADS
	.align		4
.L_1077:
        /*0058*/ 	.byte	0x04, 0x05
        /*005a*/ 	.short	(.L_1079 - .L_1078)
.L_1078:
        /*005c*/ 	.word	0x00000080
        /*0060*/ 	.word	0x00000001
        /*0064*/ 	.word	0x00000001


	//----- nvinfo : EIATTR_CRS_STACK_SIZE
	.align		4
.L_1079:
        /*0068*/ 	.byte	0x04, 0x1e
        /*006a*/ 	.short	(.L_1081 - .L_1080)
.L_1080:
        /*006c*/ 	.word	0x00000000


	//----- nvinfo : EIATTR_CBANK_PARAM_SIZE
	.align		4
.L_1081:
        /*0070*/ 	.byte	0x03, 0x19
        /*0072*/ 	.short	0x0028


	//----- nvinfo : EIATTR_PARAM_CBANK
	.align		4
        /*0074*/ 	.byte	0x04, 0x0a
        /*0076*/ 	.short	(.L_1083 - .L_1082)
	.align		4
.L_1082:
        /*0078*/ 	.word	index@(.nv.constant0._ZN2at6native29vectorized_elementwise_kernelILi4EZZZNS0_44_GLOBAL__N__40a83637_7_Lerp_cu_1520ed90_319418lerp_tensor_kernelERNS_18TensorIteratorBaseEENKUlvE0_clEvENKUlvE2_clEvEUlN3c108BFloat16ES8_S8_E_St5arrayIPcLm4EEEEviT0_T1_)
        /*007c*/ 	.short	0x0380
        /*007e*/ 	.short	0x0028


	//----- nvinfo : EIATTR_SW_WAR
	.align		4
.L_1083:
        /*0080*/ 	.byte	0x04, 0x36
        /*0082*/ 	.short	(.L_1085 - .L_1084)
.L_1084:
        /*0084*/ 	.word	0x00000008
.L_1085:


//--------------------- .nv.info._ZN2at6native29vectorized_elementwise_kernelILi8EZZZNS0_44_GLOBAL__N__40a83637_7_Lerp_cu_1520ed90_319418lerp_tensor_kernelERNS_18TensorIteratorBaseEENKUlvE0_clEvENKUlvE2_clEvEUlN3c108BFloat16ES8_S8_E_St5arrayIPcLm4EEEEviT0_T1_ --------------------------
	.section	.nv.info._ZN2at6native29vectorized_elementwise_kernelILi8EZZZNS0_44_GLOBAL__N__40a83637_7_Lerp_cu_1520ed90_319418lerp_tensor_kernelERNS_18TensorIteratorBaseEENKUlvE0_clEvENKUlvE2_clEvEUlN3c108BFloat16ES8_S8_E_St5arrayIPcLm4EEEEviT0_T1_,"",@"SHT_CUDA_INFO"
	.sectionflags	@""
	.align	4


	//----- nvinfo : EIATTR_CUDA_API_VERSION
	.align		4
        /*0000*/ 	.byte	0x04, 0x37
        /*0002*/ 	.short	(.L_1087 - .L_1086)
.L_1086:
        /*0004*/ 	.word	0x00000082


	//----- nvinfo : EIATTR_KPARAM_INFO
	.align		4
.L_1087:
        /*0008*/ 	.byte	0x04, 0x17
        /*000a*/ 	.short	(.L_1089 - .L_1088)
.L_1088:
        /*000c*/ 	.word	0x00000000
        /*0010*/ 	.short	0x0002
        /*0012*/ 	.short	0x0008
        /*0014*/ 	.byte	0x00, 0xf0, 0x81, 0x00


	//----- nvinfo : EIATTR_KPARAM_INFO
	.align		4
.L_1089:
        /*0018*/ 	.byte	0x04, 0x17
        /*001a*/ 	.short	(.L_1091 - .L_1090)
.L_1090:
        /*001c*/ 	.word	0x00000000
        /*0020*/ 	.short	0x0001
        /*0022*/ 	.short	0x0004
        /*0024*/ 	.byte	0x00, 0xf0, 0x05, 0x00


	//----- nvinfo : EIATTR_KPARAM_INFO
	.align		4
.L_1091:
        /*0028*/ 	.byte	0x04, 0x17
        /*002a*/ 	.short	(.L_1093 - .L_1092)
.L_1092:
        /*002c*/ 	.word	0x00000000
        /*0030*/ 	.short	0x0000
        /*0032*/ 	.short	0x0000
        /*0034*/ 	.byte	0x00, 0xf0, 0x11, 0x00


	//----- nvinfo : EIATTR_SPARSE_MMA_MASK
	.align		4
.L_1093:
        /*0038*/ 	.byte	0x03, 0x50
        /*003a*/ 	.short	0x0000


	//----- nvinfo : EIATTR_MAXREG_COUNT
	.align		4
        /*003c*/ 	.byte	0x03, 0x1b
        /*003e*/ 	.short	0x00ff


	//----- nvinfo : EIATTR_MERCURY_ISA_VERSION
	.align		4
        /*0040*/ 	.byte	0x03, 0x5f
        /*0042*/ 	.short	0x0101


	//----- nvinfo : EIATTR_VRC_CTA_INIT_COUNT
	.align		4
        /*0044*/ 	.byte	0x02, 0x4a
	.zero		1
	.zero		1


	//----- nvinfo : EIATTR_EXIT_INSTR_OFFSETS
	.align		4
        /*0048*/ 	.byte	0x04, 0x1c
        /*004a*/ 	.short	(.L_1095 - .L_1094)


	//   ....[0]....
.L_1094:
        /*004c*/ 	.word	0x00001250


	//   ....[1]....
        /*0050*/ 	.word	0x000012a0


	//   ....[2]....
        /*0054*/ 	.word	0x000018c0


	//----- nvinfo : EIATTR_MAX_THREADS
	.align		4
.L_1095:
        /*0058*/ 	.byte	0x04, 0x05
        /*005a*/ 	.short	(.L_1097 - .L_1096)
.L_1096:
        /*005c*/ 	.word	0x00000080
        /*0060*/ 	.word	0x00000001
        /*0064*/ 	.word	0x00000001


	//----- nvinfo : EIATTR_CRS_STACK_SIZE
	.align		4
.L_1097:
        /*0068*/ 	.byte	0x04, 0x1e
        /*006a*/ 	.short	(.L_1099 - .L_1098)
.L_1098:
        /*006c*/ 	.word	0x00000000


	//----- nvinfo : EIATTR_CBANK_PARAM_SIZE
	.align		4
.L_1099:
        /*0070*/ 	.byte	0x03, 0x19
        /*0072*/ 	.short	0x0028


	//----- nvinfo : EIATTR_PARAM_CBANK
	.align		4
        /*0074*/ 	.byte	0x04, 0x0a
        /*0076*/ 	.short	(.L_1101 - .L_1100)
	.align		4
.L_1100:
        /*0078*/ 	.word	index@(.nv.constant0._ZN2at6native29vectorized_elementwise_kernelILi8EZZZNS0_44_GLOBAL__N__40a83637_7_Lerp_cu_1520ed90_319418lerp_tensor_kernelERNS_18TensorIteratorBaseEENKUlvE0_clEvENKUlvE2_clEvEUlN3c108BFloat16ES8_S8_E_St5arrayIPcLm4EEEEviT0_T1_)
        /*007c*/ 	.short	0x0380
        /*007e*/ 	.short	0x0028


	//----- nvinfo : EIATTR_SW_WAR
	.align		4
.L_1101:
        /*0080*/ 	.byte	0x04, 0x36
        /*0082*/ 	.short	(.L_1103 - .L_1102)
.L_1102:
        /*0084*/ 	.word	0x00000008
.L_1103:


//--------------------- .nv.info._ZN2at6native18elementwise_kernelILi128ELi4EZNS0_15gpu_kernel_implIZZZNS0_44_GLOBAL__N__40a83637_7_Lerp_cu_1520ed90_319418lerp_tensor_kernelERNS_18TensorIteratorBaseEENKUlvE0_clEvENKUlvE1_clEvEUlN3c104HalfES9_S9_E_EEvS5_RKT_EUliE_EEviT1_ --------------------------
	.section	.nv.info._ZN2at6native18elementwise_kernelILi128ELi4EZNS0_15gpu_kernel_implIZZZNS0_44_GLOBAL__N__40a83637_7_Lerp_cu_1520ed90_319418lerp_tensor_kernelERNS_18TensorIteratorBaseEENKUlvE0_clEvENKUlvE1_clEvEUlN3c104HalfES9_S9_E_EEvS5_RKT_EUliE_EEviT1_,"",@"SHT_CUDA_INFO"
	.sectionflags	@""
	.align	4


	//----- nvinfo : EIATTR_CUDA_API_VERSION
	.align		4
        /*0000*/ 	.byte	0x04, 0x37
        /*0002*/ 	.short	(.L_1105 - .L_1104)
.L_1104:
        /*0004*/ 	.word	0x00000082


	//----- nvinfo : EIATTR_KPARAM_INFO
	.align		4
.L_1105:
        /*0008*/ 	.byte	0x04, 0x17
        /*000a*/ 	.short	(.L_1107 - .L_1106)
.L_1106:
        /*000c*/ 	.word	0x00000000
        /*0010*/ 	.short	0x0001
        /*0012*/ 	.short	0x0008
        /*0014*/ 	.byte	0x00, 0xf0, 0xc1, 0x0b


	//----- nvinfo : EIATTR_KPARAM_INFO
	.align		4
.L_1107:
        /*0018*/ 	.byte	0x04, 0x17
        /*001a*/ 	.short	(.L_1109 - .L_1108)
.L_1108:
        /*001c*/ 	.word	0x00000000
        /*0020*/ 	.short	0x0000
        /*0022*/ 	.short	0x0000
        /*0024*/ 	.byte	0x00, 0xf0, 0x11, 0x00


	//----- nvinfo : EIATTR_SPARSE_MMA_MASK
	.align		4
.L_1109:
        /*0028*/ 	.byte	0x03, 0x50
        /*002a*/ 	.short	0x0000


	//----- nvinfo : EIATTR_MAXREG_COUNT
	.align		4
        /*002c*/ 	.byte	0x03, 0x1b
        /*002e*/ 	.short	0x0080


	//----- nvinfo : EIATTR_EXTERNS
	.align		4
        /*0030*/ 	.byte	0x04, 0x0f
        /*0032*/ 	.short	(.L_1111 - .L_1110)


	//   ....[0]....
	.align		4
.L_1110:
        /*0034*/ 	.word	index@(__assertfail)


	//----- nvinfo : EIATTR_MERCURY_ISA_VERSION
	.align		4
.L_1111:
        /*0038*/ 	.byte	0x03, 0x5f
        /*003a*/ 	.short	0x0101


	//----- nvinfo : EIATTR_VRC_CTA_INIT_COUNT
	.align		4
        /*003c*/ 	.byte	0x02, 0x4a
	.zero		1
	.zero		1


	//----- nvinfo : EIATTR_SYSCALL_OFFSETS
	.align		4
        /*0040*/ 	.byte	0x04, 0x46
        /*0042*/ 	.short	(.L_1113 - .L_1112)


	//   ....[0]....
.L_1112:
        /*0044*/ 	.word	0x000027b0


	//   ....[1]....
        /*0048*/ 	.word	0x00003800


	//   ....[2]....
        /*004c*/ 	.word	0x00004780


	//   ....[3]....
        /*0050*/ 	.word	0x000056f0


	//   ....[4]....
        /*0054*/ 	.word	0x00008030


	//   ....[5]....
        /*0058*/ 	.word	0x00009080


	//   ....[6]....
        /*005c*/ 	.word	0x00009ff0


	//   ....[7]....
        /*0060*/ 	.word	0x0000ad90


	//   ....[8]....
        /*0064*/ 	.word	0x0000d7e0


	//   ....[9]....
        /*0068*/ 	.word	0x0000e830


	//   ....[10]....
        /*006c*/ 	.word	0x0000f7a0


	//   ....[11]....
        /*0070*/ 	.word	0x00010540


	//   ....[12]....
        /*0074*/ 	.word	0x00012fb0


	//   ....[13]....
        /*0078*/ 	.word	0x00014000


	//   ....[14]....
        /*007c*/ 	.word	0x00014f70


	//   ....[15]....
        /*0080*/ 	.word	0x00015ce0


	//----- nvinfo : EIATTR_EXIT_INSTR_OFFSETS
	.align		4
.L_1113:
        /*0084*/ 	.byte	0x04, 0x1c
        /*0086*/ 	.short	(.L_1115 - .L_1114)


	//   ....[0]....
.L_1114:
        /*0088*/ 	.word	0x00010820


	//   ....[1]....
        /*008c*/ 	.word	0x00015180


	//   ....[2]....
        /*0090*/ 	.word	0x000151c0


	//   ....[3]....
        /*0094*/ 	.word	0x00015260


	//   ....[4]....
        /*0098*/ 	.word	0x000152a0


	//   ....[5]....
        /*009c*/ 	.word	0x000152e0


	//   ....[6]....
        /*00a0*/ 	.word	0x00015370


	//   ....[7]....
        /*00a4*/ 	.word	0x00015390


	//   ....[8]....
        /*00a8*/ 	.word	0x00015430


	//   ....[9]....
        /*00ac*/ 	.word	0x00015480


	//   ....[10]....
        /*00b0*/ 	.word	0x000154d0


	//   ....[11]....
        /*00b4*/ 	.word	0x000155b0


	//   ....[12]....
        /*00b8*/ 	.word	0x00015720


	//   ....[13]....
        /*00bc*/ 	.word	0x00015890


	//   ....[14]....
        /*00c0*/ 	.word	0x000159f0


	//   ....[15]....
        /*00c4*/ 	.word	0x00015a30


	//   ....[16]....
        /*00c8*/ 	.word	0x00015a70


	//   ....[17]....
        /*00cc*/ 	.word	0x00015b20


	//   ....[18]....
        /*00d0*/ 	.word	0x00015b80


	//   ....[19]....
        /*00d4*/ 	.word	0x00015cf0


	//   ....[20]....
        /*00d8*/ 	.word	0x00015e00


	//   ....[21]....
        /*00dc*/ 	.word	0x00015f40


	//   ....[22]....
        /*00e0*/ 	.word	0x00015f80


	//----- nvinfo : EIATTR_MAX_THREADS
	.align		4
.L_1115:
        /*00e4*/ 	.byte	0x04, 0x05
        /*00e6*/ 	.short	(.L_1117 - .L_1116)
.L_1116:
        /*00e8*/ 	.word	0x00000080
        /*00ec*/ 	.word	0x00000001
        /*00f0*/ 	.word	0x00000001


	//----- nvinfo : EIATTR_CRS_STACK_SIZE
	.align		4
.L_1117:
        /*00f4*/ 	.byte	0x04, 0x1e
        /*00f6*/ 	.short	(.L_1119 - .L_1118)
.L_1118:
        /*00f8*/ 	.word	0x00000000


	//----- nvinfo : EIATTR_CBANK_PARAM_SIZE
	.align		4
.L_1119:
        /*00fc*/ 	.byte	0x03, 0x19
        /*00fe*/ 	.short	0x02f8


	//----- nvinfo : EIATTR_PARAM_CBANK
	.align		4
        /*0100*/ 	.byte	0x04, 0x0a
        /*0102*/ 	.short	(.L_1121 - .L_1120)
	.align		4
.L_1120:
        /*0104*/ 	.word	index@(.nv.constant0._ZN2at6native18elementwise_kernelILi128ELi4EZNS0_15gpu_kernel_implIZZZNS0_44_GLOBAL__N__40a83637_7_Lerp_cu_1520ed90_319418lerp_tensor_kernelERNS_18TensorIteratorBaseEENKUlvE0_clEvENKUlvE1_clEvEUlN3c104HalfES9_S9_E_EEvS5_RKT_EUliE_EEviT1_)
        /*0108*/ 	.short	0x0380
        /*010a*/ 	.short	0x02f8


	//----- nvinfo : EIATTR_SW_WAR
	.align		4
.L_1121:
        /*010c*/ 	.byte	0x04, 0x36
        /*010e*/ 	.short	(.L_1123 - .L_1122)
.L_1122:
        /*0110*/ 	.word	0x00000008
.L_1123:


//--------------------- .nv.info._ZN2at6native27unrolled_elementwise_kernelIZZZNS0_44_GLOBAL__N__40a83637_7_Lerp_cu_1520ed90_319418lerp_tensor_kernelERNS_18TensorIteratorBaseEENKUlvE0_clEvENKUlvE1_clEvEUlN3c104HalfES8_S8_E_St5arrayIPcLm4EELi4E23TrivialOffsetCalculatorILi3EjESD_ILi1EjENS0_6memory12LoadWithCastILi3EEENSG_13StoreWithCastILi1EEEEEviT_T0_T2_T3_T4_T5_ --------------------------
	.section	.nv.info._ZN2at6native27unrolled_elementwise_kernelIZZZNS0_44_GLOBAL__N__40a83637_7_Lerp_cu_1520ed90_319418lerp_tensor_kernelERNS_18TensorIteratorBaseEENKUlvE0_clEvENKUlvE1_clEvEUlN3c104HalfES8_S8_E_St5arrayIPcLm4EELi4E23TrivialOffsetCalculatorILi3EjESD_ILi1EjENS0_6memory12LoadWithCastILi3EEENSG_13StoreWithCastILi1EEEEEviT_T0_T2_T3_T4_T5_,"",@"SHT_CUDA_INFO"
	.sectionflags	@""
	.align	4


	//----- nvinfo : EIATTR_CUDA_API_VERSION
	.align		4
        /*0000*/ 	.byte	0x04, 0x37
        /*0002*/ 	.short	(.L_1125 - .L_1124)
.L_1124:
        /*0004*/ 	.word	0x00000082


	//----- nvinfo : EIATTR_KPARAM_INFO
	.align		4
.L_1125:
        /*0008*/ 	.byte	0x04, 0x17
        /*000a*/ 	.short	(.L_1127 - .L_1126)
.L_1126:
        /*000c*/ 	.word	0x00000000
        /*0010*/ 	.short	0x0006
        /*0012*/ 	.short	0x003c
        /*0014*/ 	.byte	0x00, 0xf0, 0x21, 0x00


	//----- nvinfo : EIATTR_KPARAM_INFO
	.align		4
.L_1127:
        /*0018*/ 	.byte	0x04, 0x17
        /*001a*/ 	.short	(.L_1129 - .L_1128)
.L_1128:
        /*001c*/ 	.word	0x00000000
        /*0020*/ 	.short	0x0005
        /*0022*/ 	.short	0x002c
        /*0024*/ 	.byte	0x00, 0xf0, 0x41, 0x00


	//----- nvinfo : EIATTR_KPARAM_INFO
	.align		4
.L_1129:
        /*0028*/ 	.byte	0x04, 0x17
        /*002a*/ 	.short	(.L_1131 - .L_1130)
.L_1130:
        /*002c*/ 	.word	0x00000000
        /*0030*/ 	.short	0x0004
        /*0032*/ 	.short	0x0029
        /*0034*/ 	.byte	0x00, 0xf0, 0x05, 0x00


	//----- nvinfo : EIATTR_KPARAM_INFO
	.align		4
.L_1131:
        /*0038*/ 	.byte	0x04, 0x17
        /*003a*/ 	.short	(.L_1133 - .L_1132)
.L_1132:
        /*003c*/ 	.word	0x00000000
        /*0040*/ 	.short	0x0003
        /*0042*/ 	.short	0x0028
        /*0044*/ 	.byte	0x00, 0xf0, 0x05, 0x00


	//----- nvinfo : EIATTR_KPARAM_INFO
	.align		4
.L_1133:
        /*0048*/ 	.byte	0x04, 0x17
        /*004a*/ 	.short	(.L_1135 - .L_1134)
.L_1134:
        /*004c*/ 	.word	0x00000000
        /*0050*/ 	.short	0x0002
        /*0052*/ 	.short	0x0008
        /*0054*/ 	.byte	0x00, 0xf0, 0x81, 0x00


	//----- nvinfo : EIATTR_KPARAM_INFO
	.align		4
.L_1135:
        /*0058*/ 	.byte	0x04, 0x17
        /*005a*/ 	.short	(.L_1137 - .L_1136)
.L_1136:
        /*005c*/ 	.word	0x00000000
        /*0060*/ 	.short	0x0001
        /*0062*/ 	.short	0x0004
        /*0064*/ 	.byte	0x00, 0xf0, 0x05, 0x00


	//----- nvinfo : EIATTR_KPARAM_INFO
	.align		4
.L_1137:
        /*0068*/ 	.byte	0x04, 0x17
        /*006a*/ 	.short	(.L_1139 - .L_1138)
.L_1138:
        /*006c*/ 	.word	0x00000000
        /*0070*/ 	.short	0x0000
        /*0072*/ 	.short	0x0000
        /*0074*/ 	.byte	0x00, 0xf0, 0x11, 0x00


	//----- nvinfo : EIATTR_SPARSE_MMA_MASK
	.align		4
.L_1139:
        /*0078*/ 	.byte	0x03, 0x50
        /*007a*/ 	.short	0x0000


	//----- nvinfo : EIATTR_MAXREG_COUNT
	.align		4
        /*007c*/ 	.byte	0x03, 0x1b
        /*007e*/ 	.short	0x00ff


	//----- nvinfo : EIATTR_EXTERNS
	.align		4
        /*0080*/ 	.byte	0x04, 0x0f
        /*0082*/ 	.short	(.L_1141 - .L_1140)


	//   ....[0]....
	.align		4
.L_1140:
        /*0084*/ 	.word	index@(__assertfail)


	//----- nvinfo : EIATTR_MERCURY_ISA_VERSION
	.align		4
.L_1141:
        /*0088*/ 	.byte	0x03, 0x5f
        /*008a*/ 	.short	0x0101


	//----- nvinfo : EIATTR_VRC_CTA_INIT_COUNT
	.align		4
        /*008c*/ 	.byte	0x02, 0x4a
	.zero		1
	.zero		1


	//----- nvinfo : EIATTR_SYSCALL_OFFSETS
	.align		4
        /*0090*/ 	.byte	0x04, 0x46
        /*0092*/ 	.short	(.L_1143 - .L_1142)


	//   ....[0]....
.L_1142:
        /*0094*/ 	.word	0x00001010


	//   ....[1]....
        /*0098*/ 	.word	0x00002090


	//   ....[2]....
        /*009c*/ 	.word	0x00003110


	//   ....[3]....
        /*00a0*/ 	.word	0x000042e0


	//   ....[4]....
        /*00a4*/ 	.word	0x00005360


	//   ....[5]....
        /*00a8*/ 	.word	0x000063e0


	//   ....[6]....
        /*00ac*/ 	.word	0x000074f0


	//   ....[7]....
        /*00b0*/ 	.word	0x00008570


	//   ....[8]....
        /*00b4*/ 	.word	0x00009600


	//   ....[9]....
        /*00b8*/ 	.word	0x0000a720


	//   ....[10]....
        /*00bc*/ 	.word	0x0000b7b0


	//   ....[11]....
        /*00c0*/ 	.word	0x0000c760


	//   ....[12]....
        /*00c4*/ 	.word	0x0000dae0


	//   ....[13]....
        /*00c8*/ 	.word	0x0000e9e0


	//   ....[14]....
        /*00cc*/ 	.word	0x0000f960


	//   ....[15]....
        /*00d0*/ 	.word	0x00010900


	//----- nvinfo : EIATTR_EXIT_INSTR_OFFSETS
	.align		4
.L_1143:
        /*00d4*/ 	.byte	0x04, 0x1c
        /*00d6*/ 	.short	(.L_1145 - .L_1144)


	//   ....[0]....
.L_1144:
        /*00d8*/ 	.word	0x0000fc30


	//   ....[1]....
        /*00dc*/ 	.word	0x0000fda0


	//   ....[2]....
        /*00e0*/ 	.word	0x0000fde0


	//   ....[3]....
        /*00e4*/ 	.word	0x0000fe80


	//   ....[4]....
        /*00e8*/ 	.word	0x0000fec0


	//   ....[5]....
        /*00ec*/ 	.word	0x0000ff00


	//   ....[6]....
        /*00f0*/ 	.word	0x0000ff90


	//   ....[7]....
        /*00f4*/ 	.word	0x0000ffb0


	//   ....[8]....
        /*00f8*/ 	.word	0x00010050


	//   ....[9]....
        /*00fc*/ 	.word	0x000100a0


	//   ....[10]....
        /*0100*/ 	.word	0x000100f0


	//   ....[11]....
        /*0104*/ 	.word	0x000101d0


	//   ....[12]....
        /*0108*/ 	.word	0x00010340


	//   ....[13]....
        /*010c*/ 	.word	0x000104b0


	//   ....[14]....
        /*0110*/ 	.word	0x00010610


	//   ....[15]....
        /*0114*/ 	.word	0x00010650


	//   ....[16]....
        /*0118*/ 	.word	0x00010690


	//   ....[17]....
        /*011c*/ 	.word	0x00010740


	//   ....[18]....
        /*0120*/ 	.word	0x000107a0


	//   ....[19]....
        /*0124*/ 	.word	0x00010910


	//   ....[20]....
        /*0128*/ 	.word	0x00010a20


	//   ....[21]....
        /*012c*/ 	.word	0x00010b60


	//   ....[22]....
        /*0130*/ 	.word	0x00010ba0


	//----- nvinfo : EIATTR_MAX_THREADS
	.align		4
.L_1145:
        /*0134*/ 	.byte	0x04, 0x05
        /*0136*/ 	.short	(.L_1147 - .L_1146)
.L_1146:
        /*0138*/ 	.word	0x00000080
        /*013c*/ 	.word	0x00000001
        /*0140*/ 	.word	0x00000001


	//----- nvinfo : EIATTR_CRS_STACK_SIZE
	.align		4
.L_1147:
        /*0144*/ 	.byte	0x04, 0x1e
        /*0146*/ 	.short	(.L_1149 - .L_1148)
.L_1148:
        /*0148*/ 	.word	0x00000000


	//----- nvinfo : EIATTR_CBANK_PARAM_SIZE
	.align		4
.L_1149:
        /*014c*/ 	.byte	0x03, 0x19
        /*014e*/ 	.short	0x0044


	//----- nvinfo : EIATTR_PARAM_CBANK
	.align		4
        /*0150*/ 	.byte	0x04, 0x0a
        /*0152*/ 	.short	(.L_1151 - .L_1150)
	.align		4
.L_1150:
        /*0154*/ 	.word	index@(.nv.constant0._ZN2at6native27unrolled_elementwise_kernelIZZZNS0_44_GLOBAL__N__40a83637_7_Lerp_cu_1520ed90_319418lerp_tensor_kernelERNS_18TensorIteratorBaseEENKUlvE0_clEvENKUlvE1_clEvEUlN3c104HalfES8_S8_E_St5arrayIPcLm4EELi4E23TrivialOffsetCalculatorILi3EjESD_ILi1EjENS0_6memory12LoadWithCastILi3EEENSG_13StoreWithCastILi1EEEEEviT_T0_T2_T3_T4_T5_)
        /*0158*/ 	.short	0x0380
        /*015a*/ 	.short	0x0044


	//----- nvinfo : EIATTR_SW_WAR
	.align		4
.L_1151:
        /*015c*/ 	.byte	0x04, 0x36
        /*015e*/ 	.short	(.L_1153 - .L_1152)
.L_1152:
        /*0160*/ 	.word	0x00000008
.L_1153:


//--------------------- .nv.info._ZN2at6native18elementwise_kernelILi128ELi4EZNS0_22gpu_kernel_impl_nocastIZZZNS0_44_GLOBAL__N__40a83637_7_Lerp_cu_1520ed90_319418lerp_tensor_kernelERNS_18TensorIteratorBaseEENKUlvE0_clEvENKUlvE1_clEvEUlN3c104HalfES9_S9_E_EEvS5_RKT_EUliE_EEviT1_ --------------------------
	.section	.nv.info._ZN2at6native18elementwise_kernelILi128ELi4EZNS0_22gpu_kernel_impl_nocastIZZZNS0_44_GLOBAL__N__40a83637_7_Lerp_cu_1520ed90_319418lerp_tensor_kernelERNS_18TensorIteratorBaseEENKUlvE0_clEvENKUlvE1_clEvEUlN3c104HalfES9_S9_E_EEvS5_RKT_EUliE_EEviT1_,"",@"SHT_CUDA_INFO"
	.sectionflags	@""
	.align	4


	//----- nvinfo : EIATTR_CUDA_API_VERSION
	.align		4
        /*0000*/ 	.byte	0x04, 0x37
        /*0002*/ 	.short	(.L_1155 - .L_1154)
.L_1154:
        /*0004*/ 	.word	0x00000082


	//----- nvinfo : EIATTR_KPARAM_INFO
	.align		4
.L_1155:
        /*0008*/ 	.byte	0x04, 0x17
        /*000a*/ 	.short	(.L_1157 - .L_1156)
.L_1156:
        /*000c*/ 	.word	0x00000000
        /*0010*/ 	.short	0x0001
        /*0012*/ 	.short	0x0008
        /*0014*/ 	.byte	0x00, 0xf0, 0xc1, 0x0b


	//----- nvinfo : EIATTR_KPARAM_INFO
	.align		4
.L_1157:
        /*0018*/ 	.byte	0x04, 0x17
        /*001a*/ 	.short	(.L_1159 - .L_1158)
.L_1158:
        /*001c*/ 	.word	0x00000000
        /*0020*/ 	.short	0x0000
        /*0022*/ 	.short	0x0000
        /*0024*/ 	.byte	0x00, 0xf0, 0x11, 0x00


	//----- nvinfo : EIATTR_SPARSE_MMA_MASK
	.align		4
.L_1159:
        /*0028*/ 	.byte	0x03, 0x50
        /*002a*/ 	.short	0x0000


	//----- nvinfo : EIATTR_MAXREG_COUNT
	.align		4
        /*002c*/ 	.byte	0x03, 0x1b
        /*002e*/ 	.short	0x0080


	//----- nvinfo : EIATTR_MERCURY_ISA_VERSION
	.align		4
        /*0030*/ 	.byte	0x03, 0x5f
        /*0032*/ 	.short	0x0101


	//----- nvinfo : EIATTR_VRC_CTA_INIT_COUNT
	.align		4
        /*0034*/ 	.byte	0x02, 0x4a
	.zero		1
	.zero		1


	//----- nvinfo : EIATTR_EXIT_INSTR_OFFSETS
	.align		4
        /*0038*/ 	.byte	0x04, 0x1c
        /*003a*/ 	.short	(.L_1161 - .L_1160)


	//   ....[0]....
.L_1160:
        /*003c*/ 	.word	0x000004e0


	//   ....[1]....
        /*0040*/ 	.word	0x00000600


	//   ....[2]....
        /*0044*/ 	.word	0x000051d0


	//   ....[3]....
        /*0048*/ 	.word	0x00006ab0


	//----- nvinfo : EIATTR_MAX_THREADS
	.align		4
.L_1161:
        /*004c*/ 	.byte	0x04, 0x05
        /*004e*/ 	.short	(.L_1163 - .L_1162)
.L_1162:
        /*0050*/ 	.word	0x00000080
        /*0054*/ 	.word	0x00000001
        /*0058*/ 	.word	0x00000001


	//----- nvinfo : EIATTR_CRS_STACK_SIZE
	.align		4
.L_1163:
        /*005c*/ 	.byte	0x04, 0x1e
        /*005e*/ 	.short	(.L_1165 - .L_1164)
.L_1164:
        /*0060*/ 	.word	0x00000000


	//----- nvinfo : EIATTR_CBANK_PARAM_SIZE
	.align		4
.L_1165:
        /*0064*/ 	.byte	0x03, 0x19
        /*0066*/ 	.short	0x02f8


	//----- nvinfo : EIATTR_PARAM_CBANK
	.align		4
        /*0068*/ 	.byte	0x04, 0x0a
        /*006a*/ 	.short	(.L_1167 - .L_1166)
	.align		4
.L_1166:
        /*006c*/ 	.word	index@(.nv.constant0._ZN2at6native18elementwise_kernelILi128ELi4EZNS0_22gpu_kernel_impl_nocastIZZZNS0_44_GLOBAL__N__40a83637_7_Lerp_cu_1520ed90_319418lerp_tensor_kernelERNS_18TensorIteratorBaseEENKUlvE0_clEvENKUlvE1_clEvEUlN3c104HalfES9_S9_E_EEvS5_RKT_EUliE_EEviT1_)
        /*0070*/ 	.short	0x0380
        /*0072*/ 	.short	0x02f8


	//----- nvinfo : EIATTR_SW_WAR
	.align		4
.L_1167:
        /*0074*/ 	.byte	0x04, 0x36
        /*0076*/ 	.short	(.L_1169 - .L_1168)
.L_1168:
        /*0078*/ 	.word	0x00000008
.L_1169:


//--------------------- .nv.info._ZN2at6native27unrolled_elementwise_kernelIZZZNS0_44_GLOBAL__N__40a83637_7_Lerp_cu_1520ed90_319418lerp_tensor_kernelERNS_18TensorIteratorBaseEENKUlvE0_clEvENKUlvE1_clEvEUlN3c104HalfES8_S8_E_St5arrayIPcLm4EELi4E23TrivialOffsetCalculatorILi3EjESD_ILi1EjENS0_6memory15LoadWithoutCastENSG_16StoreWithoutCastEEEviT_T0_T2_T3_T4_T5_ --------------------------
	.section	.nv.info._ZN2at6native27unrolled_elementwise_kernelIZZZNS0_44_GLOBAL__N__40a83637_7_Lerp_cu_1520ed90_319418lerp_tensor_kernelERNS_18TensorIteratorBaseEENKUlvE0_clEvENKUlvE1_clEvEUlN3c104HalfES8_S8_E_St5arrayIPcLm4EELi4E23TrivialOffsetCalculatorILi3EjESD_ILi1EjENS0_6memory15LoadWithoutCastENSG_16StoreWithoutCastEEEviT_T0_T2_T3_T4_T5_,"",@"SHT_CUDA_INFO"
	.sectionflags	@""
	.align	4


	//----- nvinfo : EIATTR_CUDA_API_VERSION
	.align		4
        /*0000*/ 	.byte	0x04, 0x37
        /*0002*/ 	.short	(.L_1171 - .L_1170)
.L_1170:
        /*0004*/ 	.word	0x00000082


	//----- nvinfo : EIATTR_KPARAM_INFO
	.align		4
.L_1171:
        /*0008*/ 	.byte	0x04, 0x17
        /*000a*/ 	.short	(.L_1173 - .L_1172)
.L_1172:
        /*000c*/ 	.word	0x00000000
        /*0010*/ 	.short	0x0006
        /*0012*/ 	.short	0x002b
        /*0014*/ 	.byte	0x00, 0xf0, 0x05, 0x00


	//----- nvinfo : EIATTR_KPARAM_INFO
	.align		4
.L_1173:
        /*0018*/ 	.byte	0x04, 0x17
        /*001a*/ 	.short	(.L_1175 - .L_1174)
.L_1174:
        /*001c*/ 	.word	0x00000000
        /*0020*/ 	.short	0x0005
        /*0022*/ 	.short	0x002a
        /*0024*/ 	.byte	0x00, 0xf0, 0x05, 0x00


	//----- nvinfo : EIATTR_KPARAM_INFO
	.align		4
.L_1175:
        /*0028*/ 	.byte	0x04, 0x17
        /*002a*/ 	.short	(.L_1177 - .L_1176)
.L_1176:
        /*002c*/ 	.word	0x00000000
        /*0030*/ 	.short	0x0004
        /*0032*/ 	.short	0x0029
        /*0034*/ 	.byte	0x00, 0xf0, 0x05, 0x00


	//----- nvinfo : EIATTR_KPARAM_INFO
	.align		4
.L_1177:
        /*0038*/ 	.byte	0x04, 0x17
        /*003a*/ 	.short	(.L_1179 - .L_1178)
.L_1178:
        /*003c*/ 	.word	0x00000000
        /*0040*/ 	.short	0x0003
        /*0042*/ 	.short	0x0028
        /*0044*/ 	.byte	0x00, 0xf0, 0x05, 0x00


	//----- nvinfo : EIATTR_KPARAM_INFO
	.align		4
.L_1179:
        /*0048*/ 	.byte	0x04, 0x17
        /*004a*/ 	.short	(.L_1181 - .L_1180)
.L_1180:
        /*004c*/ 	.word	0x00000000
        /*0050*/ 	.short	0x0002
        /*0052*/ 	.short	0x0008
        /*0054*/ 	.byte	0x00, 0xf0, 0x81, 0x00


	//----- nvinfo : EIATTR_KPARAM_INFO
	.align		4
.L_1181:
        /*0058*/ 	.byte	0x04, 0x17
        /*005a*/ 	.short	(.L_1183 - .L_1182)
.L_1182:
        /*005c*/ 	.word	0x00000000
        /*0060*/ 	.short	0x0001
        /*0062*/ 	.short	0x0004
        /*0064*/ 	.byte	0x00, 0xf0, 0x05, 0x00


	//----- nvinfo : EIATTR_KPARAM_INFO
	.align		4
.L_1183:
        /*0068*/ 	.byte	0x04, 0x17
        /*006a*/ 	.short	(.L_1185 - .L_1184)
.L_1184:
        /*006c*/ 	.word	0x00000000
        /*0070*/ 	.short	0x0000
        /*0072*/ 	.short	0x0000
        /*0074*/ 	.byte	0x00, 0xf0, 0x11, 0x00


	//----- nvinfo : EIATTR_SPARSE_MMA_MASK
	.align		4
.L_1185:
        /*0078*/ 	.byte	0x03, 0x50
        /*007a*/ 	.short	0x0000


	//----- nvinfo : EIATTR_MAXREG_COUNT
	.align		4
        /*007c*/ 	.byte	0x03, 0x1b
        /*007e*/ 	.short	0x00ff


	//----- nvinfo : EIATTR_MERCURY_ISA_VERSION
	.align		4
        /*0080*/ 	.byte	0x03, 0x5f
        /*0082*/ 	.short	0x0101


	//----- nvinfo : EIATTR_VRC_CTA_INIT_COUNT
	.align		4
        /*0084*/ 	.byte	0x02, 0x4a
	.zero		1
	.zero		1


	//----- nvinfo : EIATTR_EXIT_INSTR_OFFSETS
	.align		4
        /*0088*/ 	.byte	0x04, 0x1c
        /*008a*/ 	.short	(.L_1187 - .L_1186)


	//   ....[0]....
.L_1186:
        /*008c*/ 	.word	0x000008e0


	//   ....[1]....
        /*0090*/ 	.word	0x00000930


	//----- nvinfo : EIATTR_MAX_THREADS
	.align		4
.L_1187:
        /*0094*/ 	.byte	0x04, 0x05
        /*0096*/ 	.short	(.L_1189 - .L_1188)
.L_1188:
        /*0098*/ 	.word	0x00000080
        /*009c*/ 	.word	0x00000001
        /*00a0*/ 	.word	0x00000001


	//----- nvinfo : EIATTR_CRS_STACK_SIZE
	.align		4
.L_1189:
        /*00a4*/ 	.byte	0x04, 0x1e
        /*00a6*/ 	.short	(.L_1191 - .L_1190)
.L_1190:
        /*00a8*/ 	.word	0x00000000


	//----- nvinfo : EIATTR_CBANK_PARAM_SIZE
	.align		4
.L_1191:
        /*00ac*/ 	.byte	0x03, 0x19
        /*00ae*/ 	.short	0x002c


	//----- nvinfo : EIATTR_PARAM_CBANK
	.align		4
        /*00b0*/ 	.byte	0x04, 0x0a
        /*00b2*/ 	.short	(.L_1193 - .L_1192)
	.align		4
.L_1192:
        /*00b4*/ 	.word	index@(.nv.constant0._ZN2at6native27unrolled_elementwise_kernelIZZZNS0_44_GLOBAL__N__40a83637_7_Lerp_cu_1520ed90_319418lerp_tensor_kernelERNS_18TensorIteratorBaseEENKUlvE0_clEvENKUlvE1_clEvEUlN3c104HalfES8_S8_E_St5arrayIPcLm4EELi4E23TrivialOffsetCalculatorILi3EjESD_ILi1EjENS0_6memory15LoadWithoutCastENSG_16StoreWithoutCastEEEviT_T0_T2_T3_T4_T5_)
        /*00b8*/ 	.short	0x0380
        /*00ba*/ 	.short	0x002c


	//----- nvinfo : EIATTR_SW_WAR
	.align		4
.L_1193:
        /*00bc*/ 	.byte	0x04, 0x36
        /*00be*/ 	.short	(.L_1195 - .L_1194)
.L_1194:
        /*00c0*/ 	.word	0x00000008
.L_1195:


//--------------------- .nv.info._ZN2at6native29vectorized_elementwise_kernelILi2EZZZNS0_44_GLOBAL__N__40a83637_7_Lerp_cu_1520ed90_319418lerp_tensor_kernelERNS_18TensorIteratorBaseEENKUlvE0_clEvENKUlvE1_clEvEUlN3c104HalfES8_S8_E_St5arrayIPcLm4EEEEviT0_T1_ --------------------------
	.section	.nv.info._ZN2at6native29vectorized_elementwise_kernelILi2EZZZNS0_44_GLOBAL__N__40a83637_7_Lerp_cu_1520ed90_319418lerp_tensor_kernelERNS_18TensorIteratorBaseEENKUlvE0_clEvENKUlvE1_clEvEUlN3c104HalfES8_S8_E_St5arrayIPcLm4EEEEviT0_T1_,"",@"SHT_CUDA_INFO"
	.sectionflags	@""
	.align	4


	//----- nvinfo : EIATTR_CUDA_API_VERSION
	.align		4
        /*0000*/ 	.byte	0x04, 0x37
        /*0002*/ 	.short	(.L_1197 - .L_1196)
.L_1196:
        /*0004*/ 	.word	0x00000082


	//----- nvinfo : EIATTR_KPARAM_INFO
	.align		4
.L_1197:
        /*0008*/ 	.byte	0x04, 0x17
        /*000a*/ 	.short	(.L_1199 - .L_1198)
.L_1198:
        /*000c*/ 	.word	0x00000000
        /*0010*/ 	.short	0x0002
        /*0012*/ 	.short	0x0008
        /*0014*/ 	.byte	0x00, 0xf0, 0x81, 0x00


	//----- nvinfo : EIATTR_KPARAM_INFO
	.align		4
.L_1199:
        /*0018*/ 	.byte	0x04, 0x17
        /*001a*/ 	.short	(.L_1201 - .L_1200)
.L_1200:
        /*001c*/ 	.word	0x00000000
        /*0020*/ 	.short	0x0001
        /*0022*/ 	.short	0x0004
        /*0024*/ 	.byte	0x00, 0xf0, 0x05, 0x00


	//----- nvinfo : EIATTR_KPARAM_INFO
	.align		4
.L_1201:
        /*0028*/ 	.byte	0x04, 0x17
        /*002a*/ 	.short	(.L_1203 - .L_1202)
.L_1202:
        /*002c*/ 	.word	0x00000000
        /*0030*/ 	.short	0x0000
        /*0032*/ 	.short	0x0000
        /*0034*/ 	.byte	0x00, 0xf0, 0x11, 0x00


	//----- nvinfo : EIATTR_SPARSE_MMA_MASK
	.align		4
.L_1203:
        /*0038*/ 	.byte	0x03, 0x50
        /*003a*/ 	.short	0x0000


	//----- nvinfo : EIATTR_MAXREG_COUNT
	.align		4
        /*003c*/ 	.byte	0x03, 0x1b
        /*003e*/ 	.short	0x00ff


	//----- nvinfo : EIATTR_MERCURY_ISA_VERSION
	.align		4
        /*0040*/ 	.byte	0x03, 0x5f
        /*0042*/ 	.short	0x0101


	//----- nvinfo : EIATTR_VRC_CTA_INIT_COUNT
	.align		4
        /*0044*/ 	.byte	0x02, 0x4a
	.zero		1
	.zero		1


	//----- nvinfo : EIATTR_EXIT_INSTR_OFFSETS
	.align		4
        /*0048*/ 	.byte	0x04, 0x1c
        /*004a*/ 	.short	(.L_1205 - .L_1204)


	//   ....[0]....
.L_1204:
        /*004c*/ 	.word	0x00001250


	//   ....[1]....
        /*0050*/ 	.word	0x000012a0


	//   ....[2]....
        /*0054*/ 	.word	0x000018c0


	//----- nvinfo : EIATTR_MAX_THREADS
	.align		4
.L_1205:
        /*0058*/ 	.byte	0x04, 0x05
        /*005a*/ 	.short	(.L_1207 - .L_1206)
.L_1206:
        /*005c*/ 	.word	0x00000080
        /*0060*/ 	.word	0x00000001
        /*0064*/ 	.word	0x00000001


	//----- nvinfo : EIATTR_CRS_STACK_SIZE
	.align		4
.L_1207:
        /*0068*/ 	.byte	0x04, 0x1e
        /*006a*/ 	.short	(.L_1209 - .L_1208)
.L_1208:
        /*006c*/ 	.word	0x00000000


	//----- nvinfo : EIATTR_CBANK_PARAM_SIZE
	.align		4
.L_1209:
        /*0070*/ 	.byte	0x03, 0x19
        /*0072*/ 	.short	0x0028


	//----- nvinfo : EIATTR_PARAM_CBANK
	.align		4
        /*0074*/ 	.byte	0x04, 0x0a
        /*0076*/ 	.short	(.L_1211 - .L_1210)
	.align		4
.L_1210:
        /*0078*/ 	.word	index@(.nv.constant0._ZN2at6native29vectorized_elementwise_kernelILi2EZZZNS0_44_GLOBAL__N__40a83637_7_Lerp_cu_1520ed90_319418lerp_tensor_kernelERNS_18TensorIteratorBaseEENKUlvE0_clEvENKUlvE1_clEvEUlN3c104HalfES8_S8_E_St5arrayIPcLm4EEEEviT0_T1_)
        /*007c*/ 	.short	0x0380
        /*007e*/ 	.short	0x0028


	//----- nvinfo : EIATTR_SW_WAR
	.align		4
.L_1211:
        /*0080*/ 	.byte	0x04, 0x36
        /*0082*/ 	.short	(.L_1213 - .L_1212)
.L_1212:
        /*0084*/ 	.word	0x00000008
.L_1213:


//--------------------- .nv.info._ZN2at6native29vectorized_elementwise_kernelILi4EZZZNS0_44_GLOBAL__N__40a83637_7_Lerp_cu_1520ed90_319418lerp_tensor_kernelERNS_18TensorIteratorBaseEENKUlvE0_clEvENKUlvE1_clEvEUlN3c104HalfES8_S8_E_St5arrayIPcLm4EEEEviT0_T1_ --------------------------
	.section	.nv.info._ZN2at6native29vectorized_elementwise_kernelILi4EZZZNS0_44_GLOBAL__N__40a83637_7_Lerp_cu_1520ed90_319418lerp_tensor_kernelERNS_18TensorIteratorBaseEENKUlvE0_clEvENKUlvE1_clEvEUlN3c104HalfES8_S8_E_St5arrayIPcLm4EEEEviT0_T1_,"",@"SHT_CUDA_INFO"
	.sectionflags	@""
	.align	4


	//----- nvinfo : EIATTR_CUDA_API_VERSION
	.align		4
        /*0000*/ 	.byte	0x04, 0x37
        /*0002*/ 	.short	(.L_1215 - .L_1214)
.L_1214:
        /*0004*/ 	.word	0x00000082


	//----- nvinfo : EIATTR_KPARAM_INFO
	.align		4
.L_1215:
        /*0008*/ 	.byte	0x04, 0x17
        /*000a*/ 	.short	(.L_1217 - .L_1216)
.L_1216:
        /*000c*/ 	.word	0x00000000
        /*0010*/ 	.short	0x0002
        /*0012*/ 	.short	0x0008
        /*0014*/ 	.byte	0x00, 0xf0, 0x81, 0x00


	//----- nvinfo : EIATTR_KPARAM_INFO
	.align		4
.L_1217:
        /*0018*/ 	.byte	0x04, 0x17
        /*001a*/ 	.short	(.L_1219 - .L_1218)
.L_1218:
        /*001c*/ 	.word	0x00000000
        /*0020*/ 	.short	0x0001
        /*0022*/ 	.short	0x0004
        /*0024*/ 	.byte	0x00, 0xf0, 0x05, 0x00


	//----- nvinfo : EIATTR_KPARAM_INFO
	.align		4
.L_1219:
        /*0028*/ 	.byte	0x04, 0x17
        /*002a*/ 	.short	(.L_1221 - .L_1220)
.L_1220:
        /*002c*/ 	.word	0x00000000
        /*0030*/ 	.short	0x0000
        /*0032*/ 	.short	0x0000
        /*0034*/ 	.byte	0x00, 0xf0, 0x11, 0x00


	//----- nvinfo : EIATTR_SPARSE_MMA_MASK
	.align		4
.L_1221:
        /*0038*/ 	.byte	0x03, 0x50
        /*003a*/ 	.short	0x0000


	//----- nvinfo : EIATTR_MAXREG_COUNT
	.align		4
        /*003c*/ 	.byte	0x03, 0x1b
        /*003e*/ 	.short	0x00ff


	//----- nvinfo : EIATTR_MERCURY_ISA_VERSION
	.align		4
        /*0040*/ 	.byte	0x03, 0x5f
        /*0042*/ 	.short	0x0101


	//----- nvinfo : EIATTR_VRC_CTA_INIT_COUNT
	.align		4
        /*0044*/ 	.byte	0x02, 0x4a
	.zero		1
	.zero		1


	//----- nvinfo : EIATTR_EXIT_INSTR_OFFSETS
	.align		4
        /*0048*/ 	.byte	0x04, 0x1c
        /*004a*/ 	.short	(.L_1223 - .L_1222)


	//   ....[0]....
.L_1222:
        /*004c*/ 	.word	0x00001250


	//   ....[1]....
        /*0050*/ 	.word	0x000012a0


	//   ....[2]....
        /*0054*/ 	.word	0x00001840


	//----- nvinfo : EIATTR_MAX_THREADS
	.align		4
.L_1223:
        /*0058*/ 	.byte	0x04, 0x05
        /*005a*/ 	.short	(.L_1225 - .L_1224)
.L_1224:
        /*005c*/ 	.word	0x00000080
        /*0060*/ 	.word	0x00000001
        /*0064*/ 	.word	0x00000001


	//----- nvinfo : EIATTR_CRS_STACK_SIZE
	.align		4
.L_1225:
        /*0068*/ 	.byte	0x04, 0x1e
        /*006a*/ 	.short	(.L_1227 - .L_1226)
.L_1226:
        /*006c*/ 	.word	0x00000000


	//----- nvinfo : EIATTR_CBANK_PARAM_SIZE
	.align		4
.L_1227:
        /*0070*/ 	.byte	0x03, 0x19
        /*0072*/ 	.short	0x0028


	//----- nvinfo : EIATTR_PARAM_CBANK
	.align		4
        /*0074*/ 	.byte	0x04, 0x0a
        /*0076*/ 	.short	(.L_1229 - .L_1228)
	.align		4
.L_1228:
        /*0078*/ 	.word	index@(.nv.constant0._ZN2at6native29vectorized_elementwise_kernelILi4EZZZNS0_44_GLOBAL__N__40a83637_7_Lerp_cu_1520ed90_319418lerp_tensor_kernelERNS_18TensorIteratorBaseEENKUlvE0_clEvENKUlvE1_clEvEUlN3c104HalfES8_S8_E_St5arrayIPcLm4EEEEviT0_T1_)
        /*007c*/ 	.short	0x0380
        /*007e*/ 	.short	0x0028


	//----- nvinfo : EIATTR_SW_WAR
	.align		4
.L_1229:
        /*0080*/ 	.byte	0x04, 0x36
        /*0082*/ 	.short	(.L_1231 - .L_1230)
.L_1230:
        /*0084*/ 	.word	0x00000008
.L_1231:


//--------------------- .nv.info._ZN2at6native29vectorized_elementwise_kernelILi8EZZZNS0_44_GLOBAL__N__40a83637_7_Lerp_cu_1520ed90_319418lerp_tensor_kernelERNS_18TensorIteratorBaseEENKUlvE0_clEvENKUlvE1_clEvEUlN3c104HalfES8_S8_E_St5arrayIPcLm4EEEEviT0_T1_ --------------------------
	.section	.nv.info._ZN2at6native29vectorized_elementwise_kernelILi8EZZZNS0_44_GLOBAL__N__40a83637_7_Lerp_cu_1520ed90_319418lerp_tensor_kernelERNS_18TensorIteratorBaseEENKUlvE0_clEvENKUlvE1_clEvEUlN3c104HalfES8_S8_E_St5arrayIPcLm4EEEEviT0_T1_,"",@"SHT_CUDA_INFO"
	.sectionflags	@""
	.align	4


	//----- nvinfo : EIATTR_CUDA_API_VERSION
	.align		4
        /*0000*/ 	.byte	0x04, 0x37
        /*0002*/ 	.short	(.L_1233 - .L_1232)
.L_1232:
        /*0004*/ 	.word	0x00000082


	//----- nvinfo : EIATTR_KPARAM_INFO
	.align		4
.L_1233:
        /*0008*/ 	.byte	0x04, 0x17
        /*000a*/ 	.short	(.L_1235 - .L_1234)
.L_1234:
        /*000c*/ 	.word	0x00000000
        /*0010*/ 	.short	0x0002
        /*0012*/ 	.short	0x0008
        /*0014*/ 	.byte	0x00, 0xf0, 0x81, 0x00


	//----- nvinfo : EIATTR_KPARAM_INFO
	.align		4
.L_1235:
        /*0018*/ 	.byte	0x04, 0x17
        /*001a*/ 	.short	(.L_1237 - .L_1236)
.L_1236:
        /*001c*/ 	.word	0x00000000
        /*0020*/ 	.short	0x0001
        /*0022*/ 	.short	0x0004
        /*0024*/ 	.byte	0x00, 0xf0, 0x05, 0x00


	//----- nvinfo : EIATTR_KPARAM_INFO
	.align		4
.L_1237:
        /*0028*/ 	.byte	0x04, 0x17
        /*002a*/ 	.short	(.L_1239 - .L_1238)
.L_1238:
        /*002c*/ 	.word	0x00000000
        /*0030*/ 	.short	0x0000
        /*0032*/ 	.short	0x0000
        /*0034*/ 	.byte	0x00, 0xf0, 0x11, 0x00


	//----- nvinfo : EIATTR_SPARSE_MMA_MASK
	.align		4
.L_1239:
        /*0038*/ 	.byte	0x03, 0x50
        /*003a*/ 	.short	0x0000


	//----- nvinfo : EIATTR_MAXREG_COUNT
	.align		4
        /*003c*/ 	.byte	0x03, 0x1b
        /*003e*/ 	.short	0x00ff


	//----- nvinfo : EIATTR_MERCURY_ISA_VERSION
	.align		4
        /*0040*/ 	.byte	0x03, 0x5f
        /*0042*/ 	.short	0x0101


	//----- nvinfo : EIATTR_VRC_CTA_INIT_COUNT
	.align		4
        /*0044*/ 	.byte	0x02, 0x4a
	.zero		1
	.zero		1


	//----- nvinfo : EIATTR_EXIT_INSTR_OFFSETS
	.align		4
        /*0048*/ 	.byte	0x04, 0x1c
        /*004a*/ 	.short	(.L_1241 - .L_1240)


	//   ....[0]....
.L_1240:
        /*004c*/ 	.word	0x00001250


	//   ....[1]....
        /*0050*/ 	.word	0x000012a0


	//   ....[2]....
        /*0054*/ 	.word	0x00001800


	//----- nvinfo : EIATTR_MAX_THREADS
	.align		4
.L_1241:
        /*0058*/ 	.byte	0x04, 0x05
        /*005a*/ 	.short	(.L_1243 - .L_1242)
.L_1242:
        /*005c*/ 	.word	0x00000080
        /*0060*/ 	.word	0x00000001
        /*0064*/ 	.word	0x00000001


	//----- nvinfo : EIATTR_CRS_STACK_SIZE
	.align		4
.L_1243:
        /*0068*/ 	.byte	0x04, 0x1e
        /*006a*/ 	.short	(.L_1245 - .L_1244)
.L_1244:
        /*006c*/ 	.word	0x00000000


	//----- nvinfo : EIATTR_CBANK_PARAM_SIZE
	.align		4
.L_1245:
        /*0070*/ 	.byte	0x03, 0x19
        /*0072*/ 	.short	0x0028


	//----- nvinfo : EIATTR_PARAM_CBANK
	.align		4
        /*0074*/ 	.byte	0x04, 0x0a
        /*0076*/ 	.short	(.L_1247 - .L_1246)
	.align		4
.L_1246:
        /*0078*/ 	.word	index@(.nv.constant0._ZN2at6native29vectorized_elementwise_kernelILi8EZZZNS0_44_GLOBAL__N__40a83637_7_Lerp_cu_1520ed90_319418lerp_tensor_kernelERNS_18TensorIteratorBaseEENKUlvE0_clEvENKUlvE1_clEvEUlN3c104HalfES8_S8_E_St5arrayIPcLm4EEEEviT0_T1_)
        /*007c*/ 	.short	0x0380
        /*007e*/ 	.short	0x0028


	//----- nvinfo : EIATTR_SW_WAR
	.align		4
.L_1247:
        /*0080*/ 	.byte	0x04, 0x36
        /*0082*/ 	.short	(.L_1249 - .L_1248)
.L_1248:
        /*0084*/ 	.word	0x00000008
.L_1249:


//--------------------- .nv.info._ZN2at6native18elementwise_kernelILi128ELi4EZNS0_15gpu_kernel_implIZZZNS0_44_GLOBAL__N__40a83637_7_Lerp_cu_1520ed90_319418lerp_tensor_kernelERNS_18TensorIteratorBaseEENKUlvE0_clEvENKUlvE0_clEvEUlfffE_EEvS5_RKT_EUliE_EEviT1_ --------------------------
	.section	.nv.info._ZN2at6native18elementwise_kernelILi128ELi4EZNS0_15gpu_kernel_implIZZZNS0_44_GLOBAL__N__40a83637_7_Lerp_cu_1520ed90_319418lerp_tensor_kernelERNS_18TensorIteratorBaseEENKUlvE0_clEvENKUlvE0_clEvEUlfffE_EEvS5_RKT_EUliE_EEviT1_,"",@"SHT_CUDA_INFO"
	.sectionflags	@""
	.align	4


	//----- nvinfo : EIATTR_CUDA_API_VERSION
	.align		4
        /*0000*/ 	.byte	0x04, 0x37
        /*0002*/ 	.short	(.L_1251 - .L_1250)
.L_1250:
        /*0004*/ 	.word	0x00000082


	//----- nvinfo : EIATTR_KPARAM_INFO
	.align		4
.L_1251:
        /*0008*/ 	.byte	0x04, 0x17
        /*000a*/ 	.short	(.L_1253 - .L_1252)
.L_1252:
        /*000c*/ 	.word	0x00000000
        /*0010*/ 	.short	0x0001
        /*0012*/ 	.short	0x0008
        /*0014*/ 	.byte	0x00, 0xf0, 0xc1, 0x0b


	//----- nvinfo : EIATTR_KPARAM_INFO
	.align		4
.L_1253:
        /*0018*/ 	.byte	0x04, 0x17
        /*001a*/ 	.short	(.L_1255 - .L_1254)
.L_1254:
        /*001c*/ 	.word	0x00000000
        /*0020*/ 	.short	0x0000
        /*0022*/ 	.short	0x0000
        /*0024*/ 	.byte	0x00, 0xf0, 0x11, 0x00


	//----- nvinfo : EIATTR_SPARSE_MMA_MASK
	.align		4
.L_1255:
        /*0028*/ 	.byte	0x03, 0x50
        /*002a*/ 	.short	0x0000


	//----- nvinfo : EIATTR_MAXREG_COUNT
	.align		4
        /*002c*/ 	.byte	0x03, 0x1b
        /*002e*/ 	.short	0x0080


	//----- nvinfo : EIATTR_EXTERNS
	.align		4
        /*0030*/ 	.byte	0x04, 0x0f
        /*0032*/ 	.short	(.L_1257 - .L_1256)


	//   ....[0]....
	.align		4
.L_1256:
        /*0034*/ 	.word	index@(__assertfail)


	//----- nvinfo : EIATTR_MERCURY_ISA_VERSION
	.align		4
.L_1257:
        /*0038*/ 	.byte	0x03, 0x5f
        /*003a*/ 	.short	0x0101


	//----- nvinfo : EIATTR_VRC_CTA_INIT_COUNT
	.align		4
        /*003c*/ 	.byte	0x02, 0x4a
	.zero		1
	.zero		1


	//----- nvinfo : EIATTR_SYSCALL_OFFSETS
	.align		4
        /*0040*/ 	.byte	0x04, 0x46
        /*0042*/ 	.short	(.L_1259 - .L_1258)


	//   ....[0]....
.L_1258:
        /*0044*/ 	.word	0x000025c0


	//   ....[1]....
        /*0048*/ 	.word	0x000033b0


	//   ....[2]....
        /*004c*/ 	.word	0x000041a0


	//   ....[3]....
        /*0050*/ 	.word	0x00004fa0


	//   ....[4]....
        /*0054*/ 	.word	0x00007680


	//   ....[5]....
        /*0058*/ 	.word	0x00008470


	//   ....[6]....
        /*005c*/ 	.word	0x00009260


	//   ....[7]....
        /*0060*/ 	.word	0x00009ec0


	//   ....[8]....
        /*0064*/ 	.word	0x0000c6b0


	//   ....[9]....
        /*0068*/ 	.word	0x0000d4a0


	//   ....[10]....
        /*006c*/ 	.word	0x0000e290


	//   ....[11]....
        /*0070*/ 	.word	0x0000eef0


	//   ....[12]....
        /*0074*/ 	.word	0x00011700


	//   ....[13]....
        /*0078*/ 	.word	0x000124f0


	//   ....[14]....
        /*007c*/ 	.word	0x000132e0


	//   ....[15]....
        /*0080*/ 	.word	0x00013f10


	//----- nvinfo : EIATTR_EXIT_INSTR_OFFSETS
	.align		4
.L_1259:
        /*0084*/ 	.byte	0x04, 0x1c
        /*0086*/ 	.short	(.L_1261 - .L_1260)


	//   ....[0]....
.L_1260:
        /*0088*/ 	.word	0x0000f1a0


	//   ....[1]....
        /*008c*/ 	.word	0x00013490


	//   ....[2]....
        /*0090*/ 	.word	0x000134d0


	//   ....[3]....
        /*0094*/ 	.word	0x00013560


	//   ....[4]....
        /*0098*/ 	.word	0x00013590


	//   ....[5]....
        /*009c*/ 	.word	0x000135c0


	//   ....[6]....
        /*00a0*/ 	.word	0x00013640


	//   ....[7]....
        /*00a4*/ 	.word	0x00013670


	//   ....[8]....
        /*00a8*/ 	.word	0x00013700


	//   ....[9]....
        /*00ac*/ 	.word	0x00013740


	//   ....[10]....
        /*00b0*/ 	.word	0x00013780


	//   ....[11]....
        /*00b4*/ 	.word	0x00013850


	//   ....[12]....
        /*00b8*/ 	.word	0x000139b0


	//   ....[13]....
        /*00bc*/ 	.word	0x00013b10


	//   ....[14]....
        /*00c0*/ 	.word	0x00013c60


	//   ....[15]....
        /*00c4*/ 	.word	0x00013c90


	//   ....[16]....
        /*00c8*/ 	.word	0x00013cc0


	//   ....[17]....
        /*00cc*/ 	.word	0x00013d60


	//   ....[18]....
        /*00d0*/ 	.word	0x00013db0


	//   ....[19]....
        /*00d4*/ 	.word	0x00013f20


	//   ....[20]....
        /*00d8*/ 	.word	0x00014020


	//   ....[21]....
        /*00dc*/ 	.word	0x00014150


	//   ....[22]....
        /*00e0*/ 	.word	0x00014180


	//----- nvinfo : EIATTR_MAX_THREADS
	.align		4
.L_1261:
        /*00e4*/ 	.byte	0x04, 0x05
        /*00e6*/ 	.short	(.L_1263 - .L_1262)
.L_1262:
        /*00e8*/ 	.word	0x00000080
        /*00ec*/ 	.word	0x00000001
        /*00f0*/ 	.word	0x00000001


	//----- nvinfo : EIATTR_CRS_STACK_SIZE
	.align		4
.L_1263:
        /*00f4*/ 	.byte	0x04, 0x1e
        /*00f6*/ 	.short	(.L_1265 - .L_1264)
.L_1264:
        /*00f8*/ 	.word	0x00000000


	//----- nvinfo : EIATTR_CBANK_PARAM_SIZE
	.align		4
.L_1265:
        /*00fc*/ 	.byte	0x03, 0x19
        /*00fe*/ 	.short	0x02f8


	//----- nvinfo : EIATTR_PARAM_CBANK
	.align		4
        /*0100*/ 	.byte	0x04, 0x0a
        /*0102*/ 	.short	(.L_1267 - .L_1266)
	.align		4
.L_1266:
        /*0104*/ 	.word	index@(.nv.constant0._ZN2at6native18elementwise_kernelILi128ELi4EZNS0_15gpu_kernel_implIZZZNS0_44_GLOBAL__N__40a83637_7_Lerp_cu_1520ed90_319418lerp_tensor_kernelERNS_18TensorIteratorBaseEENKUlvE0_clEvENKUlvE0_clEvEUlfffE_EEvS5_RKT_EUliE_EEviT1_)
        /*0108*/ 	.short	0x0380
        /*010a*/ 	.short	0x02f8


	//----- nvinfo : EIATTR_SW_WAR
	.align		4
.L_1267:
        /*010c*/ 	.byte	0x04, 0x36
        /*010e*/ 	.short	(.L_1269 - .L_1268)
.L_1268:
        /*0110*/ 	.word	0x00000008
.L_1269:


//--------------------- .nv.info._ZN2at6native27unrolled_elementwise_kernelIZZZNS0_44_GLOBAL__N__40a83637_7_Lerp_cu_1520ed90_319418lerp_tensor_kernelERNS_18TensorIteratorBaseEENKUlvE0_clEvENKUlvE0_clEvEUlfffE_St5arrayIPcLm4EELi4E23TrivialOffsetCalculatorILi3EjESB_ILi1EjENS0_6memory12LoadWithCastILi3EEENSE_13StoreWithCastILi1EEEEEviT_T0_T2_T3_T4_T5_ --------------------------
	.section	.nv.info._ZN2at6native27unrolled_elementwise_kernelIZZZNS0_44_GLOBAL__N__40a83637_7_Lerp_cu_1520ed90_319418lerp_tensor_kernelERNS_18TensorIteratorBaseEENKUlvE0_clEvENKUlvE0_clEvEUlfffE_St5arrayIPcLm4EELi4E23TrivialOffsetCalculatorILi3EjESB_ILi1EjENS0_6memory12LoadWithCastILi3EEENSE_13StoreWithCastILi1EEEEEviT_T0_T2_T3_T4_T5_,"",@"SHT_CUDA_INFO"
	.sectionflags	@""
	.align	4


	//----- nvinfo : EIATTR_CUDA_API_VERSION
	.align		4
        /*0000*/ 	.byte	0x04, 0x37
        /*0002*/ 	.short	(.L_1271 - .L_1270)
.L_1270:
        /*0004*/ 	.word	0x00000082


	//----- nvinfo : EIATTR_KPARAM_INFO
	.align		4
.L_1271:
        /*0008*/ 	.byte	0x04, 0x17
        /*000a*/ 	.short	(.L_1273 - .L_1272)
.L_1272:
        /*000c*/ 	.word	0x00000000
        /*0010*/ 	.short	0x0006
        /*0012*/ 	.short	0x003c
        /*0014*/ 	.byte	0x00, 0xf0, 0x21, 0x00


	//----- nvinfo : EIATTR_KPARAM_INFO
	.align		4
.L_1273:
        /*0018*/ 	.byte	0x04, 0x17
        /*001a*/ 	.short	(.L_1275 - .L_1274)
.L_1274:
        /*001c*/ 	.word	0x00000000
        /*0020*/ 	.short	0x0005
        /*0022*/ 	.short	0x002c
        /*0024*/ 	.byte	0x00, 0xf0, 0x41, 0x00


	//----- nvinfo : EIATTR_KPARAM_INFO
	.align		4
.L_1275:
        /*0028*/ 	.byte	0x04, 0x17
        /*002a*/ 	.short	(.L_1277 - .L_1276)
.L_1276:
        /*002c*/ 	.word	0x00000000
        /*0030*/ 	.short	0x0004
        /*0032*/ 	.short	0x0029
        /*0034*/ 	.byte	0x00, 0xf0, 0x05, 0x00


	//----- nvinfo : EIATTR_KPARAM_INFO
	.align		4
.L_1277:
        /*0038*/ 	.byte	0x04, 0x17
        /*003a*/ 	.short	(.L_1279 - .L_1278)
.L_1278:
        /*003c*/ 	.word	0x00000000
        /*0040*/ 	.short	0x0003
        /*0042*/ 	.short	0x0028
        /*0044*/ 	.byte	0x00, 0xf0, 0x05, 0x00


	//----- nvinfo : EIATTR_KPARAM_INFO
	.align		4
.L_1279:
        /*0048*/ 	.byte	0x04, 0x17
        /*004a*/ 	.short	(.L_1281 - .L_1280)
.L_1280:
        /*004c*/ 	.word	0x00000000
        /*0050*/ 	.short	0x0002
        /*0052*/ 	.short	0x0008
        /*0054*/ 	.byte	0x00, 0xf0, 0x81, 0x00


	//----- nvinfo : EIATTR_KPARAM_INFO
	.align		4
.L_1281:
        /*0058*/ 	.byte	0x04, 0x17
        /*005a*/ 	.short	(.L_1283 - .L_1282)
.L_1282:
        /*005c*/ 	.word	0x00000000
        /*0060*/ 	.short	0x0001
        /*0062*/ 	.short	0x0004
        /*0064*/ 	.byte	0x00, 0xf0, 0x05, 0x00


	//----- nvinfo : EIATTR_KPARAM_INFO
	.align		4
.L_1283:
        /*0068*/ 	.byte	0x04, 0x17
        /*006a*/ 	.short	(.L_1285 - .L_1284)
.L_1284:
        /*006c*/ 	.word	0x00000000
        /*0070*/ 	.short	0x0000
        /*0072*/ 	.short	0x0000
        /*0074*/ 	.byte	0x00, 0xf0, 0x11, 0x00


	//----- nvinfo : EIATTR_SPARSE_MMA_MASK
	.align		4
.L_1285:
        /*0078*/ 	.byte	0x03, 0x50
        /*007a*/ 	.short	0x0000


	//----- nvinfo : EIATTR_MAXREG_COUNT
	.align		4
        /*007c*/ 	.byte	0x03, 0x1b
        /*007e*/ 	.short	0x00ff


	//----- nvinfo : EIATTR_EXTERNS
	.align		4
        /*0080*/ 	.byte	0x04, 0x0f
        /*0082*/ 	.short	(.L_1287 - .L_1286)


	//   ....[0]....
	.align		4
.L_1286:
        /*0084*/ 	.word	index@(__assertfail)


	//----- nvinfo : EIATTR_MERCURY_ISA_VERSION
	.align		4
.L_1287:
        /*0088*/ 	.byte	0x03, 0x5f
        /*008a*/ 	.short	0x0101


	//----- nvinfo : EIATTR_VRC_CTA_INIT_COUNT
	.align		4
        /*008c*/ 	.byte	0x02, 0x4a
	.zero		1
	.zero		1


	//----- nvinfo : EIATTR_SYSCALL_OFFSETS
	.align		4
        /*0090*/ 	.byte	0x04, 0x46
        /*0092*/ 	.short	(.L_1289 - .L_1288)


	//   ....[0]....
.L_1288:
        /*0094*/ 	.word	0x00000e00


	//   ....[1]....
        /*0098*/ 	.word	0x00001c10


	//   ....[2]....
        /*009c*/ 	.word	0x00002a20


	//   ....[3]....
        /*00a0*/ 	.word	0x00003950


	//   ....[4]....
        /*00a4*/ 	.word	0x00004770


	//   ....[5]....
        /*00a8*/ 	.word	0x00005580


	//   ....[6]....
        /*00ac*/ 	.word	0x00006430


	//   ....[7]....
        /*00b0*/ 	.word	0x00007240


	//   ....[8]....
        /*00b4*/ 	.word	0x00008060


	//   ....[9]....
        /*00b8*/ 	.word	0x00008f00


	//   ....[10]....
        /*00bc*/ 	.word	0x00009d20


	//   ....[11]....
        /*00c0*/ 	.word	0x0000ab10


	//   ....[12]....
        /*00c4*/ 	.word	0x0000bc50


	//   ....[13]....
        /*00c8*/ 	.word	0x0000c9f0


	//   ....[14]....
        /*00cc*/ 	.word	0x0000d850


	//   ....[15]....
        /*00d0*/ 	.word	0x0000e6b0


	//----- nvinfo : EIATTR_EXIT_INSTR_OFFSETS
	.align		4
.L_1289:
        /*00d4*/ 	.byte	0x04, 0x1c
        /*00d6*/ 	.short	(.L_1291 - .L_1290)


	//   ....[0]....
.L_1290:
        /*00d8*/ 	.word	0x0000daf0


	//   ....[1]....
        /*00dc*/ 	.word	0x0000dc30


	//   ....[2]....
        /*00e0*/ 	.word	0x0000dc70


	//   ....[3]....
        /*00e4*/ 	.word	0x0000dd00


	//   ....[4]....
        /*00e8*/ 	.word	0x0000dd30


	//   ....[5]....
        /*00ec*/ 	.word	0x0000dd60


	//   ....[6]....
        /*00f0*/ 	.word	0x0000dde0


	//   ....[7]....
        /*00f4*/ 	.word	0x0000de10


	//   ....[8]....
        /*00f8*/ 	.word	0x0000dea0


	//   ....[9]....
        /*00fc*/ 	.word	0x0000dee0


	//   ....[10]....
        /*0100*/ 	.word	0x0000df20


	//   ....[11]....
        /*0104*/ 	.word	0x0000dff0


	//   ....[12]....
        /*0108*/ 	.word	0x0000e150


	//   ....[13]....
        /*010c*/ 	.word	0x0000e2b0


	//   ....[14]....
        /*0110*/ 	.word	0x0000e400


	//   ....[15]....
        /*0114*/ 	.word	0x0000e430


	//   ....[16]....
        /*0118*/ 	.word	0x0000e460


	//   ....[17]....
        /*011c*/ 	.word	0x0000e500


	//   ....[18]....
        /*0120*/ 	.word	0x0000e550


	//   ....[19]....
        /*0124*/ 	.word	0x0000e6c0


	//   ....[20]....
        /*0128*/ 	.word	0x0000e7c0


	//   ....[21]....
        /*012c*/ 	.word	0x0000e8f0


	//   ....[22]....
        /*0130*/ 	.word	0x0000e920


	//----- nvinfo : EIATTR_MAX_THREADS
	.align		4
.L_1291:
        /*0134*/ 	.byte	0x04, 0x05
        /*0136*/ 	.short	(.L_1293 - .L_1292)
.L_1292:
        /*0138*/ 	.word	0x00000080
        /*013c*/ 	.word	0x00000001
        /*0140*/ 	.word	0x00000001


	//----- nvinfo : EIATTR_CRS_STACK_SIZE
	.align		4
.L_1293:
        /*0144*/ 	.byte	0x04, 0x1e
        /*0146*/ 	.short	(.L_1295 - .L_1294)
.L_1294:
        /*0148*/ 	.word	0x00000000


	//----- nvinfo : EIATTR_CBANK_PARAM_SIZE
	.align		4
.L_1295:
        /*014c*/ 	.byte	0x03, 0x19
        /*014e*/ 	.short	0x0044


	//----- nvinfo : EIATTR_PARAM_CBANK
	.align		4
        /*0150*/ 	.byte	0x04, 0x0a
        /*0152*/ 	.short	(.L_1297 - .L_1296)
	.align		4
.L_1296:
        /*0154*/ 	.word	index@(.nv.constant0._ZN2at6native27unrolled_elementwise_kernelIZZZNS0_44_GLOBAL__N__40a83637_7_Lerp_cu_1520ed90_319418lerp_tensor_kernelERNS_18TensorIteratorBaseEENKUlvE0_clEvENKUlvE0_clEvEUlfffE_St5arrayIPcLm4EELi4E23TrivialOffsetCalculatorILi3EjESB_ILi1EjENS0_6memory12LoadWithCastILi3EEENSE_13StoreWithCastILi1EEEEEviT_T0_T2_T3_T4_T5_)
        /*0158*/ 	.short	0x0380
        /*015a*/ 	.short	0x0044


	//----- nvinfo : EIATTR_SW_WAR
	.align		4
.L_1297:
        /*015c*/ 	.byte	0x04, 0x36
        /*015e*/ 	.short	(.L_1299 - .L_1298)
.L_1298:
        /*0160*/ 	.word	0x00000008
.L_1299:


//--------------------- .nv.info._ZN2at6native18elementwise_kernelILi128ELi2EZNS0_22gpu_kernel_impl_nocastIZZZNS0_44_GLOBAL__N__40a83637_7_Lerp_cu_1520ed90_319418lerp_tensor_kernelERNS_18TensorIteratorBaseEENKUlvE0_clEvENKUlvE0_clEvEUlfffE_EEvS5_RKT_EUliE_EEviT1_ --------------------------
	.section	.nv.info._ZN2at6native18elementwise_kernelILi128ELi2EZNS0_22gpu_kernel_impl_nocastIZZZNS0_44_GLOBAL__N__40a83637_7_Lerp_cu_1520ed90_319418lerp_tensor_kernelERNS_18TensorIteratorBaseEENKUlvE0_clEvENKUlvE0_clEvEUlfffE_EEvS5_RKT_EUliE_EEviT1_,"",@"SHT_CUDA_INFO"
	.sectionflags	@""
	.align	4


	//----- nvinfo : EIATTR_CUDA_API_VERSION
	.align		4
        /*0000*/ 	.byte	0x04, 0x37
        /*0002*/ 	.short	(.L_1301 - .L_1300)
.L_1300:
        /*0004*/ 	.word	0x00000082


	//----- nvinfo : EIATTR_KPARAM_INFO
	.align		4
.L_1301:
        /*0008*/ 	.byte	0x04, 0x17
        /*000a*/ 	.short	(.L_1303 - .L_1302)
.L_1302:
        /*000c*/ 	.word	0x00000000
        /*0010*/ 	.short	0x0001
        /*0012*/ 	.short	0x0008
        /*0014*/ 	.byte	0x00, 0xf0, 0xc1, 0x0b


	//----- nvinfo : EIATTR_KPARAM_INFO
	.align		4
.L_1303:
        /*0018*/ 	.byte	0x04, 0x17
        /*001a*/ 	.short	(.L_1305 - .L_1304)
.L_1304:
        /*001c*/ 	.word	0x00000000
        /*0020*/ 	.short	0x0000
        /*0022*/ 	.short	0x0000
        /*0024*/ 	.byte	0x00, 0xf0, 0x11, 0x00


	//----- nvinfo : EIATTR_SPARSE_MMA_MASK
	.align		4
.L_1305:
        /*0028*/ 	.byte	0x03, 0x50
        /*002a*/ 	.short	0x0000


	//----- nvinfo : EIATTR_MAXREG_COUNT
	.align		4
        /*002c*/ 	.byte	0x03, 0x1b
        /*002e*/ 	.short	0x0080


	//----- nvinfo : EIATTR_MERCURY_ISA_VERSION
	.align		4
        /*0030*/ 	.byte	0x03, 0x5f
        /*0032*/ 	.short	0x0101


	//----- nvinfo : EIATTR_VRC_CTA_INIT_COUNT
	.align		4
        /*0034*/ 	.byte	0x02, 0x4a
	.zero		1
	.zero		1


	//----- nvinfo : EIATTR_EXIT_INSTR_OFFSETS
	.align		4
        /*0038*/ 	.byte	0x04, 0x1c
        /*003a*/ 	.short	(.L_1307 - .L_1306)


	//   ....[0]....
.L_1306:
        /*003c*/ 	.word	0x000001d0


	//   ....[1]....
        /*0040*/ 	.word	0x00000290


	//   ....[2]....
        /*0044*/ 	.word	0x000002f0


	//   ....[3]....
        /*0048*/ 	.word	0x00001c30


	//   ....[4]....
        /*004c*/ 	.word	0x000034d0


	//----- nvinfo : EIATTR_MAX_THREADS
	.align		4
.L_1307:
        /*0050*/ 	.byte	0x04, 0x05
        /*0052*/ 	.short	(.L_1309 - .L_1308)
.L_1308:
        /*0054*/ 	.word	0x00000080
        /*0058*/ 	.word	0x00000001
        /*005c*/ 	.word	0x00000001


	//----- nvinfo : EIATTR_CRS_STACK_SIZE
	.align		4
.L_1309:
        /*0060*/ 	.byte	0x04, 0x1e
        /*0062*/ 	.short	(.L_1311 - .L_1310)
.L_1310:
        /*0064*/ 	.word	0x00000000


	//----- nvinfo : EIATTR_CBANK_PARAM_SIZE
	.align		4
.L_1311:
        /*0068*/ 	.byte	0x03, 0x19
        /*006a*/ 	.short	0x02f8


	//----- nvinfo : EIATTR_PARAM_CBANK
	.align		4
        /*006c*/ 	.byte	0x04, 0x0a
        /*006e*/ 	.short	(.L_1313 - .L_1312)
	.align		4
.L_1312:
        /*0070*/ 	.word	index@(.nv.constant0._ZN2at6native18elementwise_kernelILi128ELi2EZNS0_22gpu_kernel_impl_nocastIZZZNS0_44_GLOBAL__N__40a83637_7_Lerp_cu_1520ed90_319418lerp_tensor_kernelERNS_18TensorIteratorBaseEENKUlvE0_clEvENKUlvE0_clEvEUlfffE_EEvS5_RKT_EUliE_EEviT1_)
        /*0074*/ 	.short	0x0380
        /*0076*/ 	.short	0x02f8


	//----- nvinfo : EIATTR_SW_WAR
	.align		4
.L_1313:
        /*0078*/ 	.byte	0x04, 0x36
        /*007a*/ 	.short	(.L_1315 - .L_1314)
.L_1314:
        /*007c*/ 	.word	0x00000008
.L_1315:


//--------------------- .nv.info._ZN2at6native27unrolled_elementwise_kernelIZZZNS0_44_GLOBAL__N__40a83637_7_Lerp_cu_1520ed90_319418lerp_tensor_kernelERNS_18TensorIteratorBaseEENKUlvE0_clEvENKUlvE0_clEvEUlfffE_St5arrayIPcLm4EELi4E23TrivialOffsetCalculatorILi3EjESB_ILi1EjENS0_6memory15LoadWithoutCastENSE_16StoreWithoutCastEEEviT_T0_T2_T3_T4_T5_ --------------------------
	.section	.nv.info._ZN2at6native27unrolled_elementwise_kernelIZZZNS0_44_GLOBAL__N__40a83637_7_Lerp_cu_1520ed90_319418lerp_tensor_kernelERNS_18TensorIteratorBaseEENKUlvE0_clEvENKUlvE0_clEvEUlfffE_St5arrayIPcLm4EELi4E23TrivialOffsetCalculatorILi3EjESB_ILi1EjENS0_6memory15LoadWithoutCastENSE_16StoreWithoutCastEEEviT_T0_T2_T3_T4_T5_,"",@"SHT_CUDA_INFO"
	.sectionflags	@""
	.align	4


	//----- nvinfo : EIATTR_CUDA_API_VERSION
	.align		4
        /*0000*/ 	.byte	0x04, 0x37
        /*0002*/ 	.short	(.L_1317 - .L_1316)
.L_1316:
        /*0004*/ 	.word	0x00000082


	//----- nvinfo : EIATTR_KPARAM_INFO
	.align		4
.L_1317:
        /*0008*/ 	.byte	0x04, 0x17
        /*000a*/ 	.short	(.L_1319 - .L_1318)
.L_1318:
        /*000c*/ 	.word	0x00000000
        /*0010*/ 	.short	0x0006
        /*0012*/ 	.short	0x002b
        /*0014*/ 	.byte	0x00, 0xf0, 0x05, 0x00


	//----- nvinfo : EIATTR_KPARAM_INFO
	.align		4
.L_1319:
        /*0018*/ 	.byte	0x04, 0x17
        /*001a*/ 	.short	(.L_1321 - .L_1320)
.L_1320:
        /*001c*/ 	.word	0x00000000
        /*0020*/ 	.short	0x0005
        /*0022*/ 	.short	0x002a
        /*0024*/ 	.byte	0x00, 0xf0, 0x05, 0x00


	//----- nvinfo : EIATTR_KPARAM_INFO
	.align		4
.L_1321:
        /*0028*/ 	.byte	0x04, 0x17
        /*002a*/ 	.short	(.L_1323 - .L_1322)
.L_1322:
        /*002c*/ 	.word	0x00000000
        /*0030*/ 	.short	0x0004
        /*0032*/ 	.short	0x0029
        /*0034*/ 	.byte	0x00, 0xf0, 0x05, 0x00


	//----- nvinfo : EIATTR_KPARAM_INFO
	.align		4
.L_1323:
        /*0038*/ 	.byte	0x04, 0x17
        /*003a*/ 	.short	(.L_1325 - .L_1324)
.L_1324:
        /*003c*/ 	.word	0x00000000
        /*0040*/ 	.short	0x0003
        /*0042*/ 	.short	0x0028
        /*0044*/ 	.byte	0x00, 0xf0, 0x05, 0x00


	//----- nvinfo : EIATTR_KPARAM_INFO
	.align		4
.L_1325:
        /*0048*/ 	.byte	0x04, 0x17
        /*004a*/ 	.short	(.L_1327 - .L_1326)
.L_1326:
        /*004c*/ 	.word	0x00000000
        /*0050*/ 	.short	0x0002
        /*0052*/ 	.short	0x0008
        /*0054*/ 	.byte	0x00, 0xf0, 0x81, 0x00


	//----- nvinfo : EIATTR_KPARAM_INFO
	.align		4
.L_1327:
        /*0058*/ 	.byte	0x04, 0x17
        /*005a*/ 	.short	(.L_1329 - .L_1328)
.L_1328:
        /*005c*/ 	.word	0x00000000
        /*0060*/ 	.short	0x0001
        /*0062*/ 	.short	0x0004
        /*0064*/ 	.byte	0x00, 0xf0, 0x05, 0x00


	//----- nvinfo : EIATTR_KPARAM_INFO
	.align		4
.L_1329:
        /*0068*/ 	.byte	0x04, 0x17
        /*006a*/ 	.short	(.L_1331 - .L_1330)
.L_1330:
        /*006c*/ 	.word	0x00000000
        /*0070*/ 	.short	0x0000
        /*0072*/ 	.short	0x0000
        /*0074*/ 	.byte	0x00, 0xf0, 0x11, 0x00


	//----- nvinfo : EIATTR_SPARSE_MMA_MASK
	.align		4
.L_1331:
        /*0078*/ 	.byte	0x03, 0x50
        /*007a*/ 	.short	0x0000


	//----- nvinfo : EIATTR_MAXREG_COUNT
	.align		4
        /*007c*/ 	.byte	0x03, 0x1b
        /*007e*/ 	.short	0x00ff


	//----- nvinfo : EIATTR_MERCURY_ISA_VERSION
	.align		4
        /*0080*/ 	.byte	0x03, 0x5f
        /*0082*/ 	.short	0x0101


	//----- nvinfo : EIATTR_VRC_CTA_INIT_COUNT
	.align		4
        /*0084*/ 	.byte	0x02, 0x4a
	.zero		1
	.zero		1


	//----- nvinfo : EIATTR_EXIT_INSTR_OFFSETS
	.align		4
        /*0088*/ 	.byte	0x04, 0x1c
        /*008a*/ 	.short	(.L_1333 - .L_1332)


	//   ....[0]....
.L_1332:
        /*008c*/ 	.word	0x00000790


	//   ....[1]....
        /*0090*/ 	.word	0x000007e0


	//----- nvinfo : EIATTR_MAX_THREADS
	.align		4
.L_1333:
        /*0094*/ 	.byte	0x04, 0x05
        /*0096*/ 	.short	(.L_1335 - .L_1334)
.L_1334:
        /*0098*/ 	.word	0x00000080
        /*009c*/ 	.word	0x00000001
        /*00a0*/ 	.word	0x00000001


	//----- nvinfo : EIATTR_CRS_STACK_SIZE
	.align		4
.L_1335:
        /*00a4*/ 	.byte	0x04, 0x1e
        /*00a6*/ 	.short	(.L_1337 - .L_1336)
.L_1336:
        /*00a8*/ 	.word	0x00000000


	//----- nvinfo : EIATTR_CBANK_PARAM_SIZE
	.align		4
.L_1337:
        /*00ac*/ 	.byte	0x03, 0x19
        /*00ae*/ 	.short	0x002c


	//----- nvinfo : EIATTR_PARAM_CBANK
	.align		4
        /*00b0*/ 	.byte	0x04, 0x0a
        /*00b2*/ 	.short	(.L_1339 - .L_1338)
	.align		4
.L_1338:
        /*00b4*/ 	.word	index@(.nv.constant0._ZN2at6native27unrolled_elementwise_kernelIZZZNS0_44_GLOBAL__N__40a83637_7_Lerp_cu_1520ed90_319418lerp_tensor_kernelERNS_18TensorIteratorBaseEENKUlvE0_clEvENKUlvE0_clEvEUlfffE_St5arrayIPcLm4EELi4E23TrivialOffsetCalculatorILi3EjESB_ILi1EjENS0_6memory15LoadWithoutCastENSE_16StoreWithoutCastEEEviT_T0_T2_T3_T4_T5_)
        /*00b8*/ 	.short	0x0380
        /*00ba*/ 	.short	0x002c


	//----- nvinfo : EIATTR_SW_WAR
	.align		4
.L_1339:
        /*00bc*/ 	.byte	0x04, 0x36
        /*00be*/ 	.short	(.L_1341 - .L_1340)
.L_1340:
        /*00c0*/ 	.word	0x00000008
.L_1341:


//--------------------- .nv.info._ZN2at6native29vectorized_elementwise_kernelILi2EZZZNS0_44_GLOBAL__N__40a83637_7_Lerp_cu_1520ed90_319418lerp_tensor_kernelERNS_18TensorIteratorBaseEENKUlvE0_clEvENKUlvE0_clEvEUlfffE_St5arrayIPcLm4EEEEviT0_T1_ --------------------------
	.section	.nv.info._ZN2at6native29vectorized_elementwise_kernelILi2EZZZNS0_44_GLOBAL__N__40a83637_7_Lerp_cu_1520ed90_319418lerp_tensor_kernelERNS_18TensorIteratorBaseEENKUlvE0_clEvENKUlvE0_clEvEUlfffE_St5arrayIPcLm4EEEEviT0_T1_,"",@"SHT_CUDA_INFO"
	.sectionflags	@""
	.align	4


	//----- nvinfo : EIATTR_CUDA_API_VERSION
	.align		4
        /*0000*/ 	.byte	0x04, 0x37
        /*0002*/ 	.short	(.L_1343 - .L_1342)
.L_1342:
        /*0004*/ 	.word	0x00000082


	//----- nvinfo : EIATTR_KPARAM_INFO
	.align		4
.L_1343:
        /*0008*/ 	.byte	0x04, 0x17
        /*000a*/ 	.short	(.L_1345 - .L_1344)
.L_1344:
        /*000c*/ 	.word	0x00000000
        /*0010*/ 	.short	0x0002
        /*0012*/ 	.short	0x0008
        /*0014*/ 	.byte	0x00, 0xf0, 0x81, 0x00


	//----- nvinfo : EIATTR_KPARAM_INFO
	.align		4
.L_1345:
        /*0018*/ 	.byte	0x04, 0x17
        /*001a*/ 	.short	(.L_1347 - .L_1346)
.L_1346:
        /*001c*/ 	.word	0x00000000
        /*0020*/ 	.short	0x0001
        /*0022*/ 	.short	0x0004
        /*0024*/ 	.byte	0x00, 0xf0, 0x05, 0x00


	//----- nvinfo : EIATTR_KPARAM_INFO
	.align		4
.L_1347:
        /*0028*/ 	.byte	0x04, 0x17
        /*002a*/ 	.short	(.L_1349 - .L_1348)
.L_1348:
        /*002c*/ 	.word	0x00000000
        /*0030*/ 	.short	0x0000
        /*0032*/ 	.short	0x0000
        /*0034*/ 	.byte	0x00, 0xf0, 0x11, 0x00


	//----- nvinfo : EIATTR_SPARSE_MMA_MASK
	.align		4
.L_1349:
        /*0038*/ 	.byte	0x03, 0x50
        /*003a*/ 	.short	0x0000


	//----- nvinfo : EIATTR_MAXREG_COUNT
	.align		4
        /*003c*/ 	.byte	0x03, 0x1b
        /*003e*/ 	.short	0x00ff


	//----- nvinfo : EIATTR_MERCURY_ISA_VERSION
	.align		4
        /*0040*/ 	.byte	0x03, 0x5f
        /*0042*/ 	.short	0x0101


	//----- nvinfo : EIATTR_VRC_CTA_INIT_COUNT
	.align		4
        /*0044*/ 	.byte	0x02, 0x4a
	.zero		1
	.zero		1


	//----- nvinfo : EIATTR_EXIT_INSTR_OFFSETS
	.align		4
        /*0048*/ 	.byte	0x04, 0x1c
        /*004a*/ 	.short	(.L_1351 - .L_1350)


	//   ....[0]....
.L_1350:
        /*004c*/ 	.word	0x00000ff0


	//   ....[1]....
        /*0050*/ 	.word	0x00001040


	//   ....[2]....
        /*0054*/ 	.word	0x000014a0


	//----- nvinfo : EIATTR_MAX_THREADS
	.align		4
.L_1351:
        /*0058*/ 	.byte	0x04, 0x05
        /*005a*/ 	.short	(.L_1353 - .L_1352)
.L_1352:
        /*005c*/ 	.word	0x00000080
        /*0060*/ 	.word	0x00000001
        /*0064*/ 	.word	0x00000001


	//----- nvinfo : EIATTR_CRS_STACK_SIZE
	.align		4
.L_1353:
        /*0068*/ 	.byte	0x04, 0x1e
        /*006a*/ 	.short	(.L_1355 - .L_1354)
.L_1354:
        /*006c*/ 	.word	0x00000000


	//----- nvinfo : EIATTR_CBANK_PARAM_SIZE
	.align		4
.L_1355:
        /*0070*/ 	.byte	0x03, 0x19
        /*0072*/ 	.short	0x0028


	//----- nvinfo : EIATTR_PARAM_CBANK
	.align		4
        /*0074*/ 	.byte	0x04, 0x0a
        /*0076*/ 	.short	(.L_1357 - .L_1356)
	.align		4
.L_1356:
        /*0078*/ 	.word	index@(.nv.constant0._ZN2at6native29vectorized_elementwise_kernelILi2EZZZNS0_44_GLOBAL__N__40a83637_7_Lerp_cu_1520ed90_319418lerp_tensor_kernelERNS_18TensorIteratorBaseEENKUlvE0_clEvENKUlvE0_clEvEUlfffE_St5arrayIPcLm4EEEEviT0_T1_)
        /*007c*/ 	.short	0x0380
        /*007e*/ 	.short	0x0028


	//----- nvinfo : EIATTR_SW_WAR
	.align		4
.L_1357:
        /*0080*/ 	.byte	0x04, 0x36
        /*0082*/ 	.short	(.L_1359 - .L_1358)
.L_1358:
        /*0084*/ 	.word	0x00000008
.L_1359:


//--------------------- .nv.info._ZN2at6native29vectorized_elementwise_kernelILi4EZZZNS0_44_GLOBAL__N__40a83637_7_Lerp_cu_1520ed90_319418lerp_tensor_kernelERNS_18TensorIteratorBaseEENKUlvE0_clEvENKUlvE0_clEvEUlfffE_St5arrayIPcLm4EEEEviT0_T1_ --------------------------
	.section	.nv.info._ZN2at6native29vectorized_elementwise_kernelILi4EZZZNS0_44_GLOBAL__N__40a83637_7_Lerp_cu_1520ed90_319418lerp_tensor_kernelERNS_18TensorIteratorBaseEENKUlvE0_clEvENKUlvE0_clEvEUlfffE_St5arrayIPcLm4EEEEviT0_T1_,"",@"SHT_CUDA_INFO"
	.sectionflags	@""
	.align	4


	//----- nvinfo : EIATTR_CUDA_API_VERSION
	.align		4
        /*0000*/ 	.byte	0x04, 0x37
        /*0002*/ 	.short	(.L_1361 - .L_1360)
.L_1360:
        /*0004*/ 	.word	0x00000082


	//----- nvinfo : EIATTR_KPARAM_INFO
	.align		4
.L_1361:
        /*0008*/ 	.byte	0x04, 0x17
        /*000a*/ 	.short	(.L_1363 - .L_1362)
.L_1362:
        /*000c*/ 	.word	0x00000000
        /*0010*/ 	.short	0x0002
        /*0012*/ 	.short	0x0008
        /*0014*/ 	.byte	0x00, 0xf0, 0x81, 0x00


	//----- nvinfo : EIATTR_KPARAM_INFO
	.align		4
.L_1363:
        /*0018*/ 	.byte	0x04, 0x17
        /*001a*/ 	.short	(.L_1365 - .L_1364)
.L_1364:
        /*001c*/ 	.word	0x00000000
        /*0020*/ 	.short	0x0001
        /*0022*/ 	.short	0x0004
        /*0024*/ 	.byte	0x00, 0xf0, 0x05, 0x00


	//----- nvinfo : EIATTR_KPARAM_INFO
	.align		4
.L_1365:
        /*0028*/ 	.byte	0x04, 0x17
        /*002a*/ 	.short	(.L_1367 - .L_1366)
.L_1366:
        /*002c*/ 	.word	0x00000000
        /*0030*/ 	.short	0x0000
        /*0032*/ 	.short	0x0000
        /*0034*/ 	.byte	0x00, 0xf0, 0x11, 0x00


	//----- nvinfo : EIATTR_SPARSE_MMA_MASK
	.align		4
.L_1367:
        /*0038*/ 	.byte	0x03, 0x50
        /*003a*/ 	.short	0x0000


	//----- nvinfo : EIATTR_MAXREG_COUNT
	.align		4
        /*003c*/ 	.byte	0x03, 0x1b
        /*003e*/ 	.short	0x00ff


	//----- nvinfo : EIATTR_MERCURY_ISA_VERSION
	.align		4
        /*0040*/ 	.byte	0x03, 0x5f
        /*0042*/ 	.short	0x0101


	//----- nvinfo : EIATTR_VRC_CTA_INIT_COUNT
	.align		4
        /*0044*/ 	.byte	0x02, 0x4a
	.zero		1
	.zero		1


	//----- nvinfo : EIATTR_EXIT_INSTR_OFFSETS
	.align		4
        /*0048*/ 	.byte	0x04, 0x1c
        /*004a*/ 	.short	(.L_1369 - .L_1368)


	//   ....[0]....
.L_1368:
        /*004c*/ 	.word	0x00000ff0


	//   ....[1]....
        /*0050*/ 	.word	0x00001040


	//   ....[2]....
        /*0054*/ 	.word	0x00001420


	//----- nvinfo : EIATTR_MAX_THREADS
	.align		4
.L_1369:
        /*0058*/ 	.byte	0x04, 0x05
        /*005a*/ 	.short	(.L_1371 - .L_1370)
.L_1370:
        /*005c*/ 	.word	0x00000080
        /*0060*/ 	.word	0x00000001
        /*0064*/ 	.word	0x00000001


	//----- nvinfo : EIATTR_CRS_STACK_SIZE
	.align		4
.L_1371:
        /*0068*/ 	.byte	0x04, 0x1e
        /*006a*/ 	.short	(.L_1373 - .L_1372)
.L_1372:
        /*006c*/ 	.word	0x00000000


	//----- nvinfo : EIATTR_CBANK_PARAM_SIZE
	.align		4
.L_1373:
        /*0070*/ 	.byte	0x03, 0x19
        /*0072*/ 	.short	0x0028


	//----- nvinfo : EIATTR_PARAM_CBANK
	.align		4
        /*0074*/ 	.byte	0x04, 0x0a
        /*0076*/ 	.short	(.L_1375 - .L_1374)
	.align		4
.L_1374:
        /*0078*/ 	.word	index@(.nv.constant0._ZN2at6native29vectorized_elementwise_kernelILi4EZZZNS0_44_GLOBAL__N__40a83637_7_Lerp_cu_1520ed90_319418lerp_tensor_kernelERNS_18TensorIteratorBaseEENKUlvE0_clEvENKUlvE0_clEvEUlfffE_St5arrayIPcLm4EEEEviT0_T1_)
        /*007c*/ 	.short	0x0380
        /*007e*/ 	.short	0x0028


	//----- nvinfo : EIATTR_SW_WAR
	.align		4
.L_1375:
        /*0080*/ 	.byte	0x04, 0x36
        /*0082*/ 	.short	(.L_1377 - .L_1376)
.L_1376:
        /*0084*/ 	.word	0x00000008
.L_1377:


//--------------------- .nv.info._ZN2at6native29vectorized_elementwise_kernelILi8EZZZNS0_44_GLOBAL__N__40a83637_7_Lerp_cu_1520ed90_319418lerp_tensor_kernelERNS_18TensorIteratorBaseEENKUlvE0_clEvENKUlvE0_clEvEUlfffE_St5arrayIPcLm4EEEEviT0_T1_ --------------------------
	.section	.nv.info._ZN2at6native29vectorized_elementwise_kernelILi8EZZZNS0_44_GLOBAL__N__40a83637_7_Lerp_cu_1520ed90_319418lerp_tensor_kernelERNS_18TensorIteratorBaseEENKUlvE0_clEvENKUlvE0_clEvEUlfffE_St5arrayIPcLm4EEEEviT0_T1_,"",@"SHT_CUDA_INFO"
	.sectionflags	@""
	.align	4


	//----- nvinfo : EIATTR_CUDA_API_VERSION
	.align		4
        /*0000*/ 	.byte	0x04, 0x37
        /*0002*/ 	.short	(.L_1379 - .L_1378)
.L_1378:
        /*0004*/ 	.word	0x00000082


	//----- nvinfo : EIATTR_KPARAM_INFO
	.align		4
.L_1379:
        /*0008*/ 	.byte	0x04, 0x17
        /*000a*/ 	.short	(.L_1381 - .L_1380)
.L_1380:
        /*000c*/ 	.word	0x00000000
        /*0010*/ 	.short	0x0002
        /*0012*/ 	.short	0x0008
        /*0014*/ 	.byte	0x00, 0xf0, 0x81, 0x00


	//----- nvinfo : EIATTR_KPARAM_INFO
	.align		4
.L_1381:
        /*0018*/ 	.byte	0x04, 0x17
        /*001a*/ 	.short	(.L_1383 - .L_1382)
.L_1382:
        /*001c*/ 	.word	0x00000000
        /*0020*/ 	.short	0x0001
        /*0022*/ 	.short	0x0004
        /*0024*/ 	.byte	0x00, 0xf0, 0x05, 0x00


	//----- nvinfo : EIATTR_KPARAM_INFO
	.align		4
.L_1383:
        /*0028*/ 	.byte	0x04, 0x17
        /*002a*/ 	.short	(.L_1385 - .L_1384)
.L_1384:
        /*002c*/ 	.word	0x00000000
        /*0030*/ 	.short	0x0000
        /*0032*/ 	.short	0x0000
        /*0034*/ 	.byte	0x00, 0xf0, 0x11, 0x00


	//----- nvinfo : EIATTR_SPARSE_MMA_MASK
	.align		4
.L_1385:
        /*0038*/ 	.byte	0x03, 0x50
        /*003a*/ 	.short	0x0000


	//----- nvinfo : EIATTR_MAXREG_COUNT
	.align		4
        /*003c*/ 	.byte	0x03, 0x1b
        /*003e*/ 	.short	0x00ff


	//----- nvinfo : EIATTR_MERCURY_ISA_VERSION
	.align		4
        /*0040*/ 	.byte	0x03, 0x5f
        /*0042*/ 	.short	0x0101


	//----- nvinfo : EIATTR_VRC_CTA_INIT_COUNT
	.align		4
        /*0044*/ 	.byte	0x02, 0x4a
	.zero		1
	.zero		1


	//----- nvinfo : EIATTR_EXIT_INSTR_OFFSETS
	.align		4
        /*0048*/ 	.byte	0x04, 0x1c
        /*004a*/ 	.short	(.L_1387 - .L_1386)


	//   ....[0]....
.L_1386:
        /*004c*/ 	.word	0x00000ff0


	//   ....[1]....
        /*0050*/ 	.word	0x00001040


	//   ....[2]....
        /*0054*/ 	.word	0x000013e0


	//----- nvinfo : EIATTR_MAX_THREADS
	.align		4
.L_1387:
        /*0058*/ 	.byte	0x04, 0x05
        /*005a*/ 	.short	(.L_1389 - .L_1388)
.L_1388:
        /*005c*/ 	.word	0x00000080
        /*0060*/ 	.word	0x00000001
        /*0064*/ 	.word	0x00000001


	//----- nvinfo : EIATTR_CRS_STACK_SIZE
	.align		4
.L_1389:
        /*0068*/ 	.byte	0x04, 0x1e
        /*006a*/ 	.short	(.L_1391 - .L_1390)
.L_1390:
        /*006c*/ 	.word	0x00000000


	//----- nvinfo : EIATTR_CBANK_PARAM_SIZE
	.align		4
.L_1391:
        /*0070*/ 	.byte	0x03, 0x19
        /*0072*/ 	.short	0x0028


	//----- nvinfo : EIATTR_PARAM_CBANK
	.align		4
        /*0074*/ 	.byte	0x04, 0x0a
        /*0076*/ 	.short	(.L_1393 - .L_1392)
	.align		4
.L_1392:
        /*0078*/ 	.word	index@(.nv.constant0._ZN2at6native29vectorized_elementwise_kernelILi8EZZZNS0_44_GLOBAL__N__40a83637_7_Lerp_cu_1520ed90_319418lerp_tensor_kernelERNS_18TensorIteratorBaseEENKUlvE0_clEvENKUlvE0_clEvEUlfffE_St5arrayIPcLm4EEEEviT0_T1_)
        /*007c*/ 	.short	0x0380
        /*007e*/ 	.short	0x0028


	//----- nvinfo : EIATTR_SW_WAR
	.align		4
.L_1393:
        /*0080*/ 	.byte	0x04, 0x36
        /*0082*/ 	.short	(.L_1395 - .L_1394)
.L_1394:
        /*0084*/ 	.word	0x00000008
.L_1395:


//--------------------- .nv.info._ZN2at6native18elementwise_kernelILi128ELi4EZNS0_15gpu_kernel_implIZZZNS0_44_GLOBAL__N__40a83637_7_Lerp_cu_1520ed90_319418lerp_tensor_kernelERNS_18TensorIteratorBaseEENKUlvE0_clEvENKUlvE_clEvEUldddE_EEvS5_RKT_EUliE_EEviT1_ --------------------------
	.section	.nv.info._ZN2at6native18elementwise_kernelILi128ELi4EZNS0_15gpu_kernel_implIZZZNS0_44_GLOBAL__N__40a83637_7_Lerp_cu_1520ed90_319418lerp_tensor_kernelERNS_18TensorIteratorBaseEENKUlvE0_clEvENKUlvE_clEvEUldddE_EEvS5_RKT_EUliE_EEviT1_,"",@"SHT_CUDA_INFO"
	.sectionflags	@""
	.align	4


	//----- nvinfo : EIATTR_CUDA_API_VERSION
	.align		4
        /*0000*/ 	.byte	0x04, 0x37
        /*0002*/ 	.short	(.L_1397 - .L_1396)
.L_1396:
        /*0004*/ 	.word	0x00000082


	//----- nvinfo : EIATTR_KPARAM_INFO
	.align		4
.L_1397:
        /*0008*/ 	.byte	0x04, 0x17
        /*000a*/ 	.short	(.L_1399 - .L_1398)
.L_1398:
        /*000c*/ 	.word	0x00000000
        /*0010*/ 	.short	0x0001
        /*0012*/ 	.short	0x0008
        /*0014*/ 	.byte	0x00, 0xf0, 0xc1, 0x0b


	//----- nvinfo : EIATTR_KPARAM_INFO
	.align		4
.L_1399:
        /*0018*/ 	.byte	0x04, 0x17
        /*001a*/ 	.short	(.L_1401 - .L_1400)
.L_1400:
        /*001c*/ 	.word	0x00000000
        /*0020*/ 	.short	0x0000
        /*0022*/ 	.short	0x0000
        /*0024*/ 	.byte	0x00, 0xf0, 0x11, 0x00


	//----- nvinfo : EIATTR_SPARSE_MMA_MASK
	.align		4
.L_1401:
        /*0028*/ 	.byte	0x03, 0x50
        /*002a*/ 	.short	0x0000


	//----- nvinfo : EIATTR_MAXREG_COUNT
	.align		4
        /*002c*/ 	.byte	0x03, 0x1b
        /*002e*/ 	.short	0x0080


	//----- nvinfo : EIATTR_EXTERNS
	.align		4
        /*0030*/ 	.byte	0x04, 0x0f
        /*0032*/ 	.short	(.L_1403 - .L_1402)


	//   ....[0]....
	.align		4
.L_1402:
        /*0034*/ 	.word	index@(__assertfail)


	//----- nvinfo : EIATTR_MERCURY_ISA_VERSION
	.align		4
.L_1403:
        /*0038*/ 	.byte	0x03, 0x5f
        /*003a*/ 	.short	0x0101


	//----- nvinfo : EIATTR_VRC_CTA_INIT_COUNT
	.align		4
        /*003c*/ 	.byte	0x02, 0x4a
	.zero		1
	.zero		1


	//----- nvinfo : EIATTR_SYSCALL_OFFSETS
	.align		4
        /*0040*/ 	.byte	0x04, 0x46
        /*0042*/ 	.short	(.L_1405 - .L_1404)


	//   ....[0]....
.L_1404:
        /*0044*/ 	.word	0x00002670


	//   ....[1]....
        /*0048*/ 	.word	0x00003550


	//   ....[2]....
        /*004c*/ 	.word	0x00004430


	//   ....[3]....
        /*0050*/ 	.word	0x00005500


	//   ....[4]....
        /*0054*/ 	.word	0x00007d20


	//   ....[5]....
        /*0058*/ 	.word	0x00008c00


	//   ....[6]....
        /*005c*/ 	.word	0x00009ae0


	//   ....[7]....
        /*0060*/ 	.word	0x0000a930


	//   ....[8]....
        /*0064*/ 	.word	0x0000d300


	//   ....[9]....
        /*0068*/ 	.word	0x0000e1e0


	//   ....[10]....
        /*006c*/ 	.word	0x0000f0c0


	//   ....[11]....
        /*0070*/ 	.word	0x0000ff10


	//   ....[12]....
        /*0074*/ 	.word	0x00012900


	//   ....[13]....
        /*0078*/ 	.word	0x000137e0


	//   ....[14]....
        /*007c*/ 	.word	0x000146c0


	//   ....[15]....
        /*0080*/ 	.word	0x000154e0


	//----- nvinfo : EIATTR_EXIT_INSTR_OFFSETS
	.align		4
.L_1405:
        /*0084*/ 	.byte	0x04, 0x1c
        /*0086*/ 	.short	(.L_1407 - .L_1406)


	//   ....[0]....
.L_1406:
        /*0088*/ 	.word	0x000102b0


	//   ....[1]....
        /*008c*/ 	.word	0x00014870


	//   ....[2]....
        /*0090*/ 	.word	0x000148b0


	//   ....[3]....
        /*0094*/ 	.word	0x00014940


	//   ....[4]....
        /*0098*/ 	.word	0x00014970


	//   ....[5]....
        /*009c*/ 	.word	0x000149a0


	//   ....[6]....
        /*00a0*/ 	.word	0x00014a70


	//   ....[7]....
        /*00a4*/ 	.word	0x00014af0


	//   ....[8]....
        /*00a8*/ 	.word	0x00014bd0


	//   ....[9]....
        /*00ac*/ 	.word	0x00014c60


	//   ....[10]....
        /*00b0*/ 	.word	0x00014c80


	//   ....[11]....
        /*00b4*/ 	.word	0x00014d50


	//   ....[12]....
        /*00b8*/ 	.word	0x00014f00


	//   ....[13]....
        /*00bc*/ 	.word	0x000150b0


	//   ....[14]....
        /*00c0*/ 	.word	0x00015250


	//   ....[15]....
        /*00c4*/ 	.word	0x00015280


	//   ....[16]....
        /*00c8*/ 	.word	0x000152b0


	//   ....[17]....
        /*00cc*/ 	.word	0x00015350


	//   ....[18]....
        /*00d0*/ 	.word	0x00015380


	//   ....[19]....
        /*00d4*/ 	.word	0x000154f0


	//   ....[20]....
        /*00d8*/ 	.word	0x00015640


	//   ....[21]....
        /*00dc*/ 	.word	0x000157c0


	//   ....[22]....
        /*00e0*/ 	.word	0x00015840


	//----- nvinfo : EIATTR_MAX_THREADS
	.align		4
.L_1407:
        /*00e4*/ 	.byte	0x04, 0x05
        /*00e6*/ 	.short	(.L_1409 - .L_1408)
.L_1408:
        /*00e8*/ 	.word	0x00000080
        /*00ec*/ 	.word	0x00000001
        /*00f0*/ 	.word	0x00000001


	//----- nvinfo : EIATTR_CRS_STACK_SIZE
	.align		4
.L_1409:
        /*00f4*/ 	.byte	0x04, 0x1e
        /*00f6*/ 	.short	(.L_1411 - .L_1410)
.L_1410:
        /*00f8*/ 	.word	0x00000000


	//----- nvinfo : EIATTR_CBANK_PARAM_SIZE
	.align		4
.L_1411:
        /*00fc*/ 	.byte	0x03, 0x19
        /*00fe*/ 	.short	0x02f8


	//----- nvinfo : EIATTR_PARAM_CBANK
	.align		4
        /*0100*/ 	.byte	0x04, 0x0a
        /*0102*/ 	.short	(.L_1413 - .L_1412)
	.align		4
.L_1412:
        /*0104*/ 	.word	index@(.nv.constant0._ZN2at6native18elementwise_kernelILi128ELi4EZNS0_15gpu_kernel_implIZZZNS0_44_GLOBAL__N__40a83637_7_Lerp_cu_1520ed90_319418lerp_tensor_kernelERNS_18TensorIteratorBaseEENKUlvE0_clEvENKUlvE_clEvEUldddE_EEvS5_RKT_EUliE_EEviT1_)
        /*0108*/ 	.short	0x0380
        /*010a*/ 	.short	0x02f8


	//----- nvinfo : EIATTR_SW_WAR
	.align		4
.L_1413:
        /*010c*/ 	.byte	0x04, 0x36
        /*010e*/ 	.short	(.L_1415 - .L_1414)
.L_1414:
        /*0110*/ 	.word	0x00000008
.L_1415:


//--------------------- .nv.info._ZN2at6native27unrolled_elementwise_kernelIZZZNS0_44_GLOBAL__N__40a83637_7_Lerp_cu_1520ed90_319418lerp_tensor_kernelERNS_18TensorIteratorBaseEENKUlvE0_clEvENKUlvE_clEvEUldddE_St5arrayIPcLm4EELi4E23TrivialOffsetCalculatorILi3EjESB_ILi1EjENS0_6memory12LoadWithCastILi3EEENSE_13StoreWithCastILi1EEEEEviT_T0_T2_T3_T4_T5_ --------------------------
	.section	.nv.info._ZN2at6native27unrolled_elementwise_kernelIZZZNS0_44_GLOBAL__N__40a83637_7_Lerp_cu_1520ed90_319418lerp_tensor_kernelERNS_18TensorIteratorBaseEENKUlvE0_clEvENKUlvE_clEvEUldddE_St5arrayIPcLm4EELi4E23TrivialOffsetCalculatorILi3EjESB_ILi1EjENS0_6memory12LoadWithCastILi3EEENSE_13StoreWithCastILi1EEEEEviT_T0_T2_T3_T4_T5_,"",@"SHT_CUDA_INFO"
	.sectionflags	@""
	.align	4


	//----- nvinfo : EIATTR_CUDA_API_VERSION
	.align		4
        /*0000*/ 	.byte	0x04, 0x37
        /*0002*/ 	.short	(.L_1417 - .L_1416)
.L_1416:
        /*0004*/ 	.word	0x00000082


	//----- nvinfo : EIATTR_KPARAM_INFO
	.align		4
.L_1417:
        /*0008*/ 	.byte	0x04, 0x17
        /*000a*/ 	.short	(.L_1419 - .L_1418)
.L_1418:
        /*000c*/ 	.word	0x00000000
        /*0010*/ 	.short	0x0006
        /*0012*/ 	.short	0x003c
        /*0014*/ 	.byte	0x00, 0xf0, 0x21, 0x00


	//----- nvinfo : EIATTR_KPARAM_INFO
	.align		4
.L_1419:
        /*0018*/ 	.byte	0x04, 0x17
        /*001a*/ 	.short	(.L_1421 - .L_1420)
.L_1420:
        /*001c*/ 	.word	0x00000000
        /*0020*/ 	.short	0x0005
        /*0022*/ 	.short	0x002c
        /*0024*/ 	.byte	0x00, 0xf0, 0x41, 0x00


	//----- nvinfo : EIATTR_KPARAM_INFO
	.align		4
.L_1421:
        /*0028*/ 	.byte	0x04, 0x17
        /*002a*/ 	.short	(.L_1423 - .L_1422)
.L_1422:
        /*002c*/ 	.word	0x00000000
        /*0030*/ 	.short	0x0004
        /*0032*/ 	.short	0x0029
        /*0034*/ 	.byte	0x00, 0xf0, 0x05, 0x00


	//----- nvinfo : EIATTR_KPARAM_INFO
	.align		4
.L_1423:
        /*0038*/ 	.byte	0x04, 0x17
        /*003a*/ 	.short	(.L_1425 - .L_1424)
.L_1424:
        /*003c*/ 	.word	0x00000000
        /*0040*/ 	.short	0x0003
        /*0042*/ 	.short	0x0028
        /*0044*/ 	.byte	0x00, 0xf0, 0x05, 0x00


	//----- nvinfo : EIATTR_KPARAM_INFO
	.align		4
.L_1425:
        /*0048*/ 	.byte	0x04, 0x17
        /*004a*/ 	.short	(.L_1427 - .L_1426)
.L_1426:
        /*004c*/ 	.word	0x00000000
        /*0050*/ 	.short	0x0002
        /*0052*/ 	.short	0x0008
        /*0054*/ 	.byte	0x00, 0xf0, 0x81, 0x00


	//----- nvinfo : EIATTR_KPARAM_INFO
	.align		4
.L_1427:
        /*0058*/ 	.byte	0x04, 0x17
        /*005a*/ 	.short	(.L_1429 - .L_1428)
.L_1428:
        /*005c*/ 	.word	0x00000000
        /*0060*/ 	.short	0x0001
        /*0062*/ 	.short	0x0004
        /*0064*/ 	.byte	0x00, 0xf0, 0x05, 0x00


	//----- nvinfo : EIATTR_KPARAM_INFO
	.align		4
.L_1429:
        /*0068*/ 	.byte	0x04, 0x17
        /*006a*/ 	.short	(.L_1431 - .L_1430)
.L_1430:
        /*006c*/ 	.word	0x00000000
        /*0070*/ 	.short	0x0000
        /*0072*/ 	.short	0x0000
        /*0074*/ 	.byte	0x00, 0xf0, 0x11, 0x00


	//----- nvinfo : EIATTR_SPARSE_MMA_MASK
	.align		4
.L_1431:
        /*0078*/ 	.byte	0x03, 0x50
        /*007a*/ 	.short	0x0000


	//----- nvinfo : EIATTR_MAXREG_COUNT
	.align		4
        /*007c*/ 	.byte	0x03, 0x1b
        /*007e*/ 	.short	0x00ff


	//----- nvinfo : EIATTR_EXTERNS
	.align		4
        /*0080*/ 	.byte	0x04, 0x0f
        /*0082*/ 	.short	(.L_1433 - .L_1432)


	//   ....[0]....
	.align		4
.L_1432:
        /*0084*/ 	.word	index@(__assertfail)


	//----- nvinfo : EIATTR_MERCURY_ISA_VERSION
	.align		4
.L_1433:
        /*0088*/ 	.byte	0x03, 0x5f
        /*008a*/ 	.short	0x0101


	//----- nvinfo : EIATTR_VRC_CTA_INIT_COUNT
	.align		4
        /*008c*/ 	.byte	0x02, 0x4a
	.zero		1
	.zero		1


	//----- nvinfo : EIATTR_SYSCALL_OFFSETS
	.align		4
        /*0090*/ 	.byte	0x04, 0x46
        /*0092*/ 	.short	(.L_1435 - .L_1434)


	//   ....[0]....
.L_1434:
        /*0094*/ 	.word	0x00000ed0


	//   ....[1]....
        /*0098*/ 	.word	0x00001de0


	//   ....[2]....
        /*009c*/ 	.word	0x00002cf0


	//   ....[3]....
        /*00a0*/ 	.word	0x00003d50


	//   ....[4]....
        /*00a4*/ 	.word	0x00004c60


	//   ....[5]....
        /*00a8*/ 	.word	0x00005b70


	//   ....[6]....
        /*00ac*/ 	.word	0x00006b10


	//   ....[7]....
        /*00b0*/ 	.word	0x00007a20


	//   ....[8]....
        /*00b4*/ 	.word	0x00008930


	//   ....[9]....
        /*00b8*/ 	.word	0x000098d0


	//   ....[10]....
        /*00bc*/ 	.word	0x0000a7e0


	//   ....[11]....
        /*00c0*/ 	.word	0x0000b6c0


	//   ....[12]....
        /*00c4*/ 	.word	0x0000ca50


	//   ....[13]....
        /*00c8*/ 	.word	0x0000da30


	//   ....[14]....
        /*00cc*/ 	.word	0x0000eb70


	//   ....[15]....
        /*00d0*/ 	.word	0x0000fcb0


	//----- nvinfo : EIATTR_EXIT_INSTR_OFFSETS
	.align		4
.L_1435:
        /*00d4*/ 	.byte	0x04, 0x1c
        /*00d6*/ 	.short	(.L_1437 - .L_1436)


	//   ....[0]....
.L_1436:
        /*00d8*/ 	.word	0x0000ef00


	//   ....[1]....
        /*00dc*/ 	.word	0x0000f040


	//   ....[2]....
        /*00e0*/ 	.word	0x0000f080


	//   ....[3]....
        /*00e4*/ 	.word	0x0000f110


	//   ....[4]....
        /*00e8*/ 	.word	0x0000f140


	//   ....[5]....
        /*00ec*/ 	.word	0x0000f170


	//   ....[6]....
        /*00f0*/ 	.word	0x0000f240


	//   ....[7]....
        /*00f4*/ 	.word	0x0000f2c0


	//   ....[8]....
        /*00f8*/ 	.word	0x0000f3a0


	//   ....[9]....
        /*00fc*/ 	.word	0x0000f430


	//   ....[10]....
        /*0100*/ 	.word	0x0000f450


	//   ....[11]....
        /*0104*/ 	.word	0x0000f520


	//   ....[12]....
        /*0108*/ 	.word	0x0000f6d0


	//   ....[13]....
        /*010c*/ 	.word	0x0000f880


	//   ....[14]....
        /*0110*/ 	.word	0x0000fa20


	//   ....[15]....
        /*0114*/ 	.word	0x0000fa50


	//   ....[16]....
        /*0118*/ 	.word	0x0000fa80


	//   ....[17]....
        /*011c*/ 	.word	0x0000fb20


	//   ....[18]....
        /*0120*/ 	.word	0x0000fb50


	//   ....[19]....
        /*0124*/ 	.word	0x0000fcc0


	//   ....[20]....
        /*0128*/ 	.word	0x0000fe10


	//   ....[21]....
        /*012c*/ 	.word	0x0000ff90


	//   ....[22]....
        /*0130*/ 	.word	0x00010010


	//----- nvinfo : EIATTR_MAX_THREADS
	.align		4
.L_1437:
        /*0134*/ 	.byte	0x04, 0x05
        /*0136*/ 	.short	(.L_1439 - .L_1438)
.L_1438:
        /*0138*/ 	.word	0x00000080
        /*013c*/ 	.word	0x00000001
        /*0140*/ 	.word	0x00000001


	//----- nvinfo : EIATTR_CRS_STACK_SIZE
	.align		4
.L_1439:
        /*0144*/ 	.byte	0x04, 0x1e
        /*0146*/ 	.short	(.L_1441 - .L_1440)
.L_1440:
        /*0148*/ 	.word	0x00000000


	//----- nvinfo : EIATTR_CBANK_PARAM_SIZE
	.align		4
.L_1441:
        /*014c*/ 	.byte	0x03, 0x19
        /*014e*/ 	.short	0x0044


	//----- nvinfo : EIATTR_PARAM_CBANK
	.align		4
        /*0150*/ 	.byte	0x04, 0x0a
        /*0152*/ 	.short	(.L_1443 - .L_1442)
	.align		4
.L_1442:
        /*0154*/ 	.word	index@(.nv.constant0._ZN2at6native27unrolled_elementwise_kernelIZZZNS0_44_GLOBAL__N__40a83637_7_Lerp_cu_1520ed90_319418lerp_tensor_kernelERNS_18TensorIteratorBaseEENKUlvE0_clEvENKUlvE_clEvEUldddE_St5arrayIPcLm4EELi4E23TrivialOffsetCalculatorILi3EjESB_ILi1EjENS0_6memory12LoadWithCastILi3EEENSE_13StoreWithCastILi1EEEEEviT_T0_T2_T3_T4_T5_)
        /*0158*/ 	.short	0x0380
        /*015a*/ 	.short	0x0044


	//----- nvinfo : EIATTR_SW_WAR
	.align		4
.L_1443:
        /*015c*/ 	.byte	0x04, 0x36
        /*015e*/ 	.short	(.L_1445 - .L_1444)
.L_1444:
        /*0160*/ 	.word	0x00000008
.L_1445:


//--------------------- .nv.info._ZN2at6native18elementwise_kernelILi128ELi2EZNS0_22gpu_kernel_impl_nocastIZZZNS0_44_GLOBAL__N__40a83637_7_Lerp_cu_1520ed90_319418lerp_tensor_kernelERNS_18TensorIteratorBaseEENKUlvE0_clEvENKUlvE_clEvEUldddE_EEvS5_RKT_EUliE_EEviT1_ --------------------------
	.section	.nv.info._ZN2at6native18elementwise_kernelILi128ELi2EZNS0_22gpu_kernel_impl_nocastIZZZNS0_44_GLOBAL__N__40a83637_7_Lerp_cu_1520ed90_319418lerp_tensor_kernelERNS_18TensorIteratorBaseEENKUlvE0_clEvENKUlvE_clEvEUldddE_EEvS5_RKT_EUliE_EEviT1_,"",@"SHT_CUDA_INFO"
	.sectionflags	@""
	.align	4


	//----- nvinfo : EIATTR_CUDA_API_VERSION
	.align		4
        /*0000*/ 	.byte	0x04, 0x37
        /*0002*/ 	.short	(.L_1447 - .L_1446)
.L_1446:
        /*0004*/ 	.word	0x00000082


	//----- nvinfo : EIATTR_KPARAM_INFO
	.align		4
.L_1447:
        /*0008*/ 	.byte	0x04, 0x17
        /*000a*/ 	.short	(.L_1449 - .L_1448)
.L_1448:
        /*000c*/ 	.word	0x00000000
        /*0010*/ 	.short	0x0001
        /*0012*/ 	.short	0x0008
        /*0014*/ 	.byte	0x00, 0xf0, 0xc1, 0x0b


	//----- nvinfo : EIATTR_KPARAM_INFO
	.align		4
.L_1449:
        /*0018*/ 	.byte	0x04, 0x17
        /*001a*/ 	.short	(.L_1451 - .L_1450)
.L_1450:
        /*001c*/ 	.word	0x00000000
        /*0020*/ 	.short	0x0000
        /*0022*/ 	.short	0x0000
        /*0024*/ 	.byte	0x00, 0xf0, 0x11, 0x00


	//----- nvinfo : EIATTR_SPARSE_MMA_MASK
	.align		4
.L_1451:
        /*0028*/ 	.byte	0x03, 0x50
        /*002a*/ 	.short	0x0000


	//----- nvinfo : EIATTR_MAXREG_COUNT
	.align		4
        /*002c*/ 	.byte	0x03, 0x1b
        /*002e*/ 	.short	0x0080


	//----- nvinfo : EIATTR_MERCURY_ISA_VERSION
	.align		4
        /*0030*/ 	.byte	0x03, 0x5f
        /*0032*/ 	.short	0x0101


	//----- nvinfo : EIATTR_VRC_CTA_INIT_COUNT
	.align		4
        /*0034*/ 	.byte	0x02, 0x4a
	.zero		1
	.zero		1


	//----- nvinfo : EIATTR_EXIT_INSTR_OFFSETS
	.align		4
        /*0038*/ 	.byte	0x04, 0x1c
        /*003a*/ 	.short	(.L_1453 - .L_1452)


	//   ....[0]....
.L_1452:
        /*003c*/ 	.word	0x000001d0


	//   ....[1]....
        /*0040*/ 	.word	0x00000290


	//   ....[2]....
        /*0044*/ 	.word	0x000002f0


	//   ....[3]....
        /*0048*/ 	.word	0x00001c30


	//   ....[4]....
        /*004c*/ 	.word	0x000034d0


	//----- nvinfo : EIATTR_MAX_THREADS
	.align		4
.L_1453:
        /*0050*/ 	.byte	0x04, 0x05
        /*0052*/ 	.short	(.L_1455 - .L_1454)
.L_1454:
        /*0054*/ 	.word	0x00000080
        /*0058*/ 	.word	0x00000001
        /*005c*/ 	.word	0x00000001


	//----- nvinfo : EIATTR_CRS_STACK_SIZE
	.align		4
.L_1455:
        /*0060*/ 	.byte	0x04, 0x1e
        /*0062*/ 	.short	(.L_1457 - .L_1456)
.L_1456:
        /*0064*/ 	.word	0x00000000


	//----- nvinfo : EIATTR_CBANK_PARAM_SIZE
	.align		4
.L_1457:
        /*0068*/ 	.byte	0x03, 0x19
        /*006a*/ 	.short	0x02f8


	//----- nvinfo : EIATTR_PARAM_CBANK
	.align		4
        /*006c*/ 	.byte	0x04, 0x0a
        /*006e*/ 	.short	(.L_1459 - .L_1458)
	.align		4
.L_1458:
        /*0070*/ 	.word	index@(.nv.constant0._ZN2at6native18elementwise_kernelILi128ELi2EZNS0_22gpu_kernel_impl_nocastIZZZNS0_44_GLOBAL__N__40a83637_7_Lerp_cu_1520ed90_319418lerp_tensor_kernelERNS_18TensorIteratorBaseEENKUlvE0_clEvENKUlvE_clEvEUldddE_EEvS5_RKT_EUliE_EEviT1_)
        /*0074*/ 	.short	0x0380
        /*0076*/ 	.short	0x02f8


	//----- nvinfo : EIATTR_SW_WAR
	.align		4
.L_1459:
        /*0078*/ 	.byte	0x04, 0x36
        /*007a*/ 	.short	(.L_1461 - .L_1460)
.L_1460:
        /*007c*/ 	.word	0x00000008
.L_1461:


//--------------------- .nv.info._ZN2at6native27unrolled_elementwise_kernelIZZZNS0_44_GLOBAL__N__40a83637_7_Lerp_cu_1520ed90_319418lerp_tensor_kernelERNS_18TensorIteratorBaseEENKUlvE0_clEvENKUlvE_clEvEUldddE_St5arrayIPcLm4EELi4E23TrivialOffsetCalculatorILi3EjESB_ILi1EjENS0_6memory15LoadWithoutCastENSE_16StoreWithoutCastEEEviT_T0_T2_T3_T4_T5_ --------------------------
	.section	.nv.info._ZN2at6native27unrolled_elementwise_kernelIZZZNS0_44_GLOBAL__N__40a83637_7_Lerp_cu_1520ed90_319418lerp_tensor_kernelERNS_18TensorIteratorBaseEENKUlvE0_clEvENKUlvE_clEvEUldddE_St5arrayIPcLm4EELi4E23TrivialOffsetCalculatorILi3EjESB_ILi1EjENS0_6memory15LoadWithoutCastENSE_16StoreWithoutCastEEEviT_T0_T2_T3_T4_T5_,"",@"SHT_CUDA_INFO"
	.sectionflags	@""
	.align	4


	//----- nvinfo : EIATTR_CUDA_API_VERSION
	.align		4
        /*0000*/ 	.byte	0x04, 0x37
        /*0002*/ 	.short	(.L_1463 - .L_1462)
.L_1462:
        /*0004*/ 	.word	0x00000082


	//----- nvinfo : EIATTR_KPARAM_INFO
	.align		4
.L_1463:
        /*0008*/ 	.byte	0x04, 0x17
        /*000a*/ 	.short	(.L_1465 - .L_1464)
.L_1464:
        /*000c*/ 	.word	0x00000000
        /*0010*/ 	.short	0x0006
        /*0012*/ 	.short	0x002b
        /*0014*/ 	.byte	0x00, 0xf0, 0x05, 0x00


	//----- nvinfo : EIATTR_KPARAM_INFO
	.align		4
.L_1465:
        /*0018*/ 	.byte	0x04, 0x17
        /*001a*/ 	.short	(.L_1467 - .L_1466)
.L_1466:
        /*001c*/ 	.word	0x00000000
        /*0020*/ 	.short	0x0005
        /*0022*/ 	.short	0x002a
        /*0024*/ 	.byte	0x00, 0xf0, 0x05, 0x00


	//----- nvinfo : EIATTR_KPARAM_INFO
	.align		4
.L_1467:
        /*0028*/ 	.byte	0x04, 0x17
        /*002a*/ 	.short	(.L_1469 - .L_1468)
.L_1468:
        /*002c*/ 	.word	0x00000000
        /*0030*/ 	.short	0x0004
        /*0032*/ 	.short	0x0029
        /*0034*/ 	.byte	0x00, 0xf0, 0x05, 0x00


	//----- nvinfo : EIATTR_KPARAM_INFO
	.align		4
.L_1469:
        /*0038*/ 	.byte	0x04, 0x17
        /*003a*/ 	.short	(.L_1471 - .L_1470)
.L_1470:
        /*003c*/ 	.word	0x00000000
        /*0040*/ 	.short	0x0003
        /*0042*/ 	.short	0x0028
        /*0044*/ 	.byte	0x00, 0xf0, 0x05, 0x00


	//----- nvinfo : EIATTR_KPARAM_INFO
	.align		4
.L_1471:
        /*0048*/ 	.byte	0x04, 0x17
        /*004a*/ 	.short	(.L_1473 - .L_1472)
.L_1472:
        /*004c*/ 	.word	0x00000000
        /*0050*/ 	.short	0x0002
        /*0052*/ 	.short	0x0008
        /*0054*/ 	.byte	0x00, 0xf0, 0x81, 0x00


	//----- nvinfo : EIATTR_KPARAM_INFO
	.align		4
.L_1473:
        /*0058*/ 	.byte	0x04, 0x17
        /*005a*/ 	.short	(.L_1475 - .L_1474)
.L_1474:
        /*005c*/ 	.word	0x00000000
        /*0060*/ 	.short	0x0001
        /*0062*/ 	.short	0x0004
        /*0064*/ 	.byte	0x00, 0xf0, 0x05, 0x00


	//----- nvinfo : EIATTR_KPARAM_INFO
	.align		4
.L_1475:
        /*0068*/ 	.byte	0x04, 0x17
        /*006a*/ 	.short	(.L_1477 - .L_1476)
.L_1476:
        /*006c*/ 	.word	0x00000000
        /*0070*/ 	.short	0x0000
        /*0072*/ 	.short	0x0000
        /*0074*/ 	.byte	0x00, 0xf0, 0x11, 0x00


	//----- nvinfo : EIATTR_SPARSE_MMA_MASK
	.align		4
.L_1477:
        /*0078*/ 	.byte	0x03, 0x50
        /*007a*/ 	.short	0x0000


	//----- nvinfo : EIATTR_MAXREG_COUNT
	.align		4
        /*007c*/ 	.byte	0x03, 0x1b
        /*007e*/ 	.short	0x00ff


	//----- nvinfo : EIATTR_MERCURY_ISA_VERSION
	.align		4
        /*0080*/ 	.byte	0x03, 0x5f
        /*0082*/ 	.short	0x0101


	//----- nvinfo : EIATTR_VRC_CTA_INIT_COUNT
	.align		4
        /*0084*/ 	.byte	0x02, 0x4a
	.zero		1
	.zero		1


	//----- nvinfo : EIATTR_EXIT_INSTR_OFFSETS
	.align		4
        /*0088*/ 	.byte	0x04, 0x1c
        /*008a*/ 	.short	(.L_1479 - .L_1478)


	//   ....[0]....
.L_1478:
        /*008c*/ 	.word	0x000007d0


	//   ....[1]....
        /*0090*/ 	.word	0x00000820


	//----- nvinfo : EIATTR_MAX_THREADS
	.align		4
.L_1479:
        /*0094*/ 	.byte	0x04, 0x05
        /*0096*/ 	.short	(.L_1481 - .L_1480)
.L_1480:
        /*0098*/ 	.word	0x00000080
        /*009c*/ 	.word	0x00000001
        /*00a0*/ 	.word	0x00000001


	//----- nvinfo : EIATTR_CRS_STACK_SIZE
	.align		4
.L_1481:
        /*00a4*/ 	.byte	0x04, 0x1e
        /*00a6*/ 	.short	(.L_1483 - .L_1482)
.L_1482:
        /*00a8*/ 	.word	0x00000000


	//----- nvinfo : EIATTR_CBANK_PARAM_SIZE
	.align		4
.L_1483:
        /*00ac*/ 	.byte	0x03, 0x19
        /*00ae*/ 	.short	0x002c


	//----- nvinfo : EIATTR_PARAM_CBANK
	.align		4
        /*00b0*/ 	.byte	0x04, 0x0a
        /*00b2*/ 	.short	(.L_1485 - .L_1484)
	.align		4
.L_1484:
        /*00b4*/ 	.word	index@(.nv.constant0._ZN2at6native27unrolled_elementwise_kernelIZZZNS0_44_GLOBAL__N__40a83637_7_Lerp_cu_1520ed90_319418lerp_tensor_kernelERNS_18TensorIteratorBaseEENKUlvE0_clEvENKUlvE_clEvEUldddE_St5arrayIPcLm4EELi4E23TrivialOffsetCalculatorILi3EjESB_ILi1EjENS0_6memory15LoadWithoutCastENSE_16StoreWithoutCastEEEviT_T0_T2_T3_T4_T5_)
        /*00b8*/ 	.short	0x0380
        /*00ba*/ 	.short	0x002c


	//----- nvinfo : EIATTR_SW_WAR
	.align		4
.L_1485:
        /*00bc*/ 	.byte	0x04, 0x36
        /*00be*/ 	.short	(.L_1487 - .L_1486)
.L_1486:
        /*00c0*/ 	.word	0x00000008
.L_1487:


//--------------------- .nv.info._ZN2at6native29vectorized_elementwise_kernelILi2EZZZNS0_44_GLOBAL__N__40a83637_7_Lerp_cu_1520ed90_319418lerp_tensor_kernelERNS_18TensorIteratorBaseEENKUlvE0_clEvENKUlvE_clEvEUldddE_St5arrayIPcLm4EEEEviT0_T1_ --------------------------
	.section	.nv.info._ZN2at6native29vectorized_elementwise_kernelILi2EZZZNS0_44_GLOBAL__N__40a83637_7_Lerp_cu_1520ed90_319418lerp_tensor_kernelERNS_18TensorIteratorBaseEENKUlvE0_clEvENKUlvE_clEvEUldddE_St5arrayIPcLm4EEEEviT0_T1_,"",@"SHT_CUDA_INFO"
	.sectionflags	@""
	.align	4


	//----- nvinfo : EIATTR_CUDA_API_VERSION
	.align		4
        /*0000*/ 	.byte	0x04, 0x37
        /*0002*/ 	.short	(.L_1489 - .L_1488)
.L_1488:
        /*0004*/ 	.word	0x00000082


	//----- nvinfo : EIATTR_KPARAM_INFO
	.align		4
.L_1489:
        /*0008*/ 	.byte	0x04, 0x17
        /*000a*/ 	.short	(.L_1491 - .L_1490)
.L_1490:
        /*000c*/ 	.word	0x00000000
        /*0010*/ 	.short	0x0002
        /*0012*/ 	.short	0x0008
        /*0014*/ 	.byte	0x00, 0xf0, 0x81, 0x00


	//----- nvinfo : EIATTR_KPARAM_INFO
	.align		4
.L_1491:
        /*0018*/ 	.byte	0x04, 0x17
        /*001a*/ 	.short	(.L_1493 - .L_1492)
.L_1492:
        /*001c*/ 	.word	0x00000000
        /*0020*/ 	.short	0x0001
        /*0022*/ 	.short	0x0004
        /*0024*/ 	.byte	0x00, 0xf0, 0x05, 0x00


	//----- nvinfo : EIATTR_KPARAM_INFO
	.align		4
.L_1493:
        /*0028*/ 	.byte	0x04, 0x17
        /*002a*/ 	.short	(.L_1495 - .L_1494)
.L_1494:
        /*002c*/ 	.word	0x00000000
        /*0030*/ 	.short	0x0000
        /*0032*/ 	.short	0x0000
        /*0034*/ 	.byte	0x00, 0xf0, 0x11, 0x00


	//----- nvinfo : EIATTR_SPARSE_MMA_MASK
	.align		4
.L_1495:
        /*0038*/ 	.byte	0x03, 0x50
        /*003a*/ 	.short	0x0000


	//----- nvinfo : EIATTR_MAXREG_COUNT
	.align		4
        /*003c*/ 	.byte	0x03, 0x1b
        /*003e*/ 	.short	0x00ff


	//----- nvinfo : EIATTR_MERCURY_ISA_VERSION
	.align		4
        /*0040*/ 	.byte	0x03, 0x5f
        /*0042*/ 	.short	0x0101


	//----- nvinfo : EIATTR_VRC_CTA_INIT_COUNT
	.align		4
        /*0044*/ 	.byte	0x02, 0x4a
	.zero		1
	.zero		1


	//----- nvinfo : EIATTR_EXIT_INSTR_OFFSETS
	.align		4
        /*0048*/ 	.byte	0x04, 0x1c
        /*004a*/ 	.short	(.L_1497 - .L_1496)


	//   ....[0]....
.L_1496:
        /*004c*/ 	.word	0x00001050


	//   ....[1]....
        /*0050*/ 	.word	0x000010a0


	//   ....[2]....
        /*0054*/ 	.word	0x00001520


	//----- nvinfo : EIATTR_MAX_THREADS
	.align		4
.L_1497:
        /*0058*/ 	.byte	0x04, 0x05
        /*005a*/ 	.short	(.L_1499 - .L_1498)
.L_1498:
        /*005c*/ 	.word	0x00000080
        /*0060*/ 	.word	0x00000001
        /*0064*/ 	.word	0x00000001


	//----- nvinfo : EIATTR_CRS_STACK_SIZE
	.align		4
.L_1499:
        /*0068*/ 	.byte	0x04, 0x1e
        /*006a*/ 	.short	(.L_1501 - .L_1500)
.L_1500:
        /*006c*/ 	.word	0x00000000


	//----- nvinfo : EIATTR_CBANK_PARAM_SIZE
	.align		4
.L_1501:
        /*0070*/ 	.byte	0x03, 0x19
        /*0072*/ 	.short	0x0028


	//----- nvinfo : EIATTR_PARAM_CBANK
	.align		4
        /*0074*/ 	.byte	0x04, 0x0a
        /*0076*/ 	.short	(.L_1503 - .L_1502)
	.align		4
.L_1502:
        /*0078*/ 	.word	index@(.nv.constant0._ZN2at6native29vectorized_elementwise_kernelILi2EZZZNS0_44_GLOBAL__N__40a83637_7_Lerp_cu_1520ed90_319418lerp_tensor_kernelERNS_18TensorIteratorBaseEENKUlvE0_clEvENKUlvE_clEvEUldddE_St5arrayIPcLm4EEEEviT0_T1_)
        /*007c*/ 	.short	0x0380
        /*007e*/ 	.short	0x0028


	//----- nvinfo : EIATTR_SW_WAR
	.align		4
.L_1503:
        /*0080*/ 	.byte	0x04, 0x36
        /*0082*/ 	.short	(.L_1505 - .L_1504)
.L_1504:
        /*0084*/ 	.word	0x00000008
.L_1505:


//--------------------- .nv.info._ZN2at6native29vectorized_elementwise_kernelILi4EZZZNS0_44_GLOBAL__N__40a83637_7_Lerp_cu_1520ed90_319418lerp_tensor_kernelERNS_18TensorIteratorBaseEENKUlvE0_clEvENKUlvE_clEvEUldddE_St5arrayIPcLm4EEEEviT0_T1_ --------------------------
	.section	.nv.info._ZN2at6native29vectorized_elementwise_kernelILi4EZZZNS0_44_GLOBAL__N__40a83637_7_Lerp_cu_1520ed90_319418lerp_tensor_kernelERNS_18TensorIteratorBaseEENKUlvE0_clEvENKUlvE_clEvEUldddE_St5arrayIPcLm4EEEEviT0_T1_,"",@"SHT_CUDA_INFO"
	.sectionflags	@""
	.align	4


	//----- nvinfo : EIATTR_CUDA_API_VERSION
	.align		4
        /*0000*/ 	.byte	0x04, 0x37
        /*0002*/ 	.short	(.L_1507 - .L_1506)
.L_1506:
        /*0004*/ 	.word	0x00000082


	//----- nvinfo : EIATTR_KPARAM_INFO
	.align		4
.L_1507:
        /*0008*/ 	.byte	0x04, 0x17
        /*000a*/ 	.short	(.L_1509 - .L_1508)
.L_1508:
        /*000c*/ 	.word	0x00000000
        /*0010*/ 	.short	0x0002
        /*0012*/ 	.short	0x0008
        /*0014*/ 	.byte	0x00, 0xf0, 0x81, 0x00


	//----- nvinfo : EIATTR_KPARAM_INFO
	.align		4
.L_1509:
        /*0018*/ 	.byte	0x04, 0x17
        /*001a*/ 	.short	(.L_1511 - .L_1510)
.L_1510:
        /*001c*/ 	.word	0x00000000
        /*0020*/ 	.short	0x0001
        /*0022*/ 	.short	0x0004
        /*0024*/ 	.byte	0x00, 0xf0, 0x05, 0x00


	//----- nvinfo : EIATTR_KPARAM_INFO
	.align		4
.L_1511:
        /*0028*/ 	.byte	0x04, 0x17
        /*002a*/ 	.short	(.L_1513 - .L_1512)
.L_1512:
        /*002c*/ 	.word	0x00000000
        /*0030*/ 	.short	0x0000
        /*0032*/ 	.short	0x0000
        /*0034*/ 	.byte	0x00, 0xf0, 0x11, 0x00


	//----- nvinfo : EIATTR_SPARSE_MMA_MASK
	.align		4
.L_1513:
        /*0038*/ 	.byte	0x03, 0x50
        /*003a*/ 	.short	0x0000


	//----- nvinfo : EIATTR_MAXREG_COUNT
	.align		4
        /*003c*/ 	.byte	0x03, 0x1b
        /*003e*/ 	.short	0x00ff


	//----- nvinfo : EIATTR_MERCURY_ISA_VERSION
	.align		4
        /*0040*/ 	.byte	0x03, 0x5f
        /*0042*/ 	.short	0x0101


	//----- nvinfo : EIATTR_VRC_CTA_INIT_COUNT
	.align		4
        /*0044*/ 	.byte	0x02, 0x4a
	.zero		1
	.zero		1


	//----- nvinfo : EIATTR_EXIT_INSTR_OFFSETS
	.align		4
        /*0048*/ 	.byte	0x04, 0x1c
        /*004a*/ 	.short	(.L_1515 - .L_1514)


	//   ....[0]....
.L_1514:
        /*004c*/ 	.word	0x00001050


	//   ....[1]....
        /*0050*/ 	.word	0x000010a0


	//   ....[2]....
        /*0054*/ 	.word	0x000014a0


	//----- nvinfo : EIATTR_MAX_THREADS
	.align		4
.L_1515:
        /*0058*/ 	.byte	0x04, 0x05
        /*005a*/ 	.short	(.L_1517 - .L_1516)
.L_1516:
        /*005c*/ 	.word	0x00000080
        /*0060*/ 	.word	0x00000001
        /*0064*/ 	.word	0x00000001


	//----- nvinfo : EIATTR_CRS_STACK_SIZE
	.align		4
.L_1517:
        /*0068*/ 	.byte	0x04, 0x1e
        /*006a*/ 	.short	(.L_1519 - .L_1518)
.L_1518:
        /*006c*/ 	.word	0x00000000


	//----- nvinfo : EIATTR_CBANK_PARAM_SIZE
	.align		4
.L_1519:
        /*0070*/ 	.byte	0x03, 0x19
        /*0072*/ 	.short	0x0028


	//----- nvinfo : EIATTR_PARAM_CBANK
	.align		4
        /*0074*/ 	.byte	0x04, 0x0a
        /*0076*/ 	.short	(.L_1521 - .L_1520)
	.align		4
.L_1520:
        /*0078*/ 	.word	index@(.nv.constant0._ZN2at6native29vectorized_elementwise_kernelILi4EZZZNS0_44_GLOBAL__N__40a83637_7_Lerp_cu_1520ed90_319418lerp_tensor_kernelERNS_18TensorIteratorBaseEENKUlvE0_clEvENKUlvE_clEvEUldddE_St5arrayIPcLm4EEEEviT0_T1_)
        /*007c*/ 	.short	0x0380
        /*007e*/ 	.short	0x0028


	//----- nvinfo : EIATTR_SW_WAR
	.align		4
.L_1521:
        /*0080*/ 	.byte	0x04, 0x36
        /*0082*/ 	.short	(.L_1523 - .L_1522)
.L_1522:
        /*0084*/ 	.word	0x00000008
.L_1523:


//--------------------- .nv.info._ZN2at6native29vectorized_elementwise_kernelILi8EZZZNS0_44_GLOBAL__N__40a83637_7_Lerp_cu_1520ed90_319418lerp_tensor_kernelERNS_18TensorIteratorBaseEENKUlvE0_clEvENKUlvE_clEvEUldddE_St5arrayIPcLm4EEEEviT0_T1_ --------------------------
	.section	.nv.info._ZN2at6native29vectorized_elementwise_kernelILi8EZZZNS0_44_GLOBAL__N__40a83637_7_Lerp_cu_1520ed90_319418lerp_tensor_kernelERNS_18TensorIteratorBaseEENKUlvE0_clEvENKUlvE_clEvEUldddE_St5arrayIPcLm4EEEEviT0_T1_,"",@"SHT_CUDA_INFO"
	.sectionflags	@""
	.align	4


	//----- nvinfo : EIATTR_CUDA_API_VERSION
	.align		4
        /*0000*/ 	.byte	0x04, 0x37
        /*0002*/ 	.short	(.L_1525 - .L_1524)
.L_1524:
        /*0004*/ 	.word	0x00000082


	//----- nvinfo : EIATTR_KPARAM_INFO
	.align		4
.L_1525:
        /*0008*/ 	.byte	0x04, 0x17
        /*000a*/ 	.short	(.L_1527 - .L_1526)
.L_1526:
        /*000c*/ 	.word	0x00000000
        /*0010*/ 	.short	0x0002
        /*0012*/ 	.short	0x0008
        /*0014*/ 	.byte	0x00, 0xf0, 0x81, 0x00


	//----- nvinfo : EIATTR_KPARAM_INFO
	.align		4
.L_1527:
        /*0018*/ 	.byte	0x04, 0x17
        /*001a*/ 	.short	(.L_1529 - .L_1528)
.L_1528:
        /*001c*/ 	.word	0x00000000
        /*0020*/ 	.short	0x0001
        /*0022*/ 	.short	0x0004
        /*0024*/ 	.byte	0x00, 0xf0, 0x05, 0x00


	//----- nvinfo : EIATTR_KPARAM_INFO
	.align		4
.L_1529:
        /*0028*/ 	.byte	0x04, 0x17
        /*002a*/ 	.short	(.L_1531 - .L_1530)
.L_1530:
        /*002c*/ 	.word	0x00000000
        /*0030*/ 	.short	0x0000
        /*0032*/ 	.short	0x0000
        /*0034*/ 	.byte	0x00, 0xf0, 0x11, 0x00


	//----- nvinfo : EIATTR_SPARSE_MMA_MASK
	.align		4
.L_1531:
        /*0038*/ 	.byte	0x03, 0x50
        /*003a*/ 	.short	0x0000


	//----- nvinfo : EIATTR_MAXREG_COUNT
	.align		4
        /*003c*/ 	.byte	0x03, 0x1b
        /*003e*/ 	.short	0x00ff


	//----- nvinfo : EIATTR_MERCURY_ISA_VERSION
	.align		4
        /*0040*/ 	.byte	0x03, 0x5f
        /*0042*/ 	.short	0x0101


	//----- nvinfo : EIATTR_VRC_CTA_INIT_COUNT
	.align		4
        /*0044*/ 	.byte	0x02, 0x4a
	.zero		1
	.zero		1


	//----- nvinfo : EIATTR_EXIT_INSTR_OFFSETS
	.align		4
        /*0048*/ 	.byte	0x04, 0x1c
        /*004a*/ 	.short	(.L_1533 - .L_1532)


	//   ....[0]....
.L_1532:
        /*004c*/ 	.word	0x00001050


	//   ....[1]....
        /*0050*/ 	.word	0x000010a0


	//   ....[2]....
        /*0054*/ 	.word	0x000014a0


	//----- nvinfo : EIATTR_MAX_THREADS
	.align		4
.L_1533:
        /*0058*/ 	.byte	0x04, 0x05
        /*005a*/ 	.short	(.L_1535 - .L_1534)
.L_1534:
        /*005c*/ 	.word	0x00000080
        /*0060*/ 	.word	0x00000001
        /*0064*/ 	.word	0x00000001


	//----- nvinfo : EIATTR_CRS_STACK_SIZE
	.align		4
.L_1535:
        /*0068*/ 	.byte	0x04, 0x1e
        /*006a*/ 	.short	(.L_1537 - .L_1536)
.L_1536:
        /*006c*/ 	.word	0x00000000


	//----- nvinfo : EIATTR_CBANK_PARAM_SIZE
	.align		4
.L_1537:
        /*0070*/ 	.byte	0x03, 0x19
        /*0072*/ 	.short	0x0028


	//----- nvinfo : EIATTR_PARAM_CBANK
	.align		4
        /*0074*/ 	.byte	0x04, 0x0a
        /*0076*/ 	.short	(.L_1539 - .L_1538)
	.align		4
.L_1538:
        /*0078*/ 	.word	index@(.nv.constant0._ZN2at6native29vectorized_elementwise_kernelILi8EZZZNS0_44_GLOBAL__N__40a83637_7_Lerp_cu_1520ed90_319418lerp_tensor_kernelERNS_18TensorIteratorBaseEENKUlvE0_clEvENKUlvE_clEvEUldddE_St5arrayIPcLm4EEEEviT0_T1_)
        /*007c*/ 	.short	0x0380
        /*007e*/ 	.short	0x0028


	//----- nvinfo : EIATTR_SW_WAR
	.align		4
.L_1539:
        /*0080*/ 	.byte	0x04, 0x36
        /*0082*/ 	.short	(.L_1541 - .L_1540)
.L_1540:
        /*0084*/ 	.word	0x00000008
.L_1541:


//--------------------- .nv.callgraph             --------------------------
	.section	.nv.callgraph,"",@"SHT_CUDA_CALLGRAPH"
	.align	4
	.sectionentsize	8
	.align		4
        /*0000*/ 	.word	0x00000000
	.align		4
        /*0004*/ 	.word	0xffffffff
	.align		4
        /*0008*/ 	.word	index@(_ZN2at6native18elementwise_kernelILi128ELi4EZNS0_15gpu_kernel_implIZZZNS0_44_GLOBAL__N__40a83637_7_Lerp_cu_1520ed90_319418lerp_scalar_kernelERNS_18TensorIteratorBaseERKN3c106ScalarEENKUlvE0_clEvENKUlvE2_clEvEUlNS6_8BFloat16ESC_E_EEvS5_RKT_EUliE_EEviT1_)
	.align		4
        /*000c*/ 	.word	index@(__assertfail)
	.align		4
        /*0010*/ 	.word	index@(_ZN2at6native27unrolled_elementwise_kernelIZZZNS0_44_GLOBAL__N__40a83637_7_Lerp_cu_1520ed90_319418lerp_scalar_kernelERNS_18TensorIteratorBaseERKN3c106ScalarEENKUlvE0_clEvENKUlvE2_clEvEUlNS5_8BFloat16ESB_E_St5arrayIPcLm3EELi4E23TrivialOffsetCalculatorILi2EjESG_ILi1EjENS0_6memory12LoadWithCastILi2EEENSJ_13StoreWithCastILi1EEEEEviT_T0_T2_T3_T4_T5_)
	.align		4
        /*0014*/ 	.word	index@(__assertfail)
	.align		4
        /*0018*/ 	.word	index@(_ZN2at6native18elementwise_kernelILi128ELi4EZNS0_15gpu_kernel_implIZZZNS0_44_GLOBAL__N__40a83637_7_Lerp_cu_1520ed90_319418lerp_scalar_kernelERNS_18TensorIteratorBaseERKN3c106ScalarEENKUlvE0_clEvENKUlvE1_clEvEUlNS6_4HalfESC_E_EEvS5_RKT_EUliE_EEviT1_)
	.align		4
        /*001c*/ 	.word	index@(__assertfail)
	.align		4
        /*0020*/ 	.word	index@(_ZN2at6native27unrolled_elementwise_kernelIZZZNS0_44_GLOBAL__N__40a83637_7_Lerp_cu_1520ed90_319418lerp_scalar_kernelERNS_18TensorIteratorBaseERKN3c106ScalarEENKUlvE0_clEvENKUlvE1_clEvEUlNS5_4HalfESB_E_St5arrayIPcLm3EELi4E23TrivialOffsetCalculatorILi2EjESG_ILi1EjENS0_6memory12LoadWithCastILi2EEENSJ_13StoreWithCastILi1EEEEEviT_T0_T2_T3_T4_T5_)
	.align		4
        /*0024*/ 	.word	index@(__assertfail)
	.align		4
        /*0028*/ 	.word	index@(_ZN2at6native18elementwise_kernelILi128ELi4EZNS0_15gpu_kernel_implIZZZNS0_44_GLOBAL__N__40a83637_7_Lerp_cu_1520ed90_319418lerp_scalar_kernelERNS_18TensorIteratorBaseERKN3c106ScalarEENKUlvE0_clEvENKUlvE0_clEvEUlffE_EEvS5_RKT_EUliE_EEviT1_)
	.align		4
        /*002c*/ 	.word	index@(__assertfail)
	.align		4
        /*0030*/ 	.word	index@(_ZN2at6native27unrolled_elementwise_kernelIZZZNS0_44_GLOBAL__N__40a83637_7_Lerp_cu_1520ed90_319418lerp_scalar_kernelERNS_18TensorIteratorBaseERKN3c106ScalarEENKUlvE0_clEvENKUlvE0_clEvEUlffE_St5arrayIPcLm3EELi4E23TrivialOffsetCalculatorILi2EjESF_ILi1EjENS0_6memory12LoadWithCastILi2EEENSI_13StoreWithCastILi1EEEEEviT_T0_T2_T3_T4_T5_)
	.align		4
        /*0034*/ 	.word	index@(__assertfail)
	.align		4
        /*0038*/ 	.word	index@(_ZN2at6native18elementwise_kernelILi128ELi4EZNS0_15gpu_kernel_implIZZZNS0_44_GLOBAL__N__40a83637_7_Lerp_cu_1520ed90_319418lerp_scalar_kernelERNS_18TensorIteratorBaseERKN3c106ScalarEENKUlvE0_clEvENKUlvE_clEvEUlddE_EEvS5_RKT_EUliE_EEviT1_)
	.align		4
        /*003c*/ 	.word	index@(__assertfail)
	.align		4
        /*0040*/ 	.word	index@(_ZN2at6native27unrolled_elementwise_kernelIZZZNS0_44_GLOBAL__N__40a83637_7_Lerp_cu_1520ed90_319418lerp_scalar_kernelERNS_18TensorIteratorBaseERKN3c106ScalarEENKUlvE0_clEvENKUlvE_clEvEUlddE_St5arrayIPcLm3EELi4E23TrivialOffsetCalculatorILi2EjESF_ILi1EjENS0_6memory12LoadWithCastILi2EEENSI_13StoreWithCastILi1EEEEEviT_T0_T2_T3_T4_T5_)
	.align		4
        /*0044*/ 	.word	index@(__assertfail)
	.align		4
        /*0048*/ 	.word	index@(_ZN2at6native18elementwise_kernelILi128ELi4EZNS0_15gpu_kernel_implIZZZNS0_44_GLOBAL__N__40a83637_7_Lerp_cu_1520ed90_319418lerp_tensor_kernelERNS_18TensorIteratorBaseEENKUlvE0_clEvENKUlvE2_clEvEUlN3c108BFloat16ES9_S9_E_EEvS5_RKT_EUliE_EEviT1_)
	.align		4
        /*004c*/ 	.word	index@(__assertfail)
	.align		4
        /*0050*/ 	.word	index@(_ZN2at6native27unrolled_elementwise_kernelIZZZNS0_44_GLOBAL__N__40a83637_7_Lerp_cu_1520ed90_319418lerp_tensor_kernelERNS_18TensorIteratorBaseEENKUlvE0_clEvENKUlvE2_clEvEUlN3c108BFloat16ES8_S8_E_St5arrayIPcLm4EELi4E23TrivialOffsetCalculatorILi3EjESD_ILi1EjENS0_6memory12LoadWithCastILi3EEENSG_13StoreWithCastILi1EEEEEviT_T0_T2_T3_T4_T5_)
	.align		4
        /*0054*/ 	.word	index@(__assertfail)
	.align		4
        /*0058*/ 	.word	index@(_ZN2at6native18elementwise_kernelILi128ELi4EZNS0_15gpu_kernel_implIZZZNS0_44_GLOBAL__N__40a83637_7_Lerp_cu_1520ed90_319418lerp_tensor_kernelERNS_18TensorIteratorBaseEENKUlvE0_clEvENKUlvE1_clEvEUlN3c104HalfES9_S9_E_EEvS5_RKT_EUliE_EEviT1_)
	.align		4
        /*005c*/ 	.word	index@(__assertfail)
	.align		4
        /*0060*/ 	.word	index@(_ZN2at6native27unrolled_elementwise_kernelIZZZNS0_44_GLOBAL__N__40a83637_7_Lerp_cu_1520ed90_319418lerp_tensor_kernelERNS_18TensorIteratorBaseEENKUlvE0_clEvENKUlvE1_clEvEUlN3c104HalfES8_S8_E_St5arrayIPcLm4EELi4E23TrivialOffsetCalculatorILi3EjESD_ILi1EjENS0_6memory12LoadWithCastILi3EEENSG_13StoreWithCastILi1EEEEEviT_T0_T2_T3_T4_T5_)
	.align		4
        /*0064*/ 	.word	index@(__assertfail)
	.align		4
        /*0068*/ 	.word	index@(_ZN2at6native18elementwise_kernelILi128ELi4EZNS0_15gpu_kernel_implIZZZNS0_44_GLOBAL__N__40a83637_7_Lerp_cu_1520ed90_319418lerp_tensor_kernelERNS_18TensorIteratorBaseEENKUlvE0_clEvENKUlvE0_clEvEUlfffE_EEvS5_RKT_EUliE_EEviT1_)
	.align		4
        /*006c*/ 	.word	index@(__assertfail)
	.align		4
        /*0070*/ 	.word	index@(_ZN2at6native27unrolled_elementwise_kernelIZZZNS0_44_GLOBAL__N__40a83637_7_Lerp_cu_1520ed90_319418lerp_tensor_kernelERNS_18TensorIteratorBaseEENKUlvE0_clEvENKUlvE0_clEvEUlfffE_St5arrayIPcLm4EELi4E23TrivialOffsetCalculatorILi3EjESB_ILi1EjENS0_6memory12LoadWithCastILi3EEENSE_13StoreWithCastILi1EEEEEviT_T0_T2_T3_T4_T5_)
	.align		4
        /*0074*/ 	.word	index@(__assertfail)
	.align		4
        /*0078*/ 	.word	index@(_ZN2at6native18elementwise_kernelILi128ELi4EZNS0_15gpu_kernel_implIZZZNS0_44_GLOBAL__N__40a83637_7_Lerp_cu_1520ed90_319418lerp_tensor_kernelERNS_18TensorIteratorBaseEENKUlvE0_clEvENKUlvE_clEvEUldddE_EEvS5_RKT_EUliE_EEviT1_)
	.align		4
        /*007c*/ 	.word	index@(__assertfail)
	.align		4
        /*0080*/ 	.word	index@(_ZN2at6native27unrolled_elementwise_kernelIZZZNS0_44_GLOBAL__N__40a83637_7_Lerp_cu_1520ed90_319418lerp_tensor_kernelERNS_18TensorIteratorBaseEENKUlvE0_clEvENKUlvE_clEvEUldddE_St5arrayIPcLm4EELi4E23TrivialOffsetCalculatorILi3EjESB_ILi1EjENS0_6memory12LoadWithCastILi3EEENSE_13StoreWithCastILi1EEEEEviT_T0_T2_T3_T4_T5_)
	.align		4
        /*0084*/ 	.word	index@(__assertfail)
	.align		4
        /*0088*/ 	.word	0x00000000
	.align		4
        /*008c*/ 	.word	0xfffffffe
	.align		4
        /*0090*/ 	.word	0x00000000
	.align		4
        /*0094*/ 	.word	0xfffffffd
	.align		4
        /*0098*/ 	.word	0x00000000
	.align		4
        /*009c*/ 	.word	0xfffffffc


//--------------------- .nv.constant4             --------------------------
	.section	.nv.constant4,"a",@progbits
	.align	8
	.align		8
.nv.constant4:
        /*0000*/ 	.dword	__assertfail
	.align		8
        /*0008*/ 	.dword	__unnamed_1
	.align		8
        /*0010*/ 	.dword	__unnamed_2
	.align		8
        /*0018*/ 	.dword	__unnamed_3
	.align		8
        /*0020*/ 	.dword	__unnamed_4
	.align		8
        /*0028*/ 	.dword	__unnamed_5
	.align		8
        /*0030*/ 	.dword	__unnamed_6
	.align		8
        /*0038*/ 	.dword	__unnamed_7
	.align		8
        /*0040*/ 	.dword	__unnamed_8
	.align		8
        /*0048*/ 	.dword	_ZN42_INTERNAL_40a83637_7_Lerp_cu_1520ed90_31944cuda3std3__45__cpo5beginE
	.align		8
        /*0050*/ 	.dword	_ZN42_INTERNAL_40a83637_7_Lerp_cu_1520ed90_31944cuda3std3__45__cpo3endE
	.align		8
        /*0058*/ 	.dword	_ZN42_INTERNAL_40a83637_7_Lerp_cu_1520ed90_31944cuda3std3__45__cpo6cbeginE
	.align		8
        /*0060*/ 	.dword	_ZN42_INTERNAL_40a83637_7_Lerp_cu_1520ed90_31944cuda3std3__45__cpo4cendE
	.align		8
        /*0068*/ 	.dword	_ZN42_INTERNAL_40a83637_7_Lerp_cu_1520ed90_31944cuda3std3__45__cpo6rbeginE
	.align		8
        /*0070*/ 	.dword	_ZN42_INTERNAL_40a83637_7_Lerp_cu_1520ed90_31944cuda3std3__45__cpo4rendE
	.align		8
        /*0078*/ 	.dword	_ZN42_INTERNAL_40a83637_7_Lerp_cu_1520ed90_31944cuda3std3__45__cpo7crbeginE
	.align		8
        /*0080*/ 	.dword	_ZN42_INTERNAL_40a83637_7_Lerp_cu_1520ed90_31944cuda3std3__45__cpo5crendE
	.align		8
        /*0088*/ 	.dword	_ZN42_INTERNAL_40a83637_7_Lerp_cu_1520ed90_31944cuda3std3__444_GLOBAL__N__40a83637_7_Lerp_cu_1520ed90_31946ignoreE
	.align		8
        /*0090*/ 	.dword	_ZN42_INTERNAL_40a83637_7_Lerp_cu_1520ed90_31944cuda3std3__419piecewise_constructE
	.align		8
        /*0098*/ 	.dword	_ZN42_INTERNAL_40a83637_7_Lerp_cu_1520ed90_31944cuda3std3__48in_placeE
	.align		8
        /*00a0*/ 	.dword	_ZN42_INTERNAL_40a83637_7_Lerp_cu_1520ed90_31944cuda3std3__420unreachable_sentinelE
	.align		8
        /*00a8*/ 	.dword	_ZN42_INTERNAL_40a83637_7_Lerp_cu_1520ed90_31944cuda3std6ranges3__45__cpo4swapE
	.align		8
        /*00b0*/ 	.dword	_ZN42_INTERNAL_40a83637_7_Lerp_cu_1520ed90_31944cuda3std6ranges3__45__cpo9iter_moveE
	.align		8
        /*00b8*/ 	.dword	_ZN42_INTERNAL_40a83637_7_Lerp_cu_1520ed90_31944cuda3std6ranges3__45__cpo5beginE
	.align		8
        /*00c0*/ 	.dword	_ZN42_INTERNAL_40a83637_7_Lerp_cu_1520ed90_31944cuda3std6ranges3__45__cpo3endE
	.align		8
        /*00c8*/ 	.dword	_ZN42_INTERNAL_40a83637_7_Lerp_cu_1520ed90_31944cuda3std6ranges3__45__cpo6cbeginE
	.align		8
        /*00d0*/ 	.dword	_ZN42_INTERNAL_40a83637_7_Lerp_cu_1520ed90_31944cuda3std6ranges3__45__cpo4cendE
	.align		8
        /*00d8*/ 	.dword	_ZN42_INTERNAL_40a83637_7_Lerp_cu_1520ed90_31944cuda3std6ranges3__45__cpo7advanceE
	.align		8
        /*00e0*/ 	.dword	_ZN42_INTERNAL_40a83637_7_Lerp_cu_1520ed90_31944cuda3std6ranges3__45__cpo9iter_swapE
	.align		8
        /*00e8*/ 	.dword	_ZN42_INTERNAL_40a83637_7_Lerp_cu_1520ed90_31944cuda3std6ranges3__45__cpo4nextE
	.align		8
        /*00f0*/ 	.dword	_ZN42_INTERNAL_40a83637_7_Lerp_cu_1520ed90_31944cuda3std6ranges3__45__cpo4prevE
	.align		8
        /*00f8*/ 	.dword	_ZN42_INTERNAL_40a83637_7_Lerp_cu_1520ed90_31944cuda3std6ranges3__45__cpo4dataE
	.align		8
        /*0100*/ 	.dword	_ZN42_INTERNAL_40a83637_7_Lerp_cu_1520ed90_31944cuda3std6ranges3__45__cpo5cdataE
	.align		8
        /*0108*/ 	.dword	_ZN42_INTERNAL_40a83637_7_Lerp_cu_1520ed90_31944cuda3std6ranges3__45__cpo4sizeE
	.align		8
        /*0110*/ 	.dword	_ZN42_INTERNAL_40a83637_7_Lerp_cu_1520ed90_31944cuda3std6ranges3__45__cpo5ssizeE
	.align		8
        /*0118*/ 	.dword	_ZN42_INTERNAL_40a83637_7_Lerp_cu_1520ed90_31944cuda3std6ranges3__45__cpo8distanceE
	.align		8
        /*0120*/ 	.dword	_ZN42_INTERNAL_40a83637_7_Lerp_cu_1520ed90_31946thrust24THRUST_300001_SM_1000_NS6system6detail10sequential3seqE
	.align		8
        /*0128*/ 	.dword	$str$5
	.align		8
        /*0130*/ 	.dword	$str$6


//--------------------- .text._ZN2at6native18elementwise_kernelILi128ELi4EZNS0_15gpu_kernel_implIZZZNS0_44_GLOBAL__N__40a83637_7_Lerp_cu_1520ed90_319418lerp_scalar_kernelERNS_18TensorIteratorBaseERKN3c106ScalarEENKUlvE0_clEvENKUlvE2_clEvEUlNS6_8BFloat16ESC_E_EEvS5_RKT_EUliE_EEviT1_ --------------------------
	.section	.text._ZN2at6native18elementwise_kernelILi128ELi4EZNS0_15gpu_kernel_implIZZZNS0_44_GLOBAL__N__40a83637_7_Lerp_cu_1520ed90_319418lerp_scalar_kernelERNS_18TensorIteratorBaseERKN3c106ScalarEENKUlvE0_clEvENKUlvE2_clEvEUlNS6_8BFloat16ESC_E_EEvS5_RKT_EUliE_EEviT1_,"ax",@progbits
	.align	128
        .global         _ZN2at6native18elementwise_kernelILi128ELi4EZNS0_15gpu_kernel_implIZZZNS0_44_GLOBAL__N__40a83637_7_Lerp_cu_1520ed90_319418lerp_scalar_kernelERNS_18TensorIteratorBaseERKN3c106ScalarEENKUlvE0_clEvENKUlvE2_clEvEUlNS6_8BFloat16ESC_E_EEvS5_RKT_EUliE_EEviT1_
        .type           _ZN2at6native18elementwise_kernelILi128ELi4EZNS0_15gpu_kernel_implIZZZNS0_44_GLOBAL__N__40a83637_7_Lerp_cu_1520ed90_319418lerp_scalar_kernelERNS_18TensorIteratorBaseERKN3c106ScalarEENKUlvE0_clEvENKUlvE2_clEvEUlNS6_8BFloat16ESC_E_EEvS5_RKT_EUliE_EEviT1_,@function
        .size           _ZN2at6native18elementwise_kernelILi128ELi4EZNS0_15gpu_kernel_implIZZZNS0_44_GLOBAL__N__40a83637_7_Lerp_cu_1520ed90_319418lerp_scalar_kernelERNS_18TensorIteratorBaseERKN3c106ScalarEENKUlvE0_clEvENKUlvE2_clEvEUlNS6_8BFloat16ESC_E_EEvS5_RKT_EUliE_EEviT1_,(.L_x_8178 - _ZN2at6native18elementwise_kernelILi128ELi4EZNS0_15gpu_kernel_implIZZZNS0_44_GLOBAL__N__40a83637_7_Lerp_cu_1520ed90_319418lerp_scalar_kernelERNS_18TensorIteratorBaseERKN3c106ScalarEENKUlvE0_clEvENKUlvE2_clEvEUlNS6_8BFloat16ESC_E_EEvS5_RKT_EUliE_EEviT1_)
        .other          _ZN2at6native18elementwise_kernelILi128ELi4EZNS0_15gpu_kernel_implIZZZNS0_44_GLOBAL__N__40a83637_7_Lerp_cu_1520ed90_319418lerp_scalar_kernelERNS_18TensorIteratorBaseERKN3c106ScalarEENKUlvE0_clEvENKUlvE2_clEvEUlNS6_8BFloat16ESC_E_EEvS5_RKT_EUliE_EEviT1_,@"STO_CUDA_ENTRY STV_DEFAULT"
_ZN2at6native18elementwise_kernelILi128ELi4EZNS0_15gpu_kernel_implIZZZNS0_44_GLOBAL__N__40a83637_7_Lerp_cu_1520ed90_319418lerp_scalar_kernelERNS_18TensorIteratorBaseERKN3c106ScalarEENKUlvE0_clEvENKUlvE2_clEvEUlNS6_8BFloat16ESC_E_EEvS5_RKT_EUliE_EEviT1_:
.text._ZN2at6native18elementwise_kernelILi128ELi4EZNS0_15gpu_kernel_implIZZZNS0_44_GLOBAL__N__40a83637_7_Lerp_cu_1520ed90_319418lerp_scalar_kernelERNS_18TensorIteratorBaseERKN3c106ScalarEENKUlvE0_clEvENKUlvE2_clEvEUlNS6_8BFloat16ESC_E_EEvS5_RKT_EUliE_EEviT1_:
[----:B------:R-:W0:Y:S01]  /*0000*/  LDC R1, c[0x0][0x37c] ;  /* 0x0000df00ff017b82 */ /* 0x000e220000000800 */
[----:B------:R-:W1:Y:S07]  /*0010*/  S2R R17, SR_TID.X ;  /* 0x0000000000117919 */ /* 0x000e6e0000002100 */
[----:B------:R-:W2:Y:S01]  /*0020*/  S2UR UR4, SR_CTAID.X ;  /* 0x00000000000479c3 */ /* 0x000ea20000002500 */
[----:B------:R-:W3:Y:S01]  /*0030*/  LDCU UR41, c[0x0][0x388] ;  /* 0x00007100ff2977ac */ /* 0x000ee20008000800 */
[----:B------:R-:W-:Y:S01]  /*0040*/  BSSY.RECONVERGENT B6, `(.L_x_0) ;  /* 0x000046c000067945 */ /* 0x000fe20003800200 */
[----:B------:R-:W4:Y:S05]  /*0050*/  LDCU UR5, c[0x0][0x380] ;  /* 0x00007000ff0577ac */ /* 0x000f2a0008000800 */
[----:B------:R-:W5:Y:S01]  /*0060*/  LDC R18, c[0x0][0x600] ;  /* 0x00018000ff127b82 */ /* 0x000f620000000800 */
[----:B------:R-:W4:Y:S01]  /*0070*/  LDCU UR40, c[0x0][0x610] ;  /* 0x0000c200ff2877ac */ /* 0x000f220008000800 */
[----:B------:R-:W0:Y:S01]  /*0080*/  LDCU.64 UR36, c[0x0][0x358] ;  /* 0x00006b00ff2477ac */ /* 0x000e220008000a00 */
[----:B---3--:R-:W-:-:S04]  /*0090*/  UIADD3 UR39, UPT, UPT, UR41, -0x1, URZ ;  /* 0xffffffff29277890 */ /* 0x008fc8000fffe0ff */
[----:B------:R-:W-:Y:S02]  /*00a0*/  UISETP.LT.U32.AND UP0, UPT, UR39, 0x18, UPT ;  /* 0x000000182700788c */ /* 0x000fe4000bf01070 */
[----:B--2---:R-:W-:Y:S02]  /*00b0*/  USHF.L.U32 UR4, UR4, 0x9, URZ ;  /* 0x0000000904047899 */ /* 0x004fe400080006ff */
[----:B------:R-:W-:Y:S02]  /*00c0*/  USEL UR38, UR39, 0x18, UP0 ;  /* 0x0000001827267887 */ /* 0x000fe40008000000 */
[----:B----4-:R-:W-:Y:S02]  /*00d0*/  UPRMT UR43, UR40, 0x7770, URZ ;  /* 0x00007770282b7896 */ /* 0x010fe400080000ff */
[----:B-1----:R-:W-:Y:S01]  /*00e0*/  LOP3.LUT R17, R17, UR4, RZ, 0xfc, !PT ;  /* 0x0000000411117c12 */ /* 0x002fe2000f8efcff */
[----:B------:R-:W-:Y:S01]  /*00f0*/  UPRMT UR42, UR40, 0x7771, URZ ;  /* 0x00007771282a7896 */ /* 0x000fe200080000ff */
[----:B-----5:R-:W-:Y:S01]  /*0100*/  FADD.FTZ R18, -R18, 1 ;  /* 0x3f80000012127421 */ /* 0x020fe20000010100 */
[----:B------:R-:W-:Y:S01]  /*0110*/  UPRMT UR44, UR40, 0x7772, URZ ;  /* 0x00007772282c7896 */ /* 0x000fe200080000ff */
[----:B------:R-:W-:Y:S01]  /*0120*/  ISETP.GE.AND P0, PT, R17, UR5, PT ;  /* 0x0000000511007c0c */ /* 0x000fe2000bf06270 */
[----:B------:R-:W-:-:S12]  /*0130*/  UIADD3 UR38, UPT, UPT, UR38, 0x1, URZ ;  /* 0x0000000126267890 */ /* 0x000fd8000fffe0ff */
[----:B0-----:R-:W-:Y:S05]  /*0140*/  @P0 BRA `(.L_x_1) ;  /* 0x00000044006c0947 */ /* 0x001fea0003800000 */
[----:B------:R-:W-:Y:S01]  /*0150*/  UISETP.NE.AND UP0, UPT, UR41, URZ, UPT ;  /* 0x000000ff2900728c */ /* 0x000fe2000bf05270 */
[----:B------:R-:W-:Y:S02]  /*0160*/  IMAD.MOV.U32 R19, RZ, RZ, RZ ;  /* 0x000000ffff137224 */ /* 0x000fe400078e00ff */
[----:B------:R-:W-:Y:S02]  /*0170*/  IMAD.MOV.U32 R0, RZ, RZ, RZ ;  /* 0x000000ffff007224 */ /* 0x000fe400078e00ff */
[----:B------:R-:W-:-:S04]  /*0180*/  IMAD.MOV.U32 R16, RZ, RZ, RZ ;  /* 0x000000ffff107224 */ /* 0x000fc800078e00ff */
[----:B------:R-:W-:Y:S05]  /*0190*/  BRA.U !UP0, `(.L_x_2) ;  /* 0x0000001508707547 */ /* 0x000fea000b800000 */
[----:B------:R-:W0:Y:S01]  /*01a0*/  LDCU.64 UR4, c[0x0][0x390] ;  /* 0x00007200ff0477ac */ /* 0x000e220008000a00 */
[----:B------:R-:W-:Y:S01]  /*01b0*/  IMAD.MOV.U32 R16, RZ, RZ, RZ ;  /* 0x000000ffff107224 */ /* 0x000fe200078e00ff */
[----:B------:R-:W1:Y:S01]  /*01c0*/  LDCU UR6, c[0x0][0x38c] ;  /* 0x00007180ff0677ac */ /* 0x000e620008000800 */
[----:B------:R-:W2:Y:S01]  /*01d0*/  LDCU.64 UR8, c[0x0][0x4b8] ;  /* 0x00009700ff0877ac */ /* 0x000ea20008000a00 */
[----:B------:R-:W-:Y:S01]  /*01e0*/  UISETP.NE.AND UP0, UPT, UR39, URZ, UPT ;  /* 0x000000ff2700728c */ /* 0x000fe2000bf05270 */
[----:B0-----:R-:W-:Y:S01]  /*01f0*/  IMAD.HI.U32 R2, R17, UR4, R16 ;  /* 0x0000000411027c27 */ /* 0x001fe2000f8e0010 */
[----:B------:R-:W0:Y:S04]  /*0200*/  LDCU UR4, c[0x0][0x4c0] ;  /* 0x00009800ff0477ac */ /* 0x000e280008000800 */
[----:B------:R-:W-:-:S05]  /*0210*/  SHF.R.U32.HI R3, RZ, UR5, R2 ;  /* 0x00000005ff037c19 */ /* 0x000fca0008011602 */
[----:B------:R-:W-:-:S04]  /*0220*/  IMAD.MOV R0, RZ, RZ, -R3 ;  /* 0x000000ffff007224 */ /* 0x000fc800078e0a03 */
[----:B-1----:R-:W-:-:S04]  /*0230*/  IMAD R19, R0, UR6, R17 ;  /* 0x0000000600137c24 */ /* 0x002fc8000f8e0211 */
[C---:B--2---:R-:W-:Y:S02]  /*0240*/  IMAD R16, R19.reuse, UR8, RZ ;  /* 0x0000000813107c24 */ /* 0x044fe4000f8e02ff */
[C---:B------:R-:W-:Y:S02]  /*0250*/  IMAD R0, R19.reuse, UR9, RZ ;  /* 0x0000000913007c24 */ /* 0x040fe4000f8e02ff */
[----:B0-----:R-:W-:Y:S01]  /*0260*/  IMAD R19, R19, UR4, RZ ;  /* 0x0000000413137c24 */ /* 0x001fe2000f8e02ff */
[----:B------:R-:W-:Y:S06]  /*0270*/  BRA.U !UP0, `(.L_x_2) ;  /* 0x0000001508387547 */ /* 0x000fec000b800000 */
[----:B------:R-:W0:Y:S01]  /*0280*/  LDCU.64 UR6, c[0x0][0x398] ;  /* 0x00007300ff0677ac */ /* 0x000e220008000a00 */
[----:B------:R-:W-:Y:S01]  /*0290*/  HFMA2 R2, -RZ, RZ, 0, 0 ;  /* 0x00000000ff027431 */ /* 0x000fe200000001ff */
[----:B------:R-:W1:Y:S01]  /*02a0*/  LDCU UR4, c[0x0][0x3a0] ;  /* 0x00007400ff0477ac */ /* 0x000e620008000800 */
[----:B------:R-:W2:Y:S01]  /*02b0*/  LDCU UR5, c[0x0][0x4c4] ;  /* 0x00009880ff0577ac */ /* 0x000ea20008000800 */
[----:B------:R-:W3:Y:S01]  /*02c0*/  LDCU.64 UR8, c[0x0][0x4c8] ;  /* 0x00009900ff0877ac */ /* 0x000ee20008000a00 */
[----:B------:R-:W-:Y:S01]  /*02d0*/  UISETP.NE.AND UP0, UPT, UR38, 0x2, UPT ;  /* 0x000000022600788c */ /* 0x000fe2000bf05270 */
[----:B0-----:R-:W-:-:S05]  /*02e0*/  IMAD.HI.U32 R4, R3, UR7, R2 ;  /* 0x0000000703047c27 */ /* 0x001fca000f8e0002 */
[----:B-1----:R-:W-:-:S05]  /*02f0*/  SHF.R.U32.HI R5, RZ, UR4, R4 ;  /* 0x00000004ff057c19 */ /* 0x002fca0008011604 */
[----:B------:R-:W-:-:S04]  /*0300*/  IMAD.MOV R2, RZ, RZ, -R5 ;  /* 0x000000ffff027224 */ /* 0x000fc800078e0a05 */
[----:B------:R-:W-:-:S04]  /*0310*/  IMAD R3, R2, UR6, R3 ;  /* 0x0000000602037c24 */ /* 0x000fc8000f8e0203 */
[C---:B--2---:R-:W-:Y:S02]  /*0320*/  IMAD R16, R3.reuse, UR5, R16 ;  /* 0x0000000503107c24 */ /* 0x044fe4000f8e0210 */
[C---:B---3--:R-:W-:Y:S02]  /*0330*/  IMAD R0, R3.reuse, UR8, R0 ;  /* 0x0000000803007c24 */ /* 0x048fe4000f8e0200 */
[----:B------:R-:W-:Y:S01]  /*0340*/  IMAD R19, R3, UR9, R19 ;  /* 0x0000000903137c24 */ /* 0x000fe2000f8e0213 */
[----:B------:R-:W-:Y:S06]  /*0350*/  BRA.U !UP0, `(.L_x_2) ;  /* 0x0000001508007547 */ /* 0x000fec000b800000 */
[----:B------:R-:W0:Y:S01]  /*0360*/  LDCU.64 UR4, c[0x0][0x3a8] ;  /* 0x00007500ff0477ac */ /* 0x000e220008000a00 */
[----:B------:R-:W-:Y:S01]  /*0370*/  IMAD.MOV.U32 R4, RZ, RZ, RZ ;  /* 0x000000ffff047224 */ /* 0x000fe200078e00ff */
[----:B------:R-:W1:Y:S01]  /*0380*/  LDCU UR6, c[0x0][0x3a4] ;  /* 0x00007480ff0677ac */ /* 0x000e620008000800 */
[----:B------:R-:W2:Y:S01]  /*0390*/  LDCU.64 UR8, c[0x0][0x4d0] ;  /* 0x00009a00ff0877ac */ /* 0x000ea20008000a00 */
[----:B------:R-:W-:Y:S01]  /*03a0*/  UISETP.NE.AND UP0, UPT, UR38, 0x3, UPT ;  /* 0x000000032600788c */ /* 0x000fe2000bf05270 */
[----:B0-----:R-:W-:Y:S01]  /*03b0*/  IMAD.HI.U32 R2, R5, UR4, R4 ;  /* 0x0000000405027c27 */ /* 0x001fe2000f8e0004 */
[----:B------:R-:W0:Y:S04]  /*03c0*/  LDCU UR4, c[0x0][0x4d8] ;  /* 0x00009b00ff0477ac */ /* 0x000e280008000800 */
[----:B------:R-:W-:-:S05]  /*03d0*/  SHF.R.U32.HI R3, RZ, UR5, R2 ;  /* 0x00000005ff037c19 */ /* 0x000fca0008011602 */
[----:B------:R-:W-:-:S04]  /*03e0*/  IMAD.MOV R4, RZ, RZ, -R3 ;  /* 0x000000ffff047224 */ /* 0x000fc800078e0a03 */
[----:B-1----:R-:W-:-:S04]  /*03f0*/  IMAD R5, R4, UR6, R5 ;  /* 0x0000000604057c24 */ /* 0x002fc8000f8e0205 */
[C---:B--2---:R-:W-:Y:S02]  /*0400*/  IMAD R16, R5.reuse, UR8, R16 ;  /* 0x0000000805107c24 */ /* 0x044fe4000f8e0210 */
[C---:B------:R-:W-:Y:S02]  /*0410*/  IMAD R0, R5.reuse, UR9, R0 ;  /* 0x0000000905007c24 */ /* 0x040fe4000f8e0200 */
[----:B0-----:R-:W-:Y:S01]  /*0420*/  IMAD R19, R5, UR4, R19 ;  /* 0x0000000405137c24 */ /* 0x001fe2000f8e0213 */
[----:B------:R-:W-:Y:S06]  /*0430*/  BRA.U !UP0, `(.L_x_2) ;  /* 0x0000001108c87547 */ /* 0x000fec000b800000 */
[----:B------:R-:W0:Y:S01]  /*0440*/  LDCU.64 UR6, c[0x0][0x3b0] ;  /* 0x00007600ff0677ac */ /* 0x000e220008000a00 */
[----:B------:R-:W-:Y:S01]  /*0450*/  IMAD.MOV.U32 R2, RZ, RZ, RZ ;  /* 0x000000ffff027224 */ /* 0x000fe200078e00ff */
        /* <DEDUP_REMOVED lines=13> */
[----:B------:R-:W-:Y:S01]  /*0530*/  MOV R4, RZ ;  /* 0x000000ff00047202 */ /* 0x000fe20000000f00 */
[----:B------:R-:W1:Y:S01]  /*0540*/  LDCU UR6, c[0x0][0x3bc] ;  /* 0x00007780ff0677ac */ /* 0x000e620008000800 */
[----:B------:R-:W2:Y:S01]  /*0550*/  LDCU.64 UR8, c[0x0][0x4e8] ;  /* 0x00009d00ff0877ac */ /* 0x000ea20008000a00 */
[----:B------:R-:W-:Y:S02]  /*0560*/  UISETP.NE.AND UP0, UPT, UR38, 0x5, UPT ;  /* 0x000000052600788c */ /* 0x000fe4000bf05270 */
        /* <DEDUP_REMOVED lines=278> */
[----:B------:R-:W2:Y:S02]  /*16d0*/  LDCU.64 UR8, c[0x0][0x5d8] ;  /* 0x0000bb00ff0877ac */ /* 0x000ea40008000a00 */
[----:B0-----:R-:W-:Y:S01]  /*16e0*/  IMAD.HI.U32 R2, R5, UR4, R4 ;  /* 0x0000000405027c27 */ /* 0x001fe2000f8e0004 */
[----:B------:R-:W0:Y:S04]  /*16f0*/  LDCU UR4, c[0x0][0x5e0] ;  /* 0x0000bc00ff0477ac */ /* 0x000e280008000800 */
[----:B------:R-:W-:-:S05]  /*1700*/  SHF.R.U32.HI R2, RZ, UR5, R2 ;  /* 0x00000005ff027c19 */ /* 0x000fca0008011602 */
[----:B------:R-:W-:-:S04]  /*1710*/  IMAD.MOV R3, RZ, RZ, -R2 ;  /* 0x000000ffff037224 */ /* 0x000fc800078e0a02 */
[----:B-1----:R-:W-:-:S04]  /*1720*/  IMAD R5, R3, UR6, R5 ;  /* 0x0000000603057c24 */ /* 0x002fc8000f8e0205 */
[C---:B--2---:R-:W-:Y:S02]  /*1730*/  IMAD R16, R5.reuse, UR8, R16 ;  /* 0x0000000805107c24 */ /* 0x044fe4000f8e0210 */
[C---:B------:R-:W-:Y:S02]  /*1740*/  IMAD R0, R5.reuse, UR9, R0 ;  /* 0x0000000905007c24 */ /* 0x040fe4000f8e0200 */
[----:B0-----:R-:W-:-:S07]  /*1750*/  IMAD R19, R5, UR4, R19 ;  /* 0x0000000405137c24 */ /* 0x001fce000f8e0213 */
.L_x_2:
[----:B------:R-:W0:Y:S01]  /*1760*/  LDCU.64 UR6, c[0x0][0x5f0] ;  /* 0x0000be00ff0677ac */ /* 0x000e220008000a00 */
[----:B------:R-:W-:-:S04]  /*1770*/  UPRMT UR4, UR40, 0x7771, URZ ;  /* 0x0000777128047896 */ /* 0x000fc800080000ff */
[----:B------:R-:W-:Y:S01]  /*1780*/  UISETP.GT.AND UP0, UPT, UR4, 0x9, UPT ;  /* 0x000000090400788c */ /* 0x000fe2000bf04270 */
[----:B0-----:R-:W-:-:S04]  /*1790*/  IADD3 R2, P0, PT, R0, UR6, RZ ;  /* 0x0000000600027c10 */ /* 0x001fc8000ff1e0ff */
[----:B------:R-:W-:-:S04]  /*17a0*/  IADD3.X R3, PT, PT, RZ, UR7, RZ, P0, !PT ;  /* 0x00000007ff037c10 */ /* 0x000fc800087fe4ff */
[----:B------:R-:W-:Y:S05]  /*17b0*/  BRA.U UP0, `(.L_x_3) ;  /* 0x0000000500307547 */ /* 0x000fea000b800000 */
[----:B------:R-:W-:-:S09]  /*17c0*/  UISETP.GT.AND UP0, UPT, UR4, 0x4, UPT ;  /* 0x000000040400788c */ /* 0x000fd2000bf04270 */
[----:B------:R-:W-:Y:S05]  /*17d0*/  BRA.U UP0, `(.L_x_4) ;  /* 0x0000000100947547 */ /* 0x000fea000b800000 */
[----:B------:R-:W-:-:S09]  /*17e0*/  UISETP.GT.AND UP0, UPT, UR4, 0x1, UPT ;  /* 0x000000010400788c */ /* 0x000fd2000bf04270 */
[----:B------:R-:W-:Y:S05]  /*17f0*/  BRA.U UP0, `(.L_x_5) ;  /* 0x0000000100387547 */ /* 0x000fea000b800000 */
[----:B------:R-:W-:-:S09]  /*1800*/  UISETP.NE.AND UP0, UPT, UR42, URZ, UPT ;  /* 0x000000ff2a00728c */ /* 0x000fd2000bf05270 */
[----:B------:R-:W-:Y:S05]  /*1810*/  BRA.U !UP0, `(.L_x_6) ;  /* 0x00000001081c7547 */ /* 0x000fea000b800000 */
[----:B------:R-:W-:-:S09]  /*1820*/  UISETP.NE.AND UP0, UPT, UR4, 0x1, UPT ;  /* 0x000000010400788c */ /* 0x000fd2000bf05270 */
[----:B------:R-:W-:Y:S05]  /*1830*/  BRA.U UP0, `(.L_x_7) ;  /* 0x0000000d004c7547 */ /* 0x000fea000b800000 */
[----:B------:R-:W2:Y:S02]  /*1840*/  LDG.E.S8 R2, desc[UR36][R2.64] ;  /* 0x0000002402027981 */ /* 0x000ea4000c1e1300 */
[----:B--2---:R-:W0:Y:S02]  /*1850*/  I2F.S16 R0, R2 ;  /* 0x0000000200007306 */ /* 0x004e240000101400 */
[----:B0-----:R-:W-:-:S04]  /*1860*/  F2FP.BF16.F32.PACK_AB R0, RZ, R0 ;  /* 0x00000000ff00723e */ /* 0x001fc800000010ff */
[----:B------:R-:W-:Y:S01]  /*1870*/  PRMT R22, R0, 0x7610, R22 ;  /* 0x0000761000167816 */ /* 0x000fe20000000016 */
[----:B------:R-:W-:Y:S06]  /*1880*/  BRA `(.L_x_8) ;  /* 0x0000000c00d47947 */ /* 0x000fec0003800000 */
.L_x_6:
[----:B------:R-:W2:Y:S02]  /*1890*/  LDG.E.U8 R2, desc[UR36][R2.64] ;  /* 0x0000002402027981 */ /* 0x000ea4000c1e1100 */
[----:B--2---:R-:W-:-:S04]  /*18a0*/  I2FP.F32.U32 R0, R2 ;  /* 0x0000000200007245 */ /* 0x004fc80000201000 */
[----:B------:R-:W-:-:S04]  /*18b0*/  F2FP.BF16.F32.PACK_AB R0, RZ, R0 ;  /* 0x00000000ff00723e */ /* 0x000fc800000010ff */
[----:B------:R-:W-:Y:S01]  /*18c0*/  PRMT R22, R0, 0x7610, R22 ;  /* 0x0000761000167816 */ /* 0x000fe20000000016 */
[----:B------:R-:W-:Y:S06]  /*18d0*/  BRA `(.L_x_8) ;  /* 0x0000000c00c07947 */ /* 0x000fec0003800000 */
.L_x_5:
[----:B------:R-:W-:-:S09]  /*18e0*/  UISETP.NE.AND UP0, UPT, UR4, 0x2, UPT ;  /* 0x000000020400788c */ /* 0x000fd2000bf05270 */
[----:B------:R-:W-:Y:S05]  /*18f0*/  BRA.U !UP0, `(.L_x_9) ;  /* 0x0000000108387547 */ /* 0x000fea000b800000 */
[----:B------:R-:W-:-:S09]  /*1900*/  UISETP.NE.AND UP0, UPT, UR4, 0x3, UPT ;  /* 0x000000030400788c */ /* 0x000fd2000bf05270 */
[----:B------:R-:W-:Y:S05]  /*1910*/  BRA.U !UP0, `(.L_x_10) ;  /* 0x00000001081c7547 */ /* 0x000fea000b800000 */
[----:B------:R-:W-:-:S09]  /*1920*/  UISETP.NE.AND UP0, UPT, UR4, 0x4, UPT ;  /* 0x000000040400788c */ /* 0x000fd2000bf05270 */
[----:B------:R-:W-:Y:S05]  /*1930*/  BRA.U UP0, `(.L_x_7) ;  /* 0x0000000d000c7547 */ /* 0x000fea000b800000 */
[----:B------:R-:W2:Y:S02]  /*1940*/  LDG.E.64 R2, desc[UR36][R2.64] ;  /* 0x0000002402027981 */ /* 0x000ea4000c1e1b00 */
[----:B--2---:R-:W0:Y:S02]  /*1950*/  I2F.S64 R0, R2 ;  /* 0x0000000200007312 */ /* 0x004e240000301400 */
[----:B0-----:R-:W-:-:S04]  /*1960*/  F2FP.BF16.F32.PACK_AB R0, RZ, R0 ;  /* 0x00000000ff00723e */ /* 0x001fc800000010ff */
[----:B------:R-:W-:Y:S01]  /*1970*/  PRMT R22, R0, 0x7610, R22 ;  /* 0x0000761000167816 */ /* 0x000fe20000000016 */
[----:B------:R-:W-:Y:S06]  /*1980*/  BRA `(.L_x_8) ;  /* 0x0000000c00947947 */ /* 0x000fec0003800000 */
.L_x_10:
[----:B------:R-:W2:Y:S02]  /*1990*/  LDG.E R2, desc[UR36][R2.64] ;  /* 0x0000002402027981 */ /* 0x000ea4000c1e1900 */
[----:B--2---:R-:W-:-:S04]  /*19a0*/  I2FP.F32.S32 R0, R2 ;  /* 0x0000000200007245 */ /* 0x004fc80000201400 */
[----:B------:R-:W-:-:S04]  /*19b0*/  F2FP.BF16.F32.PACK_AB R0, RZ, R0 ;  /* 0x00000000ff00723e */ /* 0x000fc800000010ff */
[----:B------:R-:W-:Y:S01]  /*19c0*/  PRMT R22, R0, 0x7610, R22 ;  /* 0x0000761000167816 */ /* 0x000fe20000000016 */
[----:B------:R-:W-:Y:S06]  /*19d0*/  BRA `(.L_x_8) ;  /* 0x0000000c00807947 */ /* 0x000fec0003800000 */
.L_x_9:
[----:B------:R-:W2:Y:S02]  /*19e0*/  LDG.E.U16 R2, desc[UR36][R2.64] ;  /* 0x0000002402027981 */ /* 0x000ea4000c1e1500 */
[----:B--2---:R-:W0:Y:S02]  /*19f0*/  I2F.S16 R0, R2 ;  /* 0x0000000200007306 */ /* 0x004e240000101400 */
[----:B0-----:R-:W-:-:S04]  /*1a00*/  F2FP.BF16.F32.PACK_AB R0, RZ, R0 ;  /* 0x00000000ff00723e */ /* 0x001fc800000010ff */
[----:B------:R-:W-:Y:S01]  /*1a10*/  PRMT R22, R0, 0x7610, R22 ;  /* 0x0000761000167816 */ /* 0x000fe20000000016 */
[----:B------:R-:W-:Y:S06]  /*1a20*/  BRA `(.L_x_8) ;  /* 0x0000000c006c7947 */ /* 0x000fec0003800000 */
.L_x_4:
[----:B------:R-:W-:-:S09]  /*1a30*/  UISETP.GT.AND UP0, UPT, UR4, 0x6, UPT ;  /* 0x000000060400788c */ /* 0x000fd2000bf04270 */
[----:B------:R-:W-:Y:S05]  /*1a40*/  BRA.U UP0, `(.L_x_11) ;  /* 0x0000000100307547 */ /* 0x000fea000b800000 */
[----:B------:R-:W-:-:S09]  /*1a50*/  UISETP.NE.AND UP0, UPT, UR4, 0x5, UPT ;  /* 0x000000050400788c */ /* 0x000fd2000bf05270 */
[----:B------:R-:W-:Y:S05]  /*1a60*/  BRA.U !UP0, `(.L_x_12) ;  /* 0x0000000108147547 */ /* 0x000fea000b800000 */
[----:B------:R-:W-:-:S09]  /*1a70*/  UISETP.NE.AND UP0, UPT, UR4, 0x6, UPT ;  /* 0x000000060400788c */ /* 0x000fd2000bf05270 */
[----:B------:R-:W-:Y:S05]  /*1a80*/  BRA.U UP0, `(.L_x_7) ;  /* 0x0000000900b87547 */ /* 0x000fea000b800000 */
[----:B------:R-:W2:Y:S02]  /*1a90*/  LDG.E R2, desc[UR36][R2.64] ;  /* 0x0000002402027981 */ /* 0x000ea4000c1e1900 */
[----:B--2---:R-:W-:Y:S01]  /*1aa0*/  F2FP.BF16.F32.PACK_AB R22, RZ, R2 ;  /* 0x00000002ff16723e */ /* 0x004fe200000010ff */
[----:B------:R-:W-:Y:S06]  /*1ab0*/  BRA `(.L_x_8) ;  /* 0x0000000c00487947 */ /* 0x000fec0003800000 */
.L_x_12:
[----:B------:R-:W2:Y:S02]  /*1ac0*/  LDG.E.U16 R0, desc[UR36][R2.64] ;  /* 0x0000002402007981 */ /* 0x000ea4000c1e1500 */
[----:B--2---:R-:W-:-:S05]  /*1ad0*/  HADD2.F32 R0, -RZ, R0.H0_H0 ;  /* 0x20000000ff007230 */ /* 0x004fca0000004100 */
[----:B------:R-:W-:-:S04]  /*1ae0*/  F2FP.BF16.F32.PACK_AB R0, RZ, R0 ;  /* 0x00000000ff00723e */ /* 0x000fc800000010ff */
[----:B------:R-:W-:Y:S01]  /*1af0*/  PRMT R22, R0, 0x7610, R22 ;  /* 0x0000761000167816 */ /* 0x000fe20000000016 */
[----:B------:R-:W-:Y:S06]  /*1b00*/  BRA `(.L_x_8) ;  /* 0x0000000c00347947 */ /* 0x000fec0003800000 */
.L_x_11:
[----:B------:R-:W-:-:S09]  /*1b10*/  UISETP.NE.AND UP0, UPT, UR4, 0x7, UPT ;  /* 0x000000070400788c */ /* 0x000fd2000bf05270 */
[----:B------:R-:W-:Y:S05]  /*1b20*/  BRA.U !UP0, `(.L_x_13) ;  /* 0x0000000108307547 */ /* 0x000fea000b800000 */
[----:B------:R-:W-:-:S09]  /*1b30*/  UISETP.NE.AND UP0, UPT, UR4, 0x8, UPT ;  /* 0x000000080400788c */ /* 0x000fd2000bf05270 */
[----:B------:R-:W-:Y:S05]  /*1b40*/  BRA.U !UP0, `(.L_x_14) ;  /* 0x0000000108147547 */ /* 0x000fea000b800000 */
[----:B------:R-:W-:-:S09]  /*1b50*/  UISETP.NE.AND UP0, UPT, UR4, 0x9, UPT ;  /* 0x000000090400788c */ /* 0x000fd2000bf05270 */
[----:B------:R-:W-:Y:S05]  /*1b60*/  BRA.U UP0, `(.L_x_7) ;  /* 0x0000000900807547 */ /* 0x000fea000b800000 */
[----:B------:R-:W2:Y:S02]  /*1b70*/  LDG.E R2, desc[UR36][R2.64] ;  /* 0x0000002402027981 */ /* 0x000ea4000c1e1900 */
[----:B--2---:R-:W-:Y:S01]  /*1b80*/  F2FP.BF16.F32.PACK_AB R22, RZ, R2 ;  /* 0x00000002ff16723e */ /* 0x004fe200000010ff */
[----:B------:R-:W-:Y:S06]  /*1b90*/  BRA `(.L_x_8) ;  /* 0x0000000c00107947 */ /* 0x000fec0003800000 */
.L_x_14:
[----:B------:R-:W2:Y:S02]  /*1ba0*/  LDG.E.U16 R2, desc[UR36][R2.64] ;  /* 0x0000002402027981 */ /* 0x000ea4000c1e1500 */
[----:B--2---:R-:W-:-:S05]  /*1bb0*/  HADD2.F32 R0, -RZ, R2.H0_H0 ;  /* 0x20000002ff007230 */ /* 0x004fca0000004100 */
[----:B------:R-:W-:-:S04]  /*1bc0*/  F2FP.BF16.F32.PACK_AB R0, RZ, R0 ;  /* 0x00000000ff00723e */ /* 0x000fc800000010ff */
[----:B------:R-:W-:Y:S01]  /*1bd0*/  PRMT R22, R0, 0x7610, R22 ;  /* 0x0000761000167816 */ /* 0x000fe20000000016 */
[----:B------:R-:W-:Y:S06]  /*1be0*/  BRA `(.L_x_8) ;  /* 0x0000000800fc7947 */ /* 0x000fec0003800000 */
.L_x_13:
[----:B------:R-:W2:Y:S01]  /*1bf0*/  LDG.E.64 R2, desc[UR36][R2.64] ;  /* 0x0000002402027981 */ /* 0x000ea2000c1e1b00 */
[----:B------:R-:W-:Y:S01]  /*1c00*/  UMOV UR4, 0xf0000000 ;  /* 0xf000000000047882 */ /* 0x000fe20000000000 */
[----:B------:R-:W-:Y:S01]  /*1c10*/  UMOV UR5, 0x380fffff ;  /* 0x380fffff00057882 */ /* 0x000fe20000000000 */
[----:B--2---:R-:W0:Y:S01]  /*1c20*/  F2F.F32.F64 R0, R2 ;  /* 0x0000000200007310 */ /* 0x004e220000301000 */
[----:B------:R-:W-:-:S14]  /*1c30*/  DSETP.GEU.AND P0, PT, |R2|, UR4, PT ;  /* 0x0000000402007e2a */ /* 0x000fdc000bf0e200 */
[----:B0-----:R-:W-:-:S05]  /*1c40*/  @!P0 FMUL R0, R0, 1.175494350822287508e-38 ;  /* 0x0080000000008820 */ /* 0x001fca0000400000 */
[----:B------:R-:W-:-:S04]  /*1c50*/  F2FP.BF16.F32.PACK_AB R0, RZ, R0 ;  /* 0x00000000ff00723e */ /* 0x000fc800000010ff */
[----:B------:R-:W-:Y:S01]  /*1c60*/  PRMT R22, R0, 0x7610, R22 ;  /* 0x0000761000167816 */ /* 0x000fe20000000016 */
[----:B------:R-:W-:Y:S06]  /*1c70*/  BRA `(.L_x_8) ;  /* 0x0000000800d87947 */ /* 0x000fec0003800000 */
.L_x_3:
[----:B------:R-:W-:-:S09]  /*1c80*/  UISETP.GT.AND UP0, UPT, UR4, 0x18, UPT ;  /* 0x000000180400788c */ /* 0x000fd2000bf04270 */
[----:B------:R-:W-:Y:S05]  /*1c90*/  BRA.U UP0, `(.L_x_15) ;  /* 0x0000000500007547 */ /* 0x000fea000b800000 */
[----:B------:R-:W-:-:S09]  /*1ca0*/  UISETP.GT.AND UP0, UPT, UR4, 0xe, UPT ;  /* 0x0000000e0400788c */ /* 0x000fd2000bf04270 */
[----:B------:R-:W-:Y:S05]  /*1cb0*/  BRA.U UP0, `(.L_x_16) ;  /* 0x00000001004c7547 */ /* 0x000fea000b800000 */
[----:B------:R-:W-:-:S09]  /*1cc0*/  UISETP.NE.AND UP0, UPT, UR4, 0xa, UPT ;  /* 0x0000000a0400788c */ /* 0x000fd2000bf05270 */
[----:B------:R-:W-:Y:S05]  /*1cd0*/  BRA.U !UP0, `(.L_x_17) ;  /* 0x0000000108207547 */ /* 0x000fea000b800000 */
[----:B------:R-:W-:-:S09]  /*1ce0*/  UISETP.NE.AND UP0, UPT, UR4, 0xb, UPT ;  /* 0x0000000b0400788c */ /* 0x000fd2000bf05270 */
[----:B------:R-:W-:Y:S05]  /*1cf0*/  BRA.U UP0, `(.L_x_7) ;  /* 0x00000009001c7547 */ /* 0x000fea000b800000 */
[----:B------:R-:W2:Y:S02]  /*1d00*/  LDG.E.U8 R2, desc[UR36][R2.64] ;  /* 0x0000002402027981 */ /* 0x000ea4000c1e1100 */
[----:B--2---:R-:W-:-:S04]  /*1d10*/  ISETP.NE.AND P0, PT, R2, RZ, PT ;  /* 0x000000ff0200720c */ /* 0x004fc80003f05270 */
[----:B------:R-:W-:-:S04]  /*1d20*/  FSEL R0, RZ, 1, !P0 ;  /* 0x3f800000ff007808 */ /* 0x000fc80004000000 */
[----:B------:R-:W-:-:S04]  /*1d30*/  F2FP.BF16.F32.PACK_AB R0, RZ, R0 ;  /* 0x00000000ff00723e */ /* 0x000fc800000010ff */
[----:B------:R-:W-:Y:S01]  /*1d40*/  PRMT R22, R0, 0x7610, R22 ;  /* 0x0000761000167816 */ /* 0x000fe20000000016 */
[----:B------:R-:W-:Y:S06]  /*1d50*/  BRA `(.L_x_8) ;  /* 0x0000000800a07947 */ /* 0x000fec0003800000 */
.L_x_17:
        /* <DEDUP_REMOVED lines=9> */
.L_x_16:
[----:B------:R-:W-:-:S09]  /*1df0*/  UISETP.NE.AND UP0, UPT, UR4, 0xf, UPT ;  /* 0x0000000f0400788c */ /* 0x000fd2000bf05270 */
[----:B------:R-:W-:Y:S05]  /*1e00*/  BRA.U !UP0, `(.L_x_18) ;  /* 0x00000001089c7547 */ /* 0x000fea000b800000 */
[----:B------:R-:W-:-:S09]  /*1e10*/  UISETP.NE.AND UP0, UPT, UR4, 0x17, UPT ;  /* 0x000000170400788c */ /* 0x000fd2000bf05270 */
[----:B------:R-:W-:Y:S05]  /*1e20*/  BRA.U !UP0, `(.L_x_19) ;  /* 0x00000001085c7547 */ /* 0x000fea000b800000 */
[----:B------:R-:W-:-:S09]  /*1e30*/  UISETP.NE.AND UP0, UPT, UR4, 0x18, UPT ;  /* 0x000000180400788c */ /* 0x000fd2000bf05270 */
[----:B------:R-:W-:Y:S05]  /*1e40*/  BRA.U UP0, `(.L_x_7) ;  /* 0x0000000500c87547 */ /* 0x000fea000b800000 */
[----:B------:R-:W2:Y:S01]  /*1e50*/  LDG.E.U8 R0, desc[UR36][R2.64] ;  /* 0x0000002402007981 */ /* 0x000ea2000c1e1100 */
[----:B------:R-:W-:Y:S02]  /*1e60*/  IMAD.MOV.U32 R6, RZ, RZ, 0x1f ;  /* 0x0000001fff067424 */ /* 0x000fe400078e00ff */
[----:B--2---:R-:W-:-:S05]  /*1e70*/  IMAD.SHL.U32 R0, R0, 0x1000000, RZ ;  /* 0x0100000000007824 */ /* 0x004fca00078e00ff */
[C---:B------:R-:W-:Y:S02]  /*1e80*/  LOP3.LUT R4, R0.reuse, 0x7f000000, RZ, 0xc0, !PT ;  /* 0x7f00000000047812 */ /* 0x040fe400078ec0ff */
[----:B------:R-:W-:Y:S02]  /*1e90*/  LOP3.LUT P0, RZ, R0, 0x7f000000, RZ, 0xc0, !PT ;  /* 0x7f00000000ff7812 */ /* 0x000fe4000780c0ff */
[----:B------:R-:W0:Y:S02]  /*1ea0*/  FLO.U32 R5, R4 ;  /* 0x0000000400057300 */ /* 0x000e2400000e0000 */
[----:B0-----:R-:W-:-:S05]  /*1eb0*/  IMAD.MOV R5, RZ, RZ, -R5 ;  /* 0x000000ffff057224 */ /* 0x001fca00078e0a05 */
[----:B------:R-:W-:-:S05]  /*1ec0*/  VIADDMNMX.U32 R5, R5, R6, 0x4, !PT ;  /* 0x0000000405057446 */ /* 0x000fca0007800006 */
[----:B------:R-:W-:-:S04]  /*1ed0*/  VIADD R5, R5, 0xfffffffc ;  /* 0xfffffffc05057836 */ /* 0x000fc80000000000 */
[----:B------:R-:W-:Y:S01]  /*1ee0*/  IMAD.SHL.U32 R7, R5, 0x800000, RZ ;  /* 0x0080000005077824 */ /* 0x000fe200078e00ff */
[C---:B------:R-:W-:Y:S02]  /*1ef0*/  SHF.L.U32 R6, R4.reuse, R5, RZ ;  /* 0x0000000504067219 */ /* 0x040fe400000006ff */
[----:B------:R-:W-:Y:S02]  /*1f00*/  IADD3 R5, PT, PT, R4, 0x1000000, RZ ;  /* 0x0100000004057810 */ /* 0x000fe40007ffe0ff */
[----:B------:R-:W-:Y:S02]  /*1f10*/  LEA.HI R6, R6, -R7, RZ, 0x1c ;  /* 0x8000000706067211 */ /* 0x000fe400078fe0ff */
[----:B------:R-:W-:-:S03]  /*1f20*/  SHF.R.S32.HI R5, RZ, 0x8, R5 ;  /* 0x00000008ff057819 */ /* 0x000fc60000011405 */
[----:B------:R-:W-:-:S05]  /*1f30*/  VIADD R6, R6, 0x3c000000 ;  /* 0x3c00000006067836 */ /* 0x000fca0000000000 */
[----:B------:R-:W-:-:S04]  /*1f40*/  LOP3.LUT R5, R6, 0x7f800000, R5, 0xf8, !PT ;  /* 0x7f80000006057812 */ /* 0x000fc800078ef805 */
[----:B------:R-:W-:-:S04]  /*1f50*/  SEL R5, R5, RZ, P0 ;  /* 0x000000ff05057207 */ /* 0x000fc80000000000 */
[----:B------:R-:W-:-:S04]  /*1f60*/  LOP3.LUT R5, R5, 0x80000000, R0, 0xf8, !PT ;  /* 0x8000000005057812 */ /* 0x000fc800078ef800 */
[----:B------:R-:W-:-:S04]  /*1f70*/  F2FP.BF16.F32.PACK_AB R5, RZ, R5 ;  /* 0x00000005ff05723e */ /* 0x000fc800000010ff */
[----:B------:R-:W-:Y:S01]  /*1f80*/  PRMT R22, R5, 0x7610, R22 ;  /* 0x0000761005167816 */ /* 0x000fe20000000016 */
[----:B------:R-:W-:Y:S06]  /*1f90*/  BRA `(.L_x_8) ;  /* 0x0000000800107947 */ /* 0x000fec0003800000 */
.L_x_19:
[----:B------:R-:W2:Y:S02]  /*1fa0*/  LDG.E.U8 R2, desc[UR36][R2.64] ;  /* 0x0000002402027981 */ /* 0x000ea4000c1e1100 */
[C---:B--2---:R-:W-:Y:S02]  /*1fb0*/  IMAD.SHL.U32 R4, R2.reuse, 0x2000000, RZ ;  /* 0x0200000002047824 */ /* 0x044fe400078e00ff */
[----:B------:R-:W-:-:S03]  /*1fc0*/  IMAD.SHL.U32 R5, R2, 0x100, RZ ;  /* 0x0000010002057824 */ /* 0x000fc600078e00ff */
[----:B------:R-:W-:-:S13]  /*1fd0*/  ISETP.GT.U32.AND P0, PT, R4, 0x7ffffff, PT ;  /* 0x07ffffff0400780c */ /* 0x000fda0003f04070 */
[C---:B------:R-:W-:Y:S02]  /*1fe0*/  @!P0 LOP3.LUT R0, R5.reuse, 0x7f00, RZ, 0xc0, !PT ;  /* 0x00007f0005008812 */ /* 0x040fe400078ec0ff */
[----:B------:R-:W-:Y:S02]  /*1ff0*/  @P0 LEA.HI R4, R4, 0x70000000, RZ, 0x1c ;  /* 0x7000000004040811 */ /* 0x000fe400078fe0ff */
[----:B------:R-:W-:Y:S02]  /*2000*/  @!P0 LOP3.LUT R0, R0, 0x3f000000, RZ, 0xfc, !PT ;  /* 0x3f00000000008812 */ /* 0x000fe400078efcff */
[----:B------:R-:W-:-:S03]  /*2010*/  PRMT R5, R5, 0x9910, RZ ;  /* 0x0000991005057816 */ /* 0x000fc600000000ff */
[----:B------:R-:W-:Y:S01]  /*2020*/  @!P0 FADD.FTZ R0, R0, -0.5 ;  /* 0xbf00000000008421 */ /* 0x000fe20000010000 */
[----:B------:R-:W-:-:S05]  /*2030*/  @P0 FMUL.FTZ R0, R4, 1.9259299443872358531e-34 ;  /* 0x0780000004000820 */ /* 0x000fca0000410000 */
[----:B------:R-:W-:-:S04]  /*2040*/  LOP3.LUT R0, R0, 0x80000000, R5, 0xf8, !PT ;  /* 0x8000000000007812 */ /* 0x000fc800078ef805 */
[----:B------:R-:W-:-:S04]  /*2050*/  F2FP.BF16.F32.PACK_AB R0, RZ, R0 ;  /* 0x00000000ff00723e */ /* 0x000fc800000010ff */
[----:B------:R-:W-:Y:S01]  /*2060*/  PRMT R22, R0, 0x7610, R22 ;  /* 0x0000761000167816 */ /* 0x000fe20000000016 */
[----:B------:R-:W-:Y:S06]  /*2070*/  BRA `(.L_x_8) ;  /* 0x0000000400d87947 */ /* 0x000fec0003800000 */
.L_x_18:
[----:B------:R0:W5:Y:S01]  /*2080*/  LDG.E.U16 R22, desc[UR36][R2.64] ;  /* 0x0000002402167981 */ /* 0x000162000c1e1500 */
[----:B------:R-:W-:Y:S05]  /*2090*/  BRA `(.L_x_8) ;  /* 0x0000000400d07947 */ /* 0x000fea0003800000 */
.L_x_15:
[----:B------:R-:W-:-:S09]  /*20a0*/  UISETP.GT.AND UP0, UPT, UR4, 0x1b, UPT ;  /* 0x0000001b0400788c */ /* 0x000fd2000bf04270 */
[----:B------:R-:W-:Y:S05]  /*20b0*/  BRA.U UP0, `(.L_x_20) ;  /* 0x0000000500147547 */ /* 0x000fea000b800000 */
[----:B------:R-:W-:-:S09]  /*20c0*/  UISETP.NE.AND UP0, UPT, UR4, 0x19, UPT ;  /* 0x000000190400788c */ /* 0x000fd2000bf05270 */
[----:B------:R-:W-:Y:S05]  /*20d0*/  BRA.U !UP0, `(.L_x_21) ;  /* 0x0000000108987547 */ /* 0x000fea000b800000 */
[----:B------:R-:W-:-:S09]  /*20e0*/  UISETP.NE.AND UP0, UPT, UR4, 0x1a, UPT ;  /* 0x0000001a0400788c */ /* 0x000fd2000bf05270 */
[----:B------:R-:W-:Y:S05]  /*20f0*/  BRA.U !UP0, `(.L_x_22) ;  /* 0x00000001081c7547 */ /* 0x000fea000b800000 */
[----:B------:R-:W-:-:S09]  /*2100*/  UISETP.NE.AND UP0, UPT, UR4, 0x1b, UPT ;  /* 0x0000001b0400788c */ /* 0x000fd2000bf05270 */
[----:B------:R-:W-:Y:S05]  /*2110*/  BRA.U UP0, `(.L_x_7) ;  /* 0x0000000500147547 */ /* 0x000fea000b800000 */
[----:B------:R-:W2:Y:S02]  /*2120*/  LDG.E.U16 R0, desc[UR36][R2.64] ;  /* 0x0000002402007981 */ /* 0x000ea4000c1e1500 */
[----:B--2---:R-:W-:-:S04]  /*2130*/  I2FP.F32.U32 R0, R0 ;  /* 0x0000000000007245 */ /* 0x004fc80000201000 */
[----:B------:R-:W-:-:S04]  /*2140*/  F2FP.BF16.F32.PACK_AB R0, RZ, R0 ;  /* 0x00000000ff00723e */ /* 0x000fc800000010ff */
[----:B------:R-:W-:Y:S01]  /*2150*/  PRMT R22, R0, 0x7610, R22 ;  /* 0x0000761000167816 */ /* 0x000fe20000000016 */
[----:B------:R-:W-:Y:S06]  /*2160*/  BRA `(.L_x_8) ;  /* 0x00000004009c7947 */ /* 0x000fec0003800000 */
.L_x_22:
[----:B------:R-:W2:Y:S01]  /*2170*/  LDG.E.U8 R3, desc[UR36][R2.64] ;  /* 0x0000002402037981 */ /* 0x000ea2000c1e1100 */
[----:B------:R-:W-:Y:S01]  /*2180*/  BSSY.RECONVERGENT B0, `(.L_x_23) ;  /* 0x0000018000007945 */ /* 0x000fe20003800200 */
[----:B------:R-:W-:Y:S01]  /*2190*/  IMAD.MOV.U32 R0, RZ, RZ, RZ ;  /* 0x000000ffff007224 */ /* 0x000fe200078e00ff */
[----:B--2---:R-:W-:-:S13]  /*21a0*/  ISETP.NE.AND P0, PT, R3, RZ, PT ;  /* 0x000000ff0300720c */ /* 0x004fda0003f05270 */
[----:B------:R-:W-:Y:S05]  /*21b0*/  @!P0 BRA `(.L_x_24) ;  /* 0x0000000000508947 */ /* 0x000fea0003800000 */
[----:B------:R-:W-:-:S13]  /*21c0*/  ISETP.NE.AND P0, PT, R3, 0x80, PT ;  /* 0x000000800300780c */ /* 0x000fda0003f05270 */
[----:B------:R-:W-:Y:S01]  /*21d0*/  @!P0 IMAD.MOV.U32 R0, RZ, RZ, 0x7f800001 ;  /* 0x7f800001ff008424 */ /* 0x000fe200078e00ff */
[----:B------:R-:W-:Y:S06]  /*21e0*/  @!P0 BRA `(.L_x_24) ;  /* 0x0000000000448947 */ /* 0x000fec0003800000 */
[--C-:B------:R-:W-:Y:S01]  /*21f0*/  SHF.R.U32.HI R0, RZ, 0x3, R3.reuse ;  /* 0x00000003ff007819 */ /* 0x100fe20000011603 */
[----:B------:R-:W-:Y:S03]  /*2200*/  BSSY.RECONVERGENT B1, `(.L_x_25) ;  /* 0x000000c000017945 */ /* 0x000fe60003800200 */
[----:B------:R-:W-:Y:S02]  /*2210*/  LOP3.LUT P0, R2, R0, 0xf, RZ, 0xc0, !PT ;  /* 0x0000000f00027812 */ /* 0x000fe4000780c0ff */
[----:B------:R-:W-:-:S04]  /*2220*/  SHF.R.U32.HI R0, RZ, 0x7, R3 ;  /* 0x00000007ff007819 */ /* 0x000fc80000011603 */
[----:B------:R-:W-:Y:S02]  /*2230*/  SHF.L.U32 R7, R0, 0x1f, RZ ;  /* 0x0000001f00077819 */ /* 0x000fe400000006ff */
[----:B------:R-:W-:-:S05]  /*2240*/  LOP3.LUT R0, R3, 0x7, RZ, 0xc0, !PT ;  /* 0x0000000703007812 */ /* 0x000fca00078ec0ff */
[----:B------:R-:W-:Y:S05]  /*2250*/  @P0 BRA `(.L_x_26) ;  /* 0x0000000000180947 */ /* 0x000fea0003800000 */
[----:B------:R-:W0:Y:S02]  /*2260*/  FLO.U32 R3, R0 ;  /* 0x0000000000037300 */ /* 0x000e2400000e0000 */
[----:B0-----:R-:W-:-:S04]  /*2270*/  IADD3 R3, PT, PT, -R3, 0x1f, RZ ;  /* 0x0000001f03037810 */ /* 0x001fc80007ffe1ff */
[----:B------:R-:W-:Y:S01]  /*2280*/  IADD3 R2, PT, PT, R2, 0x1d, -R3 ;  /* 0x0000001d02027810 */ /* 0x000fe20007ffe803 */
[----:B------:R-:W-:-:S05]  /*2290*/  VIADD R5, R3, 0xffffffe4 ;  /* 0xffffffe403057836 */ /* 0x000fca0000000000 */
[----:B------:R-:W-:-:S04]  /*22a0*/  SHF.L.U32 R5, R0, R5, RZ ;  /* 0x0000000500057219 */ /* 0x000fc800000006ff */
[----:B------:R-:W-:-:S07]  /*22b0*/  LOP3.LUT R0, R5, 0x7, RZ, 0xc0, !PT ;  /* 0x0000000705007812 */ /* 0x000fce00078ec0ff */
.L_x_26:
[----:B------:R-:W-:Y:S05]  /*22c0*/  BSYNC.RECONVERGENT B1 ;  /* 0x0000000000017941 */ /* 0x000fea0003800200 */
.L_x_25:
[----:B------:R-:W-:Y:S01]  /*22d0*/  IMAD.SHL.U32 R0, R0, 0x100000, RZ ;  /* 0x0010000000007824 */ /* 0x000fe200078e00ff */
[----:B------:R-:W-:-:S04]  /*22e0*/  LEA R2, R2, 0x3b800000, 0x17 ;  /* 0x3b80000002027811 */ /* 0x000fc800078eb8ff */
[----:B------:R-:W-:-:S07]  /*22f0*/  LOP3.LUT R0, R2, R0, R7, 0xfe, !PT ;  /* 0x0000000002007212 */ /* 0x000fce00078efe07 */
.L_x_24:
[----:B------:R-:W-:Y:S05]  /*2300*/  BSYNC.RECONVERGENT B0 ;  /* 0x0000000000007941 */ /* 0x000fea0003800200 */
.L_x_23:
[----:B------:R-:W-:-:S04]  /*2310*/  F2FP.BF16.F32.PACK_AB R0, RZ, R0 ;  /* 0x00000000ff00723e */ /* 0x000fc800000010ff */
[----:B------:R-:W-:Y:S01]  /*2320*/  PRMT R22, R0, 0x7610, R22 ;  /* 0x0000761000167816 */ /* 0x000fe20000000016 */
[----:B------:R-:W-:Y:S06]  /*2330*/  BRA `(.L_x_8) ;  /* 0x0000000400287947 */ /* 0x000fec0003800000 */
.L_x_21:
        /* <DEDUP_REMOVED lines=11> */
[----:B------:R-:W-:-:S05]  /*23f0*/  SHF.R.U32.HI R0, RZ, 0x7, R3 ;  /* 0x00000007ff007819 */ /* 0x000fca0000011603 */
[----:B------:R-:W-:Y:S01]  /*2400*/  IMAD.U32 R7, R0, -0x80000000, RZ ;  /* 0x8000000000077824 */ /* 0x000fe200078e00ff */
[----:B------:R-:W-:-:S05]  /*2410*/  LOP3.LUT R0, R3, 0x3, RZ, 0xc0, !PT ;  /* 0x0000000303007812 */ /* 0x000fca00078ec0ff */
[----:B------:R-:W-:Y:S05]  /*2420*/  @P0 BRA `(.L_x_30) ;  /* 0x0000000000180947 */ /* 0x000fea0003800000 */
[----:B------:R-:W0:Y:S02]  /*2430*/  FLO.U32 R3, R0 ;  /* 0x0000000000037300 */ /* 0x000e2400000e0000 */
[----:B0-----:R-:W-:-:S04]  /*2440*/  IADD3 R3, PT, PT, -R3, 0x1f, RZ ;  /* 0x0000001f03037810 */ /* 0x001fc80007ffe1ff */
[----:B------:R-:W-:Y:S02]  /*2450*/  IADD3 R5, PT, PT, R3, -0x1d, RZ ;  /* 0xffffffe303057810 */ /* 0x000fe40007ffe0ff */
[----:B------:R-:W-:Y:S02]  /*2460*/  IADD3 R2, PT, PT, R2, 0x1e, -R3 ;  /* 0x0000001e02027810 */ /* 0x000fe40007ffe803 */
[----:B------:R-:W-:-:S04]  /*2470*/  SHF.L.U32 R5, R0, R5, RZ ;  /* 0x0000000500057219 */ /* 0x000fc800000006ff */
[----:B------:R-:W-:-:S07]  /*2480*/  LOP3.LUT R0, R5, 0x3, RZ, 0xc0, !PT ;  /* 0x0000000305007812 */ /* 0x000fce00078ec0ff */
.L_x_30:
[----:B------:R-:W-:Y:S05]  /*2490*/  BSYNC.RECONVERGENT B1 ;  /* 0x0000000000017941 */ /* 0x000fea0003800200 */
.L_x_29:
[----:B------:R-:W-:Y:S01]  /*24a0*/  IMAD.SHL.U32 R0, R0, 0x200000, RZ ;  /* 0x0020000000007824 */ /* 0x000fe200078e00ff */
[----:B------:R-:W-:-:S04]  /*24b0*/  LEA R2, R2, 0x37800000, 0x17 ;  /* 0x3780000002027811 */ /* 0x000fc800078eb8ff */
[----:B------:R-:W-:-:S07]  /*24c0*/  LOP3.LUT R0, R2, R0, R7, 0xfe, !PT ;  /* 0x0000000002007212 */ /* 0x000fce00078efe07 */
.L_x_28:
[----:B------:R-:W-:Y:S05]  /*24d0*/  BSYNC.RECONVERGENT B0 ;  /* 0x0000000000007941 */ /* 0x000fea0003800200 */
.L_x_27:
[----:B------:R-:W-:-:S04]  /*24e0*/  F2FP.BF16.F32.PACK_AB R0, RZ, R0 ;  /* 0x00000000ff00723e */ /* 0x000fc800000010ff */
[----:B------:R-:W-:Y:S01]  /*24f0*/  PRMT R22, R0, 0x7610, R22 ;  /* 0x0000761000167816 */ /* 0x000fe20000000016 */
[----:B------:R-:W-:Y:S06]  /*2500*/  BRA `(.L_x_8) ;  /* 0x0000000000b47947 */ /* 0x000fec0003800000 */
.L_x_20:
[----:B------:R-:W-:-:S09]  /*2510*/  UISETP.NE.AND UP0, UPT, UR4, 0x1c, UPT ;  /* 0x0000001c0400788c */ /* 0x000fd2000bf05270 */
[----:B------:R-:W-:Y:S05]  /*2520*/  BRA.U !UP0, `(.L_x_31) ;  /* 0x00000001089c7547 */ /* 0x000fea000b800000 */
[----:B------:R-:W-:-:S09]  /*2530*/  UISETP.NE.AND UP0, UPT, UR4, 0x1d, UPT ;  /* 0x0000001d0400788c */ /* 0x000fd2000bf05270 */
[----:B------:R-:W-:Y:S05]  /*2540*/  BRA.U !UP0, `(.L_x_32) ;  /* 0x0000000108807547 */ /* 0x000fea000b800000 */
[----:B------:R-:W-:-:S09]  /*2550*/  UISETP.NE.AND UP0, UPT, UR4, 0x2c, UPT ;  /* 0x0000002c0400788c */ /* 0x000fd2000bf05270 */
[----:B------:R-:W-:Y:S05]  /*2560*/  BRA.U !UP0, `(.L_x_33) ;  /* 0x0000000108487547 */ /* 0x000fea000b800000 */
.L_x_7:
[----:B------:R-:W-:Y:S01]  /*2570*/  MOV R2, 0x0 ;  /* 0x0000000000027802 */ /* 0x000fe20000000f00 */
[----:B------:R-:W0:Y:S01]  /*2580*/  LDCU.64 UR4, c[0x4][0x128] ;  /* 0x01002500ff0477ac */ /* 0x000e220008000a00 */
[----:B------:R-:W-:Y:S02]  /*2590*/  IMAD.MOV.U32 R8, RZ, RZ, 0x4e ;  /* 0x0000004eff087424 */ /* 0x000fe400078e00ff */
[----:B------:R-:W-:Y:S01]  /*25a0*/  IMAD.MOV.U32 R12, RZ, RZ, 0x1 ;  /* 0x00000001ff0c7424 */ /* 0x000fe200078e00ff */
[----:B------:R-:W1:Y:S01]  /*25b0*/  LDCU.64 UR6, c[0x4][0x130] ;  /* 0x01002600ff0677ac */ /* 0x000e620008000a00 */
[----:B------:R-:W2:Y:S01]  /*25c0*/  LDC.64 R2, c[0x4][R2] ;  /* 0x0100000002027b82 */ /* 0x000ea20000000a00 */
[----:B------:R-:W-:Y:S01]  /*25d0*/  IMAD.MOV.U32 R13, RZ, RZ, RZ ;  /* 0x000000ffff0d7224 */ /* 0x000fe200078e00ff */
[----:B------:R-:W3:Y:S01]  /*25e0*/  LDCU.64 UR8, c[0x4][0x38] ;  /* 0x01000700ff0877ac */ /* 0x000ee20008000a00 */
[----:B0-----:R-:W-:Y:S02]  /*25f0*/  IMAD.U32 R4, RZ, RZ, UR4 ;  /* 0x00000004ff047e24 */ /* 0x001fe4000f8e00ff */
[----:B------:R-:W-:-:S02]  /*2600*/  IMAD.U32 R5, RZ, RZ, UR5 ;  /* 0x00000005ff057e24 */ /* 0x000fc4000f8e00ff */
[----:B-1----:R-:W-:Y:S02]  /*2610*/  IMAD.U32 R6, RZ, RZ, UR6 ;  /* 0x00000006ff067e24 */ /* 0x002fe4000f8e00ff */
[----:B------:R-:W-:Y:S01]  /*2620*/  IMAD.U32 R7, RZ, RZ, UR7 ;  /* 0x00000007ff077e24 */ /* 0x000fe2000f8e00ff */
[----:B---3--:R-:W-:Y:S01]  /*2630*/  MOV R10, UR8 ;  /* 0x00000008000a7c02 */ /* 0x008fe20008000f00 */
[----:B------:R-:W-:-:S07]  /*2640*/  IMAD.U32 R11, RZ, RZ, UR9 ;  /* 0x00000009ff0b7e24 */ /* 0x000fce000f8e00ff */
[----:B------:R-:W-:-:S07]  /*2650*/  LEPC R20, `(.L_x_34) ;  /* 0x000000001014794e */ /* 0x000fce0000000000 */
[----:B--2---:R-:W-:Y:S05]  /*2660*/  CALL.ABS.NOINC R2 ;  /* 0x0000000002007343 */ /* 0x004fea0003c00000 */
.L_x_34:
[----:B------:R-:W-:Y:S01]  /*2670*/  PRMT R22, RZ, 0x7610, R22 ;  /* 0x00007610ff167816 */ /* 0x000fe20000000016 */
[----:B------:R-:W-:Y:S06]  /*2680*/  BRA `(.L_x_8) ;  /* 0x0000000000547947 */ /* 0x000fec0003800000 */
.L_x_33:
[----:B------:R-:W2:Y:S01]  /*2690*/  LDG.E.U8 R2, desc[UR36][R2.64] ;  /* 0x0000002402027981 */ /* 0x000ea2000c1e1100 */
[----:B------:R-:W-:Y:S01]  /*26a0*/  BSSY.RECONVERGENT B0, `(.L_x_35) ;  /* 0x0000007000007945 */ /* 0x000fe20003800200 */
[----:B------:R-:W-:Y:S01]  /*26b0*/  IMAD.MOV.U32 R0, RZ, RZ, 0x400000 ;  /* 0x00400000ff007424 */ /* 0x000fe200078e00ff */
[----:B--2---:R-:W-:-:S13]  /*26c0*/  ISETP.NE.AND P0, PT, R2, RZ, PT ;  /* 0x000000ff0200720c */ /* 0x004fda0003f05270 */
[----:B------:R-:W-:Y:S05]  /*26d0*/  @!P0 BRA `(.L_x_36) ;  /* 0x00000000000c8947 */ /* 0x000fea0003800000 */
[----:B------:R-:W-:-:S13]  /*26e0*/  ISETP.NE.AND P0, PT, R2, 0xff, PT ;  /* 0x000000ff0200780c */ /* 0x000fda0003f05270 */
[----:B------:R-:W-:Y:S01]  /*26f0*/  @!P0 MOV R0, 0x7f800001 ;  /* 0x7f80000100008802 */ /* 0x000fe20000000f00 */
[----:B------:R-:W-:-:S07]  /*2700*/  @P0 IMAD.SHL.U32 R0, R2, 0x800000, RZ ;  /* 0x0080000002000824 */ /* 0x000fce00078e00ff */
.L_x_36:
[----:B------:R-:W-:Y:S05]  /*2710*/  BSYNC.RECONVERGENT B0 ;  /* 0x0000000000007941 */ /* 0x000fea0003800200 */
.L_x_35:
[----:B------:R-:W-:-:S04]  /*2720*/  F2FP.BF16.F32.PACK_AB R0, RZ, R0 ;  /* 0x00000000ff00723e */ /* 0x000fc800000010ff */
[----:B------:R-:W-:Y:S01]  /*2730*/  PRMT R22, R0, 0x7610, R22 ;  /* 0x0000761000167816 */ /* 0x000fe20000000016 */
[----:B------:R-:W-:Y:S06]  /*2740*/  BRA `(.L_x_8) ;  /* 0x0000000000247947 */ /* 0x000fec0003800000 */
.L_x_32:
[----:B------:R-:W2:Y:S02]  /*2750*/  LDG.E.64 R2, desc[UR36][R2.64] ;  /* 0x0000002402027981 */ /* 0x000ea4000c1e1b00 */
[----:B--2---:R-:W0:Y:S02]  /*2760*/  I2F.U64 R0, R2 ;  /* 0x0000000200007312 */ /* 0x004e240000301000 */
[----:B0-----:R-:W-:-:S04]  /*2770*/  F2FP.BF16.F32.PACK_AB R0, RZ, R0 ;  /* 0x00000000ff00723e */ /* 0x001fc800000010ff */
[----:B------:R-:W-:Y:S01]  /*2780*/  PRMT R22, R0, 0x7610, R22 ;  /* 0x0000761000167816 */ /* 0x000fe20000000016 */
[----:B------:R-:W-:Y:S06]  /*2790*/  BRA `(.L_x_8) ;  /* 0x0000000000107947 */ /* 0x000fec0003800000 */
.L_x_31:
[----:B------:R-:W2:Y:S02]  /*27a0*/  LDG.E R2, desc[UR36][R2.64] ;  /* 0x0000002402027981 */ /* 0x000ea4000c1e1900 */
[----:B--2---:R-:W-:-:S04]  /*27b0*/  I2FP.F32.U32 R0, R2 ;  /* 0x0000000200007245 */ /* 0x004fc80000201000 */
[----:B------:R-:W-:-:S04]  /*27c0*/  F2FP.BF16.F32.PACK_AB R0, RZ, R0 ;  /* 0x00000000ff00723e */ /* 0x000fc800000010ff */
[----:B------:R-:W-:-:S07]  /*27d0*/  PRMT R22, R0, 0x7610, R22 ;  /* 0x0000761000167816 */ /* 0x000fce0000000016 */
.L_x_8:
[----:B------:R-:W0:Y:S01]  /*27e0*/  LDCU.64 UR6, c[0x0][0x5f8] ;  /* 0x0000bf00ff0677ac */ /* 0x000e220008000a00 */
[----:B------:R-:W-:-:S04]  /*27f0*/  UPRMT UR4, UR40, 0x7772, URZ ;  /* 0x0000777228047896 */ /* 0x000fc800080000ff */
[----:B------:R-:W-:Y:S01]  /*2800*/  UISETP.GT.AND UP0, UPT, UR4, 0x9, UPT ;  /* 0x000000090400788c */ /* 0x000fe2000bf04270 */
[----:B0-----:R-:W-:-:S05]  /*2810*/  IADD3 R2, P0, PT, R19, UR6, RZ ;  /* 0x0000000613027c10 */ /* 0x001fca000ff1e0ff */
[----:B------:R-:W-:-:S03]  /*2820*/  IMAD.X R3, RZ, RZ, UR7, P0 ;  /* 0x00000007ff037e24 */ /* 0x000fc600080e06ff */
        /* <DEDUP_REMOVED lines=11> */
[----:B0-----:R-:W-:Y:S01]  /*28e0*/  F2FP.BF16.F32.PACK_AB R0, RZ, R0 ;  /* 0x00000000ff00723e */ /* 0x001fe200000010ff */
[----:B------:R-:W-:Y:S06]  /*28f0*/  BRA `(.L_x_42) ;  /* 0x0000000c00947947 */ /* 0x000fec0003800000 */
.L_x_40:
[----:B------:R-:W2:Y:S02]  /*2900*/  LDG.E.U8 R2, desc[UR36][R2.64] ;  /* 0x0000002402027981 */ /* 0x000ea4000c1e1100 */
[----:B--2---:R-:W-:-:S04]  /*2910*/  I2FP.F32.U32 R0, R2 ;  /* 0x0000000200007245 */ /* 0x004fc80000201000 */
[----:B------:R-:W-:Y:S01]  /*2920*/  F2FP.BF16.F32.PACK_AB R0, RZ, R0 ;  /* 0x00000000ff00723e */ /* 0x000fe200000010ff */
[----:B------:R-:W-:Y:S06]  /*2930*/  BRA `(.L_x_42) ;  /* 0x0000000c00847947 */ /* 0x000fec0003800000 */
.L_x_39:
        /* <DEDUP_REMOVED lines=8> */
[----:B0-----:R-:W-:Y:S01]  /*29c0*/  F2FP.BF16.F32.PACK_AB R0, RZ, R0 ;  /* 0x00000000ff00723e */ /* 0x001fe200000010ff */
[----:B------:R-:W-:Y:S06]  /*29d0*/  BRA `(.L_x_42) ;  /* 0x0000000c005c7947 */ /* 0x000fec0003800000 */
.L_x_44:
[----:B------:R-:W2:Y:S02]  /*29e0*/  LDG.E R2, desc[UR36][R2.64] ;  /* 0x0000002402027981 */ /* 0x000ea4000c1e1900 */
[----:B--2---:R-:W-:-:S04]  /*29f0*/  I2FP.F32.S32 R0, R2 ;  /* 0x0000000200007245 */ /* 0x004fc80000201400 */
[----:B------:R-:W-:Y:S01]  /*2a00*/  F2FP.BF16.F32.PACK_AB R0, RZ, R0 ;  /* 0x00000000ff00723e */ /* 0x000fe200000010ff */
[----:B------:R-:W-:Y:S06]  /*2a10*/  BRA `(.L_x_42) ;  /* 0x0000000c004c7947 */ /* 0x000fec0003800000 */
.L_x_43:
[----:B------:R-:W2:Y:S02]  /*2a20*/  LDG.E.U16 R2, desc[UR36][R2.64] ;  /* 0x0000002402027981 */ /* 0x000ea4000c1e1500 */
[----:B--2---:R-:W0:Y:S02]  /*2a30*/  I2F.S16 R0, R2 ;  /* 0x0000000200007306 */ /* 0x004e240000101400 */
[----:B0-----:R-:W-:Y:S01]  /*2a40*/  F2FP.BF16.F32.PACK_AB R0, RZ, R0 ;  /* 0x00000000ff00723e */ /* 0x001fe200000010ff */
[----:B------:R-:W-:Y:S06]  /*2a50*/  BRA `(.L_x_42) ;  /* 0x0000000c003c7947 */ /* 0x000fec0003800000 */
.L_x_38:
        /* <DEDUP_REMOVED lines=9> */
.L_x_46:
[----:B------:R-:W2:Y:S02]  /*2af0*/  LDG.E.U16 R0, desc[UR36][R2.64] ;  /* 0x0000002402007981 */ /* 0x000ea4000c1e1500 */
[----:B--2---:R-:W-:-:S05]  /*2b00*/  HADD2.F32 R0, -RZ, R0.H0_H0 ;  /* 0x20000000ff007230 */ /* 0x004fca0000004100 */
[----:B------:R-:W-:Y:S01]  /*2b10*/  F2FP.BF16.F32.PACK_AB R0, RZ, R0 ;  /* 0x00000000ff00723e */ /* 0x000fe200000010ff */
[----:B------:R-:W-:Y:S06]  /*2b20*/  BRA `(.L_x_42) ;  /* 0x0000000c00087947 */ /* 0x000fec0003800000 */
.L_x_45:
        /* <DEDUP_REMOVED lines=9> */
.L_x_48:
[----:B------:R-:W2:Y:S02]  /*2bc0*/  LDG.E.U16 R2, desc[UR36][R2.64] ;  /* 0x0000002402027981 */ /* 0x000ea4000c1e1500 */
[----:B--2---:R-:W-:-:S05]  /*2bd0*/  HADD2.F32 R0, -RZ, R2.H0_H0 ;  /* 0x20000002ff007230 */ /* 0x004fca0000004100 */
[----:B------:R-:W-:Y:S01]  /*2be0*/  F2FP.BF16.F32.PACK_AB R0, RZ, R0 ;  /* 0x00000000ff00723e */ /* 0x000fe200000010ff */
[----:B------:R-:W-:Y:S06]  /*2bf0*/  BRA `(.L_x_42) ;  /* 0x0000000800d47947 */ /* 0x000fec0003800000 */
.L_x_47:
[----:B------:R-:W2:Y:S01]  /*2c00*/  LDG.E.64 R2, desc[UR36][R2.64] ;  /* 0x0000002402027981 */ /* 0x000ea2000c1e1b00 */
[----:B------:R-:W-:Y:S01]  /*2c10*/  UMOV UR4, 0xf0000000 ;  /* 0xf000000000047882 */ /* 0x000fe20000000000 */
[----:B------:R-:W-:Y:S01]  /*2c20*/  UMOV UR5, 0x380fffff ;  /* 0x380fffff00057882 */ /* 0x000fe20000000000 */
[----:B--2---:R-:W0:Y:S01]  /*2c30*/  F2F.F32.F64 R0, R2 ;  /* 0x0000000200007310 */ /* 0x004e220000301000 */
[----:B------:R-:W-:-:S14]  /*2c40*/  DSETP.GEU.AND P0, PT, |R2|, UR4, PT ;  /* 0x0000000402007e2a */ /* 0x000fdc000bf0e200 */
[----:B0-----:R-:W-:-:S05]  /*2c50*/  @!P0 FMUL R0, R0, 1.175494350822287508e-38 ;  /* 0x0080000000008820 */ /* 0x001fca0000400000 */
[----:B------:R-:W-:Y:S01]  /*2c60*/  F2FP.BF16.F32.PACK_AB R0, RZ, R0 ;  /* 0x00000000ff00723e */ /* 0x000fe200000010ff */
[----:B------:R-:W-:Y:S06]  /*2c70*/  BRA `(.L_x_42) ;  /* 0x0000000800b47947 */ /* 0x000fec0003800000 */
.L_x_37:
        /* <DEDUP_REMOVED lines=11> */
[----:B------:R-:W-:Y:S01]  /*2d30*/  F2FP.BF16.F32.PACK_AB R0, RZ, R0 ;  /* 0x00000000ff00723e */ /* 0x000fe200000010ff */
[----:B------:R-:W-:Y:S06]  /*2d40*/  BRA `(.L_x_42) ;  /* 0x0000000800807947 */ /* 0x000fec0003800000 */
.L_x_51:
        /* <DEDUP_REMOVED lines=8> */
.L_x_50:
        /* <DEDUP_REMOVED lines=13> */
[----:B------:R-:W-:-:S04]  /*2ea0*/  VIADDMNMX.U32 R5, R5, R6, 0x4, !PT ;  /* 0x0000000405057446 */ /* 0x000fc80007800006 */
[----:B------:R-:W-:-:S04]  /*2eb0*/  IADD3 R5, PT, PT, R5, -0x4, RZ ;  /* 0xfffffffc05057810 */ /* 0x000fc80007ffe0ff */
[C---:B------:R-:W-:Y:S01]  /*2ec0*/  SHF.L.U32 R6, R4.reuse, R5, RZ ;  /* 0x0000000504067219 */ /* 0x040fe200000006ff */
[----:B------:R-:W-:Y:S02]  /*2ed0*/  IMAD.SHL.U32 R7, R5, 0x800000, RZ ;  /* 0x0080000005077824 */ /* 0x000fe400078e00ff */
[----:B------:R-:W-:-:S03]  /*2ee0*/  VIADD R5, R4, 0x1000000 ;  /* 0x0100000004057836 */ /* 0x000fc60000000000 */
        /* <DEDUP_REMOVED lines=9> */
.L_x_53:
        /* <DEDUP_REMOVED lines=11> */
[----:B------:R-:W-:Y:S01]  /*3030*/  F2FP.BF16.F32.PACK_AB R0, RZ, R0 ;  /* 0x00000000ff00723e */ /* 0x000fe200000010ff */
[----:B------:R-:W-:Y:S06]  /*3040*/  BRA `(.L_x_42) ;  /* 0x0000000400c07947 */ /* 0x000fec0003800000 */
.L_x_52:
[----:B------:R0:W5:Y:S01]  /*3050*/  LDG.E.U16 R0, desc[UR36][R2.64] ;  /* 0x0000002402007981 */ /* 0x000162000c1e1500 */
[----:B------:R-:W-:Y:S05]  /*3060*/  BRA `(.L_x_42) ;  /* 0x0000000400b87947 */ /* 0x000fea0003800000 */
.L_x_49:
        /* <DEDUP_REMOVED lines=10> */
[----:B------:R-:W-:Y:S01]  /*3110*/  F2FP.BF16.F32.PACK_AB R0, RZ, R0 ;  /* 0x00000000ff00723e */ /* 0x000fe200000010ff */
[----:B------:R-:W-:Y:S06]  /*3120*/  BRA `(.L_x_42) ;  /* 0x0000000400887947 */ /* 0x000fec0003800000 */
.L_x_56:
[----:B------:R-:W2:Y:S01]  /*3130*/  LDG.E.U8 R3, desc[UR36][R2.64] ;  /* 0x0000002402037981 */ /* 0x000ea2000c1e1100 */
[----:B------:R-:W-:Y:S01]  /*3140*/  BSSY.RECONVERGENT B0, `(.L_x_57) ;  /* 0x0000018000007945 */ /* 0x000fe20003800200 */
[----:B------:R-:W-:Y:S02]  /*3150*/  MOV R0, RZ ;  /* 0x000000ff00007202 */ /* 0x000fe40000000f00 */
        /* <DEDUP_REMOVED lines=18> */
.L_x_60:
[----:B------:R-:W-:Y:S05]  /*3280*/  BSYNC.RECONVERGENT B1 ;  /* 0x0000000000017941 */ /* 0x000fea0003800200 */
.L_x_59:
[----:B------:R-:W-:Y:S01]  /*3290*/  IMAD.SHL.U32 R0, R0, 0x100000, RZ ;  /* 0x0010000000007824 */ /* 0x000fe200078e00ff */
[----:B------:R-:W-:-:S04]  /*32a0*/  LEA R2, R2, 0x3b800000, 0x17 ;  /* 0x3b80000002027811 */ /* 0x000fc800078eb8ff */
[----:B------:R-:W-:-:S07]  /*32b0*/  LOP3.LUT R0, R2, R0, R7, 0xfe, !PT ;  /* 0x0000000002007212 */ /* 0x000fce00078efe07 */
.L_x_58:
[----:B------:R-:W-:Y:S05]  /*32c0*/  BSYNC.RECONVERGENT B0 ;  /* 0x0000000000007941 */ /* 0x000fea0003800200 */
.L_x_57:
[----:B------:R-:W-:Y:S01]  /*32d0*/  F2FP.BF16.F32.PACK_AB R0, RZ, R0 ;  /* 0x00000000ff00723e */ /* 0x000fe200000010ff */
[----:B------:R-:W-:Y:S06]  /*32e0*/  BRA `(.L_x_42) ;  /* 0x0000000400187947 */ /* 0x000fec0003800000 */
.L_x_55:
[----:B------:R-:W2:Y:S01]  /*32f0*/  LDG.E.U8 R3, desc[UR36][R2.64] ;  /* 0x0000002402037981 */ /* 0x000ea2000c1e1100 */
[----:B------:R-:W-:Y:S01]  /*3300*/  BSSY.RECONVERGENT B0, `(.L_x_61) ;  /* 0x0000018000007945 */ /* 0x000fe20003800200 */
[----:B------:R-:W-:Y:S01]  /*3310*/  IMAD.MOV.U32 R0, RZ, RZ, RZ ;  /* 0x000000ffff007224 */ /* 0x000fe200078e00ff */
[----:B--2---:R-:W-:-:S13]  /*3320*/  ISETP.NE.AND P0, PT, R3, RZ, PT ;  /* 0x000000ff0300720c */ /* 0x004fda0003f05270 */
[----:B------:R-:W-:Y:S05]  /*3330*/  @!P0 BRA `(.L_x_62) ;  /* 0x0000000000508947 */ /* 0x000fea0003800000 */
[----:B------:R-:W-:-:S13]  /*3340*/  ISETP.NE.AND P0, PT, R3, 0x80, PT ;  /* 0x000000800300780c */ /* 0x000fda0003f05270 */
[----:B------:R-:W-:Y:S01]  /*3350*/  @!P0 MOV R0, 0x7f800001 ;  /* 0x7f80000100008802 */ /* 0x000fe20000000f00 */
        /* <DEDUP_REMOVED lines=14> */
.L_x_64:
[----:B------:R-:W-:Y:S05]  /*3440*/  BSYNC.RECONVERGENT B1 ;  /* 0x0000000000017941 */ /* 0x000fea0003800200 */
.L_x_63:
[----:B------:R-:W-:Y:S01]  /*3450*/  IMAD.SHL.U32 R0, R0, 0x200000, RZ ;  /* 0x0020000000007824 */ /* 0x000fe200078e00ff */
[----:B------:R-:W-:-:S04]  /*3460*/  LEA R2, R2, 0x37800000, 0x17 ;  /* 0x3780000002027811 */ /* 0x000fc800078eb8ff */
[----:B------:R-:W-:-:S07]  /*3470*/  LOP3.LUT R0, R2, R0, R7, 0xfe, !PT ;  /* 0x0000000002007212 */ /* 0x000fce00078efe07 */
.L_x_62:
[----:B------:R-:W-:Y:S05]  /*3480*/  BSYNC.RECONVERGENT B0 ;  /* 0x0000000000007941 */ /* 0x000fea0003800200 */
.L_x_61:
[----:B------:R-:W-:Y:S01]  /*3490*/  F2FP.BF16.F32.PACK_AB R0, RZ, R0 ;  /* 0x00000000ff00723e */ /* 0x000fe200000010ff */
[----:B------:R-:W-:Y:S06]  /*34a0*/  BRA `(.L_x_42) ;  /* 0x0000000000a87947 */ /* 0x000fec0003800000 */
.L_x_54:
[----:B------:R-:W-:-:S09]  /*34b0*/  UISETP.NE.AND UP0, UPT, UR4, 0x1c, UPT ;  /* 0x0000001c0400788c */ /* 0x000fd2000bf05270 */
[----:B------:R-:W-:Y:S05]  /*34c0*/  BRA.U !UP0, `(.L_x_65) ;  /* 0x0000000108947547 */ /* 0x000fea000b800000 */
[----:B------:R-:W-:-:S09]  /*34d0*/  UISETP.NE.AND UP0, UPT, UR4, 0x1d, UPT ;  /* 0x0000001d0400788c */ /* 0x000fd2000bf05270 */
[----:B------:R-:W-:Y:S05]  /*34e0*/  BRA.U !UP0, `(.L_x_66) ;  /* 0x00000001087c7547 */ /* 0x000fea000b800000 */
[----:B------:R-:W-:-:S09]  /*34f0*/  UISETP.NE.AND UP0, UPT, UR4, 0x2c, UPT ;  /* 0x0000002c0400788c */ /* 0x000fd2000bf05270 */
[----:B------:R-:W-:Y:S05]  /*3500*/  BRA.U !UP0, `(.L_x_67) ;  /* 0x0000000108487547 */ /* 0x000fea000b800000 */
.L_x_41:
[----:B------:R-:W-:Y:S01]  /*3510*/  MOV R2, 0x0 ;  /* 0x0000000000027802 */ /* 0x000fe20000000f00 */
[----:B------:R-:W0:Y:S01]  /*3520*/  LDCU.64 UR4, c[0x4][0x128] ;  /* 0x01002500ff0477ac */ /* 0x000e220008000a00 */
[----:B------:R-:W-:Y:S02]  /*3530*/  HFMA2 R13, -RZ, RZ, 0, 0 ;  /* 0x00000000ff0d7431 */ /* 0x000fe400000001ff */
[----:B------:R-:W-:Y:S01]  /*3540*/  IMAD.MOV.U32 R8, RZ, RZ, 0x4e ;  /* 0x0000004eff087424 */ /* 0x000fe200078e00ff */
[----:B------:R-:W1:Y:S01]  /*3550*/  LDCU.64 UR6, c[0x4][0x130] ;  /* 0x01002600ff0677ac */ /* 0x000e620008000a00 */
[----:B------:R-:W2:Y:S01]  /*3560*/  LDC.64 R2, c[0x4][R2] ;  /* 0x0100000002027b82 */ /* 0x000ea20000000a00 */
[----:B------:R-:W-:Y:S01]  /*3570*/  IMAD.MOV.U32 R12, RZ, RZ, 0x1 ;  /* 0x00000001ff0c7424 */ /* 0x000fe200078e00ff */
[----:B------:R-:W3:Y:S01]  /*3580*/  LDCU.64 UR8, c[0x4][0x38] ;  /* 0x01000700ff0877ac */ /* 0x000ee20008000a00 */
[----:B0-----:R-:W-:Y:S02]  /*3590*/  IMAD.U32 R4, RZ, RZ, UR4 ;  /* 0x00000004ff047e24 */ /* 0x001fe4000f8e00ff */
[----:B------:R-:W-:Y:S01]  /*35a0*/  IMAD.U32 R5, RZ, RZ, UR5 ;  /* 0x00000005ff057e24 */ /* 0x000fe2000f8e00ff */
[----:B-1----:R-:W-:Y:S01]  /*35b0*/  MOV R6, UR6 ;  /* 0x0000000600067c02 */ /* 0x002fe20008000f00 */
[----:B------:R-:W-:-:S02]  /*35c0*/  IMAD.U32 R7, RZ, RZ, UR7 ;  /* 0x00000007ff077e24 */ /* 0x000fc4000f8e00ff */
[----:B---3--:R-:W-:Y:S02]  /*35d0*/  IMAD.U32 R10, RZ, RZ, UR8 ;  /* 0x00000008ff0a7e24 */ /* 0x008fe4000f8e00ff */
[----:B------:R-:W-:-:S07]  /*35e0*/  IMAD.U32 R11, RZ, RZ, UR9 ;  /* 0x00000009ff0b7e24 */ /* 0x000fce000f8e00ff */
[----:B------:R-:W-:-:S07]  /*35f0*/  LEPC R20, `(.L_x_68) ;  /* 0x000000001014794e */ /* 0x000fce0000000000 */
[----:B--2--5:R-:W-:Y:S05]  /*3600*/  CALL.ABS.NOINC R2 ;  /* 0x0000000002007343 */ /* 0x024fea0003c00000 */
.L_x_68:
[----:B------:R-:W-:Y:S01]  /*3610*/  PRMT R0, RZ, 0x7610, R0 ;  /* 0x00007610ff007816 */ /* 0x000fe20000000000 */
[----:B------:R-:W-:Y:S06]  /*3620*/  BRA `(.L_x_42) ;  /* 0x0000000000487947 */ /* 0x000fec0003800000 */
.L_x_67:
[----:B------:R-:W2:Y:S01]  /*3630*/  LDG.E.U8 R2, desc[UR36][R2.64] ;  /* 0x0000002402027981 */ /* 0x000ea2000c1e1100 */
[----:B------:R-:W-:Y:S01]  /*3640*/  BSSY.RECONVERGENT B0, `(.L_x_69) ;  /* 0x0000007000007945 */ /* 0x000fe20003800200 */
[----:B------:R-:W-:Y:S01]  /*3650*/  IMAD.MOV.U32 R0, RZ, RZ, 0x400000 ;  /* 0x00400000ff007424 */ /* 0x000fe200078e00ff */
[----:B--2---:R-:W-:-:S13]  /*3660*/  ISETP.NE.AND P0, PT, R2, RZ, PT ;  /* 0x000000ff0200720c */ /* 0x004fda0003f05270 */
[----:B------:R-:W-:Y:S05]  /*3670*/  @!P0 BRA `(.L_x_70) ;  /* 0x00000000000c8947 */ /* 0x000fea0003800000 */
[----:B------:R-:W-:-:S13]  /*3680*/  ISETP.NE.AND P0, PT, R2, 0xff, PT ;  /* 0x000000ff0200780c */ /* 0x000fda0003f05270 */
[----:B------:R-:W-:Y:S02]  /*3690*/  @!P0 IMAD.MOV.U32 R0, RZ, RZ, 0x7f800001 ;  /* 0x7f800001ff008424 */ /* 0x000fe400078e00ff */
[----:B------:R-:W-:-:S07]  /*36a0*/  @P0 IMAD.SHL.U32 R0, R2, 0x800000, RZ ;  /* 0x0080000002000824 */ /* 0x000fce00078e00ff */
.L_x_70:
[----:B------:R-:W-:Y:S05]  /*36b0*/  BSYNC.RECONVERGENT B0 ;  /* 0x0000000000007941 */ /* 0x000fea0003800200 */
.L_x_69:
[----:B------:R-:W-:Y:S01]  /*36c0*/  F2FP.BF16.F32.PACK_AB R0, RZ, R0 ;  /* 0x00000000ff00723e */ /* 0x000fe200000010ff */
[----:B------:R-:W-:Y:S06]  /*36d0*/  BRA `(.L_x_42) ;  /* 0x00000000001c7947 */ /* 0x000fec0003800000 */
.L_x_66:
[----:B------:R-:W2:Y:S02]  /*36e0*/  LDG.E.64 R2, desc[UR36][R2.64] ;  /* 0x0000002402027981 */ /* 0x000ea4000c1e1b00 */
[----:B--2---:R-:W0:Y:S02]  /*36f0*/  I2F.U64 R0, R2 ;  /* 0x0000000200007312 */ /* 0x004e240000301000 */
[----:B0-----:R-:W-:Y:S01]  /*3700*/  F2FP.BF16.F32.PACK_AB R0, RZ, R0 ;  /* 0x00000000ff00723e */ /* 0x001fe200000010ff */
[----:B------:R-:W-:Y:S06]  /*3710*/  BRA `(.L_x_42) ;  /* 0x00000000000c7947 */ /* 0x000fec0003800000 */
.L_x_65:
[----:B------:R-:W2:Y:S02]  /*3720*/  LDG.E R2, desc[UR36][R2.64] ;  /* 0x0000002402027981 */ /* 0x000ea4000c1e1900 */
[----:B--2---:R-:W-:-:S04]  /*3730*/  I2FP.F32.U32 R0, R2 ;  /* 0x0000000200007245 */ /* 0x004fc80000201000 */
[----:B------:R-:W-:-:S07]  /*3740*/  F2FP.BF16.F32.PACK_AB R0, RZ, R0 ;  /* 0x00000000ff00723e */ /* 0x000fce00000010ff */
.L_x_42:
[----:B0-----:R-:W0:Y:S01]  /*3750*/  LDC R2, c[0x0][0x600] ;  /* 0x00018000ff027b82 */ /* 0x001e220000000800 */
[----:B-----5:R-:W-:Y:S01]  /*3760*/  IMAD.U32 R22, R22, 0x10000, RZ ;  /* 0x0001000016167824 */ /* 0x020fe200078e00ff */
[----:B------:R-:W1:Y:S01]  /*3770*/  LDCU.64 UR6, c[0x0][0x5e8] ;  /* 0x0000bd00ff0677ac */ /* 0x000e620008000a00 */
[----:B------:R-:W-:Y:S01]  /*3780*/  IMAD.U32 R5, R0, 0x10000, RZ ;  /* 0x0001000000057824 */ /* 0x000fe200078e00ff */
[----:B------:R-:W-:-:S03]  /*3790*/  ULOP3.LUT UR4, UR40, 0xff, URZ, 0xc0, !UPT ;  /* 0x000000ff28047892 */ /* 0x000fc6000f8ec0ff */
[----:B------:R-:W-:Y:S01]  /*37a0*/  FADD.FTZ R3, -R22, R5 ;  /* 0x0000000516037221 */ /* 0x000fe20000010100 */
[----:B------:R-:W-:Y:S01]  /*37b0*/  UISETP.GT.AND UP0, UPT, UR4, 0x9, UPT ;  /* 0x000000090400788c */ /* 0x000fe2000bf04270 */
[----:B0-----:R-:W-:-:S13]  /*37c0*/  FSETP.GEU.FTZ.AND P0, PT, |R2|, 0.5, PT ;  /* 0x3f0000000200780b */ /* 0x001fda0003f1e200 */
[----:B------:R-:W-:Y:S01]  /*37d0*/  @!P0 FFMA.FTZ R0, R3, R2, R22 ;  /* 0x0000000203008223 */ /* 0x000fe20000010016 */
[----:B------:R-:W-:Y:S01]  /*37e0*/  @P0 FFMA.FTZ R0, -R18, R3, R5 ;  /* 0x0000000312000223 */ /* 0x000fe20000010105 */
[----:B-1----:R-:W-:-:S03]  /*37f0*/  IADD3 R2, P0, PT, R16, UR6, RZ ;  /* 0x0000000610027c10 */ /* 0x002fc6000ff1e0ff */
[----:B------:R0:W1:Y:S01]  /*3800*/  F2F.BF16.F32 R5, R0 ;  /* 0x0000000000057304 */ /* 0x0000620000202000 */
[----:B------:R-:W-:Y:S01]  /*3810*/  IADD3.X R3, PT, PT, RZ, UR7, RZ, P0, !PT ;  /* 0x00000007ff037c10 */ /* 0x000fe200087fe4ff */
[----:B------:R-:W-:Y:S08]  /*3820*/  BRA.U UP0, `(.L_x_71) ;  /* 0x00000005000c7547 */ /* 0x000ff0000b800000 */
        /* <DEDUP_REMOVED lines=8> */
[----:B01----:R-:W-:-:S04]  /*38b0*/  IMAD.U32 R0, R5, 0x10000, RZ ;  /* 0x0001000005007824 */ /* 0x003fc800078e00ff */
[----:B------:R-:W0:Y:S02]  /*38c0*/  F2I.FTZ.TRUNC.NTZ R5, R0 ;  /* 0x0000000000057305 */ /* 0x000e24000021f100 */
[----:B0-----:R0:W-:Y:S01]  /*38d0*/  STG.E.U8 desc[UR36][R2.64], R5 ;  /* 0x0000000502007986 */ /* 0x0011e2000c101124 */
[----:B------:R-:W-:Y:S05]  /*38e0*/  BRA `(.L_x_76) ;  /* 0x0000000c00807947 */ /* 0x000fea0003800000 */
.L_x_74:
[----:B-1----:R-:W-:-:S06]  /*38f0*/  IMAD.U32 R5, R5, 0x10000, RZ ;  /* 0x0001000005057824 */ /* 0x002fcc00078e00ff */
[----:B------:R-:W1:Y:S02]  /*3900*/  F2I.S64.TRUNC R4, R5 ;  /* 0x0000000500047311 */ /* 0x000e64000020d900 */
[----:B-1----:R1:W-:Y:S01]  /*3910*/  STG.E.U8 desc[UR36][R2.64], R4 ;  /* 0x0000000402007986 */ /* 0x0023e2000c101124 */
[----:B------:R-:W-:Y:S05]  /*3920*/  BRA `(.L_x_76) ;  /* 0x0000000c00707947 */ /* 0x000fea0003800000 */
.L_x_73:
[----:B------:R-:W-:-:S09]  /*3930*/  UISETP.NE.AND UP0, UPT, UR4, 0x2, UPT ;  /* 0x000000020400788c */ /* 0x000fd2000bf05270 */
[----:B------:R-:W-:Y:S05]  /*3940*/  BRA.U !UP0, `(.L_x_77) ;  /* 0x0000000108307547 */ /* 0x000fea000b800000 */
[----:B------:R-:W-:-:S09]  /*3950*/  UISETP.NE.AND UP0, UPT, UR4, 0x3, UPT ;  /* 0x000000030400788c */ /* 0x000fd2000bf05270 */
[----:B------:R-:W-:Y:S05]  /*3960*/  BRA.U !UP0, `(.L_x_78) ;  /* 0x0000000108187547 */ /* 0x000fea000b800000 */
[----:B------:R-:W-:-:S09]  /*3970*/  UISETP.NE.AND UP0, UPT, UR4, 0x4, UPT ;  /* 0x000000040400788c */ /* 0x000fd2000bf05270 */
[----:B------:R-:W-:Y:S05]  /*3980*/  BRA.U UP0, `(.L_x_75) ;  /* 0x0000000900b87547 */ /* 0x000fea000b800000 */
[----:B-1----:R-:W-:-:S06]  /*3990*/  IMAD.U32 R5, R5, 0x10000, RZ ;  /* 0x0001000005057824 */ /* 0x002fcc00078e00ff */
[----:B------:R-:W1:Y:S02]  /*39a0*/  F2I.S64.TRUNC R4, R5 ;  /* 0x0000000500047311 */ /* 0x000e64000020d900 */
[----:B-1----:R4:W-:Y:S01]  /*39b0*/  STG.E.64 desc[UR36][R2.64], R4 ;  /* 0x0000000402007986 */ /* 0x0029e2000c101b24 */
[----:B------:R-:W-:Y:S05]  /*39c0*/  BRA `(.L_x_76) ;  /* 0x0000000c00487947 */ /* 0x000fea0003800000 */
.L_x_78:
[----:B-1----:R-:W-:-:S06]  /*39d0*/  IMAD.U32 R5, R5, 0x10000, RZ ;  /* 0x0001000005057824 */ /* 0x002fcc00078e00ff */
[----:B------:R-:W1:Y:S02]  /*39e0*/  F2I.FTZ.TRUNC.NTZ R5, R5 ;  /* 0x0000000500057305 */ /* 0x000e64000021f100 */
[----:B-1----:R3:W-:Y:S01]  /*39f0*/  STG.E desc[UR36][R2.64], R5 ;  /* 0x0000000502007986 */ /* 0x0027e2000c101924 */
[----:B------:R-:W-:Y:S05]  /*3a00*/  BRA `(.L_x_76) ;  /* 0x0000000c00387947 */ /* 0x000fea0003800000 */
.L_x_77:
[----:B-1----:R-:W-:-:S06]  /*3a10*/  IMAD.U32 R5, R5, 0x10000, RZ ;  /* 0x0001000005057824 */ /* 0x002fcc00078e00ff */
[----:B------:R-:W1:Y:S02]  /*3a20*/  F2I.FTZ.TRUNC.NTZ R5, R5 ;  /* 0x0000000500057305 */ /* 0x000e64000021f100 */
[----:B-1----:R2:W-:Y:S01]  /*3a30*/  STG.E.U16 desc[UR36][R2.64], R5 ;  /* 0x0000000502007986 */ /* 0x0025e2000c101524 */
[----:B------:R-:W-:Y:S05]  /*3a40*/  BRA `(.L_x_76) ;  /* 0x0000000c00287947 */ /* 0x000fea0003800000 */
.L_x_72:
[----:B------:R-:W-:-:S09]  /*3a50*/  UISETP.GT.AND UP0, UPT, UR4, 0x6, UPT ;  /* 0x000000060400788c */ /* 0x000fd2000bf04270 */
[----:B------:R-:W-:Y:S05]  /*3a60*/  BRA.U UP0, `(.L_x_79) ;  /* 0x00000001002c7547 */ /* 0x000fea000b800000 */
[----:B------:R-:W-:-:S09]  /*3a70*/  UISETP.NE.AND UP0, UPT, UR4, 0x5, UPT ;  /* 0x000000050400788c */ /* 0x000fd2000bf05270 */
[----:B------:R-:W-:Y:S05]  /*3a80*/  BRA.U !UP0, `(.L_x_80) ;  /* 0x0000000108147547 */ /* 0x000fea000b800000 */
[----:B------:R-:W-:-:S09]  /*3a90*/  UISETP.NE.AND UP0, UPT, UR4, 0x6, UPT ;  /* 0x000000060400788c */ /* 0x000fd2000bf05270 */
[----:B------:R-:W-:Y:S05]  /*3aa0*/  BRA.U UP0, `(.L_x_75) ;  /* 0x0000000900707547 */ /* 0x000fea000b800000 */
[----:B-1----:R-:W-:-:S05]  /*3ab0*/  SHF.L.U32 R5, R5, 0x10, RZ ;  /* 0x0000001005057819 */ /* 0x002fca00000006ff */
[----:B------:R1:W-:Y:S01]  /*3ac0*/  STG.E desc[UR36][R2.64], R5 ;  /* 0x0000000502007986 */ /* 0x0003e2000c101924 */
[----:B------:R-:W-:Y:S05]  /*3ad0*/  BRA `(.L_x_76) ;  /* 0x0000000c00047947 */ /* 0x000fea0003800000 */
.L_x_80:
[----:B01----:R-:W-:-:S05]  /*3ae0*/  IMAD.U32 R0, R5, 0x10000, RZ ;  /* 0x0001000005007824 */ /* 0x003fca00078e00ff */
[----:B------:R-:W-:-:S05]  /*3af0*/  F2FP.F16.F32.PACK_AB R0, RZ, R0 ;  /* 0x00000000ff00723e */ /* 0x000fca00000000ff */
[----:B------:R0:W-:Y:S01]  /*3b00*/  STG.E.U16 desc[UR36][R2.64], R0 ;  /* 0x0000000002007986 */ /* 0x0001e2000c101524 */
[----:B------:R-:W-:Y:S05]  /*3b10*/  BRA `(.L_x_76) ;  /* 0x0000000800f47947 */ /* 0x000fea0003800000 */
.L_x_79:
[----:B------:R-:W-:-:S09]  /*3b20*/  UISETP.NE.AND UP0, UPT, UR4, 0x7, UPT ;  /* 0x000000070400788c */ /* 0x000fd2000bf05270 */
[----:B------:R-:W-:Y:S05]  /*3b30*/  BRA.U !UP0, `(.L_x_81) ;  /* 0x0000000108347547 */ /* 0x000fea000b800000 */
[----:B------:R-:W-:-:S09]  /*3b40*/  UISETP.NE.AND UP0, UPT, UR4, 0x8, UPT ;  /* 0x000000080400788c */ /* 0x000fd2000bf05270 */
[----:B------:R-:W-:Y:S05]  /*3b50*/  BRA.U !UP0, `(.L_x_82) ;  /* 0x0000000108187547 */ /* 0x000fea000b800000 */
[----:B------:R-:W-:-:S09]  /*3b60*/  UISETP.NE.AND UP0, UPT, UR4, 0x9, UPT ;  /* 0x000000090400788c */ /* 0x000fd2000bf05270 */
[----:B------:R-:W-:Y:S05]  /*3b70*/  BRA.U UP0, `(.L_x_75) ;  /* 0x00000009003c7547 */ /* 0x000fea000b800000 */
[----:B-1----:R-:W-:Y:S02]  /*3b80*/  IMAD.U32 R4, R5, 0x10000, RZ ;  /* 0x0001000005047824 */ /* 0x002fe400078e00ff */
[----:B------:R-:W-:-:S05]  /*3b90*/  IMAD.MOV.U32 R5, RZ, RZ, RZ ;  /* 0x000000ffff057224 */ /* 0x000fca00078e00ff */
[----:B------:R1:W-:Y:S01]  /*3ba0*/  STG.E.64 desc[UR36][R2.64], R4 ;  /* 0x0000000402007986 */ /* 0x0003e2000c101b24 */
[----:B------:R-:W-:Y:S05]  /*3bb0*/  BRA `(.L_x_76) ;  /* 0x0000000800cc7947 */ /* 0x000fea0003800000 */
.L_x_82:
[----:B-1----:R-:W-:-:S05]  /*3bc0*/  IMAD.U32 R5, R5, 0x10000, RZ ;  /* 0x0001000005057824 */ /* 0x002fca00078e00ff */
[----:B------:R-:W-:-:S04]  /*3bd0*/  F2FP.F16.F32.PACK_AB R5, RZ, R5 ;  /* 0x00000005ff05723e */ /* 0x000fc800000000ff */
[----:B------:R-:W-:-:S05]  /*3be0*/  PRMT R5, R5, 0x5410, RZ ;  /* 0x0000541005057816 */ /* 0x000fca00000000ff */
[----:B------:R1:W-:Y:S01]  /*3bf0*/  STG.E desc[UR36][R2.64], R5 ;  /* 0x0000000502007986 */ /* 0x0003e2000c101924 */
[----:B------:R-:W-:Y:S05]  /*3c00*/  BRA `(.L_x_76) ;  /* 0x0000000800b87947 */ /* 0x000fea0003800000 */
.L_x_81:
[----:B-1----:R-:W-:-:S04]  /*3c10*/  IMAD.U32 R4, R5, 0x10000, RZ ;  /* 0x0001000005047824 */ /* 0x002fc800078e00ff */
[----:B------:R-:W-:-:S06]  /*3c20*/  FMUL.FTZ R4, R4, 1 ;  /* 0x3f80000004047820 */ /* 0x000fcc0000410000 */
[----:B------:R-:W1:Y:S02]  /*3c30*/  F2F.F64.F32 R4, R4 ;  /* 0x0000000400047310 */ /* 0x000e640000201800 */
[----:B-1----:R1:W-:Y:S01]  /*3c40*/  STG.E.64 desc[UR36][R2.64], R4 ;  /* 0x0000000402007986 */ /* 0x0023e2000c101b24 */
[----:B------:R-:W-:Y:S05]  /*3c50*/  BRA `(.L_x_76) ;  /* 0x0000000800a47947 */ /* 0x000fea0003800000 */
.L_x_71:
        /* <DEDUP_REMOVED lines=8> */
[----:B-1----:R-:W-:-:S04]  /*3ce0*/  SHF.L.U32 R5, R5, 0x10, RZ ;  /* 0x0000001005057819 */ /* 0x002fc800000006ff */
[----:B------:R-:W-:-:S04]  /*3cf0*/  FSETP.NEU.FTZ.AND P0, PT, R5, RZ, PT ;  /* 0x000000ff0500720b */ /* 0x000fc80003f1d000 */
[----:B------:R-:W-:-:S05]  /*3d00*/  SEL R5, RZ, 0x1, !P0 ;  /* 0x00000001ff057807 */ /* 0x000fca0004000000 */
[----:B------:R1:W-:Y:S01]  /*3d10*/  STG.E.U8 desc[UR36][R2.64], R5 ;  /* 0x0000000502007986 */ /* 0x0003e2000c101124 */
[----:B------:R-:W-:Y:S05]  /*3d20*/  BRA `(.L_x_76) ;  /* 0x0000000800707947 */ /* 0x000fea0003800000 */
.L_x_85:
[----:B-1----:R-:W-:Y:S01]  /*3d30*/  IMAD.U32 R5, R5, 0x10000, RZ ;  /* 0x0001000005057824 */ /* 0x002fe200078e00ff */
[----:B------:R-:W-:-:S03]  /*3d40*/  CS2R R6, SRZ ;  /* 0x0000000000067805 */ /* 0x000fc6000001ff00 */
[----:B------:R-:W-:-:S06]  /*3d50*/  FMUL.FTZ R5, R5, 1 ;  /* 0x3f80000005057820 */ /* 0x000fcc0000410000 */
[----:B------:R-:W1:Y:S02]  /*3d60*/  F2F.F64.F32 R4, R5 ;  /* 0x0000000500047310 */ /* 0x000e640000201800 */
[----:B-1----:R1:W-:Y:S01]  /*3d70*/  STG.E.128 desc[UR36][R2.64], R4 ;  /* 0x0000000402007986 */ /* 0x0023e2000c101d24 */
[----:B------:R-:W-:Y:S05]  /*3d80*/  BRA `(.L_x_76) ;  /* 0x0000000800587947 */ /* 0x000fea0003800000 */
.L_x_84:
[----:B------:R-:W-:-:S09]  /*3d90*/  UISETP.NE.AND UP0, UPT, UR4, 0xf, UPT ;  /* 0x0000000f0400788c */ /* 0x000fd2000bf05270 */
[----:B------:R-:W-:Y:S05]  /*3da0*/  BRA.U !UP0, `(.L_x_86) ;  /* 0x0000000108a07547 */ /* 0x000fea000b800000 */
[----:B------:R-:W-:-:S09]  /*3db0*/  UISETP.NE.AND UP0, UPT, UR4, 0x17, UPT ;  /* 0x000000170400788c */ /* 0x000fd2000bf05270 */
[----:B------:R-:W-:Y:S05]  /*3dc0*/  BRA.U !UP0, `(.L_x_87) ;  /* 0x00000001084c7547 */ /* 0x000fea000b800000 */
[----:B------:R-:W-:-:S09]  /*3dd0*/  UISETP.NE.AND UP0, UPT, UR4, 0x18, UPT ;  /* 0x000000180400788c */ /* 0x000fd2000bf05270 */
[----:B------:R-:W-:Y:S05]  /*3de0*/  BRA.U UP0, `(.L_x_75) ;  /* 0x0000000500a07547 */ /* 0x000fea000b800000 */
[----:B-1----:R-:W-:Y:S01]  /*3df0*/  IMAD.U32 R7, R5, 0x10000, RZ ;  /* 0x0001000005077824 */ /* 0x002fe200078e00ff */
[----:B------:R-:W-:Y:S01]  /*3e00*/  BSSY.RECONVERGENT B0, `(.L_x_88) ;  /* 0x000000c000007945 */ /* 0x000fe20003800200 */
[----:B0-----:R-:W-:-:S03]  /*3e10*/  IMAD.MOV.U32 R0, RZ, RZ, 0x7f ;  /* 0x0000007fff007424 */ /* 0x001fc600078e00ff */
[----:B------:R-:W-:Y:S02]  /*3e20*/  LOP3.LUT R6, R7, 0x7fffffff, RZ, 0xc0, !PT ;  /* 0x7fffffff07067812 */ /* 0x000fe400078ec0ff */
[----:B------:R-:W-:Y:S02]  /*3e30*/  SHF.R.U32.HI R5, RZ, 0x18, R7 ;  /* 0x00000018ff057819 */ /* 0x000fe40000011607 */
[----:B------:R-:W-:-:S13]  /*3e40*/  ISETP.GT.U32.AND P0, PT, R6, 0x43efffff, PT ;  /* 0x43efffff0600780c */ /* 0x000fda0003f04070 */
[----:B------:R-:W-:Y:S05]  /*3e50*/  @P0 BRA `(.L_x_89) ;  /* 0x0000000000180947 */ /* 0x000fea0003800000 */
[----:B------:R-:W-:-:S13]  /*3e60*/  ISETP.GT.U32.AND P0, PT, R6, 0x3c7fffff, PT ;  /* 0x3c7fffff0600780c */ /* 0x000fda0003f04070 */
[----:B------:R-:W-:-:S04]  /*3e70*/  @P0 SHF.R.U32.HI R0, RZ, 0x14, R7 ;  /* 0x00000014ff000819 */ /* 0x000fc80000011607 */
[----:B------:R-:W-:Y:S01]  /*3e80*/  @P0 LOP3.LUT R4, R0, 0x1, RZ, 0xc0, !PT ;  /* 0x0000000100040812 */ /* 0x000fe200078ec0ff */
[----:B------:R-:W-:-:S03]  /*3e90*/  @!P0 FADD.FTZ R0, R6, 16384 ;  /* 0x4680000006008421 */ /* 0x000fc60000010000 */
[----:B------:R-:W-:-:S04]  /*3ea0*/  @P0 IADD3 R4, PT, PT, R7, 0x407ffff, R4 ;  /* 0x0407ffff07040810 */ /* 0x000fc80007ffe004 */
[----:B------:R-:W-:-:S07]  /*3eb0*/  @P0 SHF.R.U32.HI R0, RZ, 0x14, R4 ;  /* 0x00000014ff000819 */ /* 0x000fce0000011604 */
.L_x_89:
[----:B------:R-:W-:Y:S05]  /*3ec0*/  BSYNC.RECONVERGENT B0 ;  /* 0x0000000000007941 */ /* 0x000fea0003800200 */
.L_x_88:
[----:B------:R-:W-:-:S05]  /*3ed0*/  LOP3.LUT R5, R0, 0x80, R5, 0xf8, !PT ;  /* 0x0000008000057812 */ /* 0x000fca00078ef805 */
[----:B------:R0:W-:Y:S01]  /*3ee0*/  STG.E.U8 desc[UR36][R2.64], R5 ;  /* 0x0000000502007986 */ /* 0x0001e2000c101124 */
[----:B------:R-:W-:Y:S05]  /*3ef0*/  BRA `(.L_x_76) ;  /* 0x0000000400fc7947 */ /* 0x000fea0003800000 */
.L_x_87:
[----:B-1----:R-:W-:Y:S01]  /*3f00*/  IMAD.U32 R7, R5, 0x10000, RZ ;  /* 0x0001000005077824 */ /* 0x002fe200078e00ff */
[----:B------:R-:W-:Y:S04]  /*3f10*/  BSSY.RECONVERGENT B0, `(.L_x_90) ;  /* 0x000000e000007945 */ /* 0x000fe80003800200 */
[----:B------:R-:W-:Y:S02]  /*3f20*/  LOP3.LUT R6, R7, 0x7fffffff, RZ, 0xc0, !PT ;  /* 0x7fffffff07067812 */ /* 0x000fe400078ec0ff */
[----:B------:R-:W-:Y:S02]  /*3f30*/  SHF.R.U32.HI R5, RZ, 0x18, R7 ;  /* 0x00000018ff057819 */ /* 0x000fe40000011607 */
[----:B------:R-:W-:-:S13]  /*3f40*/  ISETP.GE.U32.AND P1, PT, R6, 0x47800000, PT ;  /* 0x478000000600780c */ /* 0x000fda0003f26070 */
[----:B0-----:R-:W-:Y:S01]  /*3f50*/  @P1 IMAD.MOV.U32 R0, RZ, RZ, 0x7f ;  /* 0x0000007fff001424 */ /* 0x001fe200078e00ff */
[----:B------:R-:W-:-:S04]  /*3f60*/  @P1 ISETP.GT.U32.AND P0, PT, R6, 0x7f800000, PT ;  /* 0x7f8000000600180c */ /* 0x000fc80003f04070 */
[----:B------:R-:W-:Y:S01]  /*3f70*/  @P1 SEL R0, R0, 0x7c, P0 ;  /* 0x0000007c00001807 */ /* 0x000fe20000000000 */
[----:B------:R-:W-:Y:S08]  /*3f80*/  @P1 BRA `(.L_x_91) ;  /* 0x0000000000181947 */ /* 0x000ff00003800000 */
[----:B------:R-:W-:-:S13]  /*3f90*/  ISETP.GT.U32.AND P0, PT, R6, 0x387fffff, PT ;  /* 0x387fffff0600780c */ /* 0x000fda0003f04070 */
[----:B------:R-:W-:-:S04]  /*3fa0*/  @P0 SHF.R.U32.HI R0, RZ, 0x15, R7 ;  /* 0x00000015ff000819 */ /* 0x000fc80000011607 */
[----:B------:R-:W-:Y:S01]  /*3fb0*/  @P0 LOP3.LUT R4, R0, 0x1, RZ, 0xc0, !PT ;  /* 0x0000000100040812 */ /* 0x000fe200078ec0ff */
[----:B------:R-:W-:-:S03]  /*3fc0*/  @!P0 FADD.FTZ R0, R6, 128 ;  /* 0x4300000006008421 */ /* 0x000fc60000010000 */
[----:B------:R-:W-:-:S04]  /*3fd0*/  @P0 IADD3 R4, PT, PT, R7, 0x80fffff, R4 ;  /* 0x080fffff07040810 */ /* 0x000fc80007ffe004 */
[----:B------:R-:W-:-:S07]  /*3fe0*/  @P0 SHF.R.U32.HI R0, RZ, 0x15, R4 ;  /* 0x00000015ff000819 */ /* 0x000fce0000011604 */
.L_x_91:
[----:B------:R-:W-:Y:S05]  /*3ff0*/  BSYNC.RECONVERGENT B0 ;  /* 0x0000000000007941 */ /* 0x000fea0003800200 */
.L_x_90:
[----:B------:R-:W-:-:S05]  /*4000*/  LOP3.LUT R5, R0, 0x80, R5, 0xf8, !PT ;  /* 0x0000008000057812 */ /* 0x000fca00078ef805 */
[----:B------:R0:W-:Y:S01]  /*4010*/  STG.E.U8 desc[UR36][R2.64], R5 ;  /* 0x0000000502007986 */ /* 0x0001e2000c101124 */
[----:B------:R-:W-:Y:S05]  /*4020*/  BRA `(.L_x_76) ;  /* 0x0000000400b07947 */ /* 0x000fea0003800000 */
.L_x_86:
[----:B-1----:R1:W-:Y:S01]  /*4030*/  STG.E.U16 desc[UR36][R2.64], R5 ;  /* 0x0000000502007986 */ /* 0x0023e2000c101524 */
[----:B------:R-:W-:Y:S05]  /*4040*/  BRA `(.L_x_76) ;  /* 0x0000000400a87947 */ /* 0x000fea0003800000 */
.L_x_83:
        /* <DEDUP_REMOVED lines=8> */
[----:B-1----:R-:W-:-:S06]  /*40d0*/  SHF.L.U32 R5, R5, 0x10, RZ ;  /* 0x0000001005057819 */ /* 0x002fcc00000006ff */
[----:B------:R-:W1:Y:S02]  /*40e0*/  F2I.FTZ.U32.TRUNC.NTZ R5, R5 ;  /* 0x0000000500057305 */ /* 0x000e64000021f000 */
[----:B-1----:R1:W-:Y:S01]  /*40f0*/  STG.E.U16 desc[UR36][R2.64], R5 ;  /* 0x0000000502007986 */ /* 0x0023e2000c101524 */
[----:B------:R-:W-:Y:S05]  /*4100*/  BRA `(.L_x_76) ;  /* 0x0000000400787947 */ /* 0x000fea0003800000 */
.L_x_94:
[----:B-1----:R-:W-:Y:S01]  /*4110*/  IMAD.U32 R5, R5, 0x10000, RZ ;  /* 0x0001000005057824 */ /* 0x002fe200078e00ff */
[----:B------:R-:W-:Y:S01]  /*4120*/  BSSY.RECONVERGENT B0, `(.L_x_95) ;  /* 0x0000014000007945 */ /* 0x000fe20003800200 */
[----:B0-----:R-:W-:-:S03]  /*4130*/  IMAD.MOV.U32 R0, RZ, RZ, 0x80 ;  /* 0x00000080ff007424 */ /* 0x001fc600078e00ff */
[----:B------:R-:W-:-:S04]  /*4140*/  LOP3.LUT R4, R5, 0x7fffffff, RZ, 0xc0, !PT ;  /* 0x7fffffff05047812 */ /* 0x000fc800078ec0ff */
[----:B------:R-:W-:-:S13]  /*4150*/  ISETP.GT.U32.AND P0, PT, R4, 0x437fffff, PT ;  /* 0x437fffff0400780c */ /* 0x000fda0003f04070 */
[----:B------:R-:W-:Y:S05]  /*4160*/  @P0 BRA `(.L_x_96) ;  /* 0x00000000003c0947 */ /* 0x000fea0003800000 */
[----:B------:R-:W-:-:S13]  /*4170*/  ISETP.GT.U32.AND P0, PT, R4, 0x3bffffff, PT ;  /* 0x3bffffff0400780c */ /* 0x000fda0003f04070 */
[----:B------:R-:W-:Y:S05]  /*4180*/  @P0 BRA `(.L_x_97) ;  /* 0x0000000000140947 */ /* 0x000fea0003800000 */
[----:B------:R-:W-:-:S05]  /*4190*/  FADD.FTZ R0, R4, 8192 ;  /* 0x4600000004007421 */ /* 0x000fca0000010000 */
[----:B------:R-:W-:Y:S02]  /*41a0*/  LOP3.LUT P0, R4, R0, 0xff, RZ, 0xc0, !PT ;  /* 0x000000ff00047812 */ /* 0x000fe4000780c0ff */
[----:B------:R-:W-:-:S11]  /*41b0*/  PRMT R0, RZ, 0x7610, R0 ;  /* 0x00007610ff007816 */ /* 0x000fd60000000000 */
[----:B------:R-:W-:Y:S05]  /*41c0*/  @!P0 BRA `(.L_x_96) ;  /* 0x0000000000248947 */ /* 0x000fea0003800000 */
[----:B------:R-:W-:Y:S05]  /*41d0*/  BRA `(.L_x_98) ;  /* 0x0000000000147947 */ /* 0x000fea0003800000 */
.L_x_97:
[----:B------:R-:W-:-:S04]  /*41e0*/  SHF.R.U32.HI R0, RZ, 0x14, R5 ;  /* 0x00000014ff007819 */ /* 0x000fc80000011605 */
[----:B------:R-:W-:-:S04]  /*41f0*/  LOP3.LUT R0, R0, 0x1, RZ, 0xc0, !PT ;  /* 0x0000000100007812 */ /* 0x000fc800078ec0ff */
[----:B------:R-:W-:-:S04]  /*4200*/  IADD3 R0, PT, PT, R5, 0x487ffff, R0 ;  /* 0x0487ffff05007810 */ /* 0x000fc80007ffe000 */
[----:B------:R-:W-:-:S04]  /*4210*/  SHF.R.U32.HI R0, RZ, 0x14, R0 ;  /* 0x00000014ff007819 */ /* 0x000fc80000011600 */
[----:B------:R-:W-:-:S07]  /*4220*/  LOP3.LUT R4, R0, 0xff, RZ, 0xc0, !PT ;  /* 0x000000ff00047812 */ /* 0x000fce00078ec0ff */
.L_x_98:
[----:B------:R-:W-:-:S04]  /*4230*/  SHF.R.U32.HI R5, RZ, 0x18, R5 ;  /* 0x00000018ff057819 */ /* 0x000fc80000011605 */
[----:B------:R-:W-:-:S04]  /*4240*/  LOP3.LUT R4, R4, 0x80, R5, 0xf8, !PT ;  /* 0x0000008004047812 */ /* 0x000fc800078ef805 */
[----:B------:R-:W-:-:S07]  /*4250*/  PRMT R0, R4, 0x7610, R0 ;  /* 0x0000761004007816 */ /* 0x000fce0000000000 */
.L_x_96:
[----:B------:R-:W-:Y:S05]  /*4260*/  BSYNC.RECONVERGENT B0 ;  /* 0x0000000000007941 */ /* 0x000fea0003800200 */
.L_x_95:
[----:B------:R0:W-:Y:S01]  /*4270*/  STG.E.U8 desc[UR36][R2.64], R0 ;  /* 0x0000000002007986 */ /* 0x0001e2000c101124 */
[----:B------:R-:W-:Y:S05]  /*4280*/  BRA `(.L_x_76) ;  /* 0x0000000400187947 */ /* 0x000fea0003800000 */
.L_x_93:
        /* <DEDUP_REMOVED lines=13> */
.L_x_101:
[----:B------:R-:W-:-:S04]  /*4360*/  SHF.R.U32.HI R0, RZ, 0x15, R5 ;  /* 0x00000015ff007819 */ /* 0x000fc80000011605 */
[----:B------:R-:W-:-:S04]  /*4370*/  LOP3.LUT R0, R0, 0x1, RZ, 0xc0, !PT ;  /* 0x0000000100007812 */ /* 0x000fc800078ec0ff */
[----:B------:R-:W-:-:S04]  /*4380*/  IADD3 R0, PT, PT, R5, 0x88fffff, R0 ;  /* 0x088fffff05007810 */ /* 0x000fc80007ffe000 */
[----:B------:R-:W-:-:S04]  /*4390*/  SHF.R.U32.HI R0, RZ, 0x15, R0 ;  /* 0x00000015ff007819 */ /* 0x000fc80000011600 */
[----:B------:R-:W-:-:S07]  /*43a0*/  LOP3.LUT R4, R0, 0xff, RZ, 0xc0, !PT ;  /* 0x000000ff00047812 */ /* 0x000fce00078ec0ff */
.L_x_102:
[----:B------:R-:W-:-:S04]  /*43b0*/  SHF.R.U32.HI R5, RZ, 0x18, R5 ;  /* 0x00000018ff057819 */ /* 0x000fc80000011605 */
[----:B------:R-:W-:-:S04]  /*43c0*/  LOP3.LUT R4, R4, 0x80, R5, 0xf8, !PT ;  /* 0x0000008004047812 */ /* 0x000fc800078ef805 */
[----:B------:R-:W-:-:S07]  /*43d0*/  PRMT R0, R4, 0x7610, R0 ;  /* 0x0000761004007816 */ /* 0x000fce0000000000 */
.L_x_100:
[----:B------:R-:W-:Y:S05]  /*43e0*/  BSYNC.RECONVERGENT B0 ;  /* 0x0000000000007941 */ /* 0x000fea0003800200 */
.L_x_99:
[----:B------:R0:W-:Y:S01]  /*43f0*/  STG.E.U8 desc[UR36][R2.64], R0 ;  /* 0x0000000002007986 */ /* 0x0001e2000c101124 */
[----:B------:R-:W-:Y:S05]  /*4400*/  BRA `(.L_x_76) ;  /* 0x0000000000b87947 */ /* 0x000fea0003800000 */
.L_x_92:
[----:B------:R-:W-:-:S09]  /*4410*/  UISETP.NE.AND UP0, UPT, UR4, 0x1c, UPT ;  /* 0x0000001c0400788c */ /* 0x000fd2000bf05270 */
[----:B------:R-:W-:Y:S05]  /*4420*/  BRA.U !UP0, `(.L_x_103) ;  /* 0x0000000108a47547 */ /* 0x000fea000b800000 */
[----:B------:R-:W-:-:S09]  /*4430*/  UISETP.NE.AND UP0, UPT, UR4, 0x1d, UPT ;  /* 0x0000001d0400788c */ /* 0x000fd2000bf05270 */
[----:B------:R-:W-:Y:S05]  /*4440*/  BRA.U !UP0, `(.L_x_104) ;  /* 0x00000001088c7547 */ /* 0x000fea000b800000 */
[----:B------:R-:W-:-:S09]  /*4450*/  UISETP.NE.AND UP0, UPT, UR4, 0x2c, UPT ;  /* 0x0000002c0400788c */ /* 0x000fd2000bf05270 */
[----:B------:R-:W-:Y:S05]  /*4460*/  BRA.U !UP0, `(.L_x_105) ;  /* 0x0000000108447547 */ /* 0x000fea000b800000 */
.L_x_75:
[----:B------:R-:W-:Y:S01]  /*4470*/  MOV R2, 0x0 ;  /* 0x0000000000027802 */ /* 0x000fe20000000f00 */
[----:B------:R-:W2:Y:S01]  /*4480*/  LDCU.64 UR6, c[0x4][0x128] ;  /* 0x01002500ff0677ac */ /* 0x000ea20008000a00 */
[----:B------:R-:W-:Y:S02]  /*4490*/  HFMA2 R12, -RZ, RZ, 0, 5.9604644775390625e-08 ;  /* 0x00000001ff0c7431 */ /* 0x000fe400000001ff */
[----:B------:R-:W-:Y:S01]  /*44a0*/  IMAD.MOV.U32 R8, RZ, RZ, 0x65 ;  /* 0x00000065ff087424 */ /* 0x000fe200078e00ff */
[----:B------:R-:W3:Y:S01]  /*44b0*/  LDCU.64 UR8, c[0x4][0x130] ;  /* 0x01002600ff0877ac */ /* 0x000ee20008000a00 */
[----:B------:R-:W4:Y:S01]  /*44c0*/  LDC.64 R2, c[0x4][R2] ;  /* 0x0100000002027b82 */ /* 0x000f220000000a00 */
[----:B------:R-:W-:Y:S01]  /*44d0*/  IMAD.MOV.U32 R13, RZ, RZ, RZ ;  /* 0x000000ffff0d7224 */ /* 0x000fe200078e00ff */
[----:B------:R-:W5:Y:S01]  /*44e0*/  LDCU.64 UR4, c[0x4][0x40] ;  /* 0x01000800ff0477ac */ /* 0x000f620008000a00 */
[----:B--2---:R-:W-:Y:S01]  /*44f0*/  IMAD.U32 R4, RZ, RZ, UR6 ;  /* 0x00000006ff047e24 */ /* 0x004fe2000f8e00ff */
[----:B-1----:R-:W-:Y:S01]  /*4500*/  MOV R5, UR7 ;  /* 0x0000000700057c02 */ /* 0x002fe20008000f00 */
[----:B---3--:R-:W-:-:S02]  /*4510*/  IMAD.U32 R6, RZ, RZ, UR8 ;  /* 0x00000008ff067e24 */ /* 0x008fc4000f8e00ff */
[----:B------:R-:W-:Y:S02]  /*4520*/  IMAD.U32 R7, RZ, RZ, UR9 ;  /* 0x00000009ff077e24 */ /* 0x000fe4000f8e00ff */
[----:B-----5:R-:W-:Y:S02]  /*4530*/  IMAD.U32 R10, RZ, RZ, UR4 ;  /* 0x00000004ff0a7e24 */ /* 0x020fe4000f8e00ff */
[----:B------:R-:W-:-:S07]  /*4540*/  IMAD.U32 R11, RZ, RZ, UR5 ;  /* 0x00000005ff0b7e24 */ /* 0x000fce000f8e00ff */
[----:B------:R-:W-:-:S07]  /*4550*/  LEPC R20, `(.L_x_106) ;  /* 0x000000001014794e */ /* 0x000fce0000000000 */
[----:B0---4-:R-:W-:Y:S05]  /*4560*/  CALL.ABS.NOINC R2 ;  /* 0x0000000002007343 */ /* 0x011fea0003c00000 */
.L_x_106:
[----:B------:R-:W-:Y:S05]  /*4570*/  BRA `(.L_x_76) ;  /* 0x00000000005c7947 */ /* 0x000fea0003800000 */
.L_x_105:
[----:B-1----:R-:W-:-:S05]  /*4580*/  IMAD.U32 R5, R5, 0x10000, RZ ;  /* 0x0001000005057824 */ /* 0x002fca00078e00ff */
[----:B------:R-:W-:-:S04]  /*4590*/  SHF.R.U32.HI R6, RZ, 0x17, R5 ;  /* 0x00000017ff067819 */ /* 0x000fc80000011605 */
[----:B------:R-:W-:-:S04]  /*45a0*/  LOP3.LUT R4, R6, 0xff, RZ, 0xc0, !PT ;  /* 0x000000ff06047812 */ /* 0x000fc800078ec0ff */
[----:B------:R-:W-:-:S13]  /*45b0*/  ISETP.NE.AND P1, PT, R4, 0xff, PT ;  /* 0x000000ff0400780c */ /* 0x000fda0003f25270 */
[--C-:B0-----:R-:W-:Y:S02]  /*45c0*/  @P1 SHF.R.U32.HI R0, RZ, 0x16, R5.reuse ;  /* 0x00000016ff001819 */ /* 0x101fe40000011605 */
[----:B------:R-:W-:Y:S01]  /*45d0*/  @P1 LOP3.LUT P0, RZ, R4, 0x3fffff, R5, 0xf8, !PT ;  /* 0x003fffff04ff1812 */ /* 0x000fe2000780f805 */
[----:B------:R-:W-:Y:S01]  /*45e0*/  IMAD.MOV.U32 R5, RZ, RZ, 0xff ;  /* 0x000000ffff057424 */ /* 0x000fe200078e00ff */
[----:B------:R-:W-:-:S04]  /*45f0*/  @P1 LOP3.LUT R0, R0, 0x1, RZ, 0xc0, !PT ;  /* 0x0000000100001812 */ /* 0x000fc800078ec0ff */
[----:B------:R-:W-:Y:S01]  /*4600*/  @P1 ISETP.EQ.U32.AND P2, PT, R0, 0x1, P0 ;  /* 0x000000010000180c */ /* 0x000fe20000742070 */
[----:B------:R-:W-:Y:S01]  /*4610*/  @P1 VIADD R0, R6, 0x1 ;  /* 0x0000000106001836 */ /* 0x000fe20000000000 */
[----:B------:R-:W-:Y:S02]  /*4620*/  PLOP3.LUT P0, PT, PT, PT, PT, 0x80, 0x8 ;  /* 0x000000000008781c */ /* 0x000fe40003f0f070 */
[----:B------:R-:W-:-:S13]  /*4630*/  @P1 PLOP3.LUT P0, PT, P2, PT, PT, 0x80, 0x8 ;  /* 0x000000000008181c */ /* 0x000fda000170f070 */
[----:B------:R-:W-:-:S05]  /*4640*/  @!P0 IMAD.MOV R0, RZ, RZ, R6 ;  /* 0x000000ffff008224 */ /* 0x000fca00078e0206 */
[----:B------:R-:W-:-:S05]  /*4650*/  @P1 MOV R5, R0 ;  /* 0x0000000000051202 */ /* 0x000fca0000000f00 */
[----:B------:R0:W-:Y:S01]  /*4660*/  STG.E.U8 desc[UR36][R2.64], R5 ;  /* 0x0000000502007986 */ /* 0x0001e2000c101124 */
[----:B------:R-:W-:Y:S05]  /*4670*/  BRA `(.L_x_76) ;  /* 0x00000000001c7947 */ /* 0x000fea0003800000 */
.L_x_104:
[----:B-1----:R-:W-:-:S06]  /*4680*/  IMAD.U32 R5, R5, 0x10000, RZ ;  /* 0x0001000005057824 */ /* 0x002fcc00078e00ff */
[----:B------:R-:W1:Y:S02]  /*4690*/  F2I.U64.TRUNC R4, R5 ;  /* 0x0000000500047311 */ /* 0x000e64000020d800 */
[----:B-1----:R1:W-:Y:S01]  /*46a0*/  STG.E.64 desc[UR36][R2.64], R4 ;  /* 0x0000000402007986 */ /* 0x0023e2000c101b24 */
[----:B------:R-:W-:Y:S05]  /*46b0*/  BRA `(.L_x_76) ;  /* 0x00000000000c7947 */ /* 0x000fea0003800000 */
.L_x_103:
[----:B-1----:R-:W-:-:S06]  /*46c0*/  IMAD.U32 R5, R5, 0x10000, RZ ;  /* 0x0001000005057824 */ /* 0x002fcc00078e00ff */
[----:B------:R-:W1:Y:S02]  /*46d0*/  F2I.FTZ.U32.TRUNC.NTZ R5, R5 ;  /* 0x0000000500057305 */ /* 0x000e64000021f000 */
[----:B-1----:R1:W-:Y:S02]  /*46e0*/  STG.E desc[UR36][R2.64], R5 ;  /* 0x0000000502007986 */ /* 0x0023e4000c101924 */
.L_x_76:
[----:B------:R-:W-:-:S07]  /*46f0*/  VIADD R17, R17, 0x80 ;  /* 0x0000008011117836 */ /* 0x000fce0000000000 */
.L_x_1:
[----:B------:R-:W-:Y:S05]  /*4700*/  BSYNC.RECONVERGENT B6 ;  /* 0x0000000000067941 */ /* 0x000fea0003800200 */
.L_x_0:
[----:B------:R-:W5:Y:S01]  /*4710*/  LDCU UR4, c[0x0][0x380] ;  /* 0x00007000ff0477ac */ /* 0x000f620008000800 */
[----:B------:R-:W-:Y:S01]  /*4720*/  BSSY.RECONVERGENT B6, `(.L_x_107) ;  /* 0x000045e000067945 */ /* 0x000fe20003800200 */
[----:B-----5:R-:W-:-:S13]  /*4730*/  ISETP.GE.AND P0, PT, R17, UR4, PT ;  /* 0x0000000411007c0c */ /* 0x020fda000bf06270 */
[----:B------:R-:W-:Y:S05]  /*4740*/  @P0 BRA `(.L_x_108) ;  /* 0x00000044006c0947 */ /* 0x000fea0003800000 */
[----:B------:R-:W5:Y:S01]  /*4750*/  LDCU UR4, c[0x0][0x388] ;  /* 0x00007100ff0477ac */ /* 0x000f620008000800 */
[----:B------:R-:W-:Y:S02]  /*4760*/  HFMA2 R16, -RZ, RZ, 0, 0 ;  /* 0x00000000ff107431 */ /* 0x000fe400000001ff */
[----:B------:R-:W-:Y:S02]  /*4770*/  IMAD.MOV.U32 R19, RZ, RZ, RZ ;  /* 0x000000ffff137224 */ /* 0x000fe400078e00ff */
[----:B0-----:R-:W-:Y:S01]  /*4780*/  IMAD.MOV.U32 R0, RZ, RZ, RZ ;  /* 0x000000ffff007224 */ /* 0x001fe200078e00ff */
[----:B-----5:R-:W-:-:S09]  /*4790*/  UISETP.NE.AND UP0, UPT, UR4, URZ, UPT ;  /* 0x000000ff0400728c */ /* 0x020fd2000bf05270 */
[----:B------:R-:W-:Y:S05]  /*47a0*/  BRA.U !UP0, `(.L_x_109) ;  /* 0x0000001508707547 */ /* 0x000fea000b800000 */
[----:B------:R-:W1:Y:S01]  /*47b0*/  LDCU.64 UR4, c[0x0][0x390] ;  /* 0x00007200ff0477ac */ /* 0x000e620008000a00 */
[----:B------:R-:W-:Y:S01]  /*47c0*/  IMAD.MOV.U32 R16, RZ, RZ, RZ ;  /* 0x000000ffff107224 */ /* 0x000fe200078e00ff */
[----:B------:R-:W0:Y:S01]  /*47d0*/  LDCU UR6, c[0x0][0x38c] ;  /* 0x00007180ff0677ac */ /* 0x000e220008000800 */
[----:B------:R-:W5:Y:S01]  /*47e0*/  LDCU.64 UR8, c[0x0][0x4b8] ;  /* 0x00009700ff0877ac */ /* 0x000f620008000a00 */
[----:B------:R-:W-:Y:S01]  /*47f0*/  UISETP.NE.AND UP0, UPT, UR39, URZ, UPT ;  /* 0x000000ff2700728c */ /* 0x000fe2000bf05270 */
[----:B-1234-:R-:W-:Y:S01]  /*4800*/  IMAD.HI.U32 R2, R17, UR4, R16 ;  /* 0x0000000411027c27 */ /* 0x01efe2000f8e0010 */
[----:B------:R-:W1:Y:S04]  /*4810*/  LDCU UR4, c[0x0][0x4c0] ;  /* 0x00009800ff0477ac */ /* 0x000e680008000800 */
[----:B------:R-:W-:-:S05]  /*4820*/  SHF.R.U32.HI R3, RZ, UR5, R2 ;  /* 0x00000005ff037c19 */ /* 0x000fca0008011602 */
[----:B------:R-:W-:-:S04]  /*4830*/  IMAD.MOV R0, RZ, RZ, -R3 ;  /* 0x000000ffff007224 */ /* 0x000fc800078e0a03 */
[----:B0-----:R-:W-:-:S04]  /*4840*/  IMAD R19, R0, UR6, R17 ;  /* 0x0000000600137c24 */ /* 0x001fc8000f8e0211 */
[C---:B-----5:R-:W-:Y:S02]  /*4850*/  IMAD R16, R19.reuse, UR8, RZ ;  /* 0x0000000813107c24 */ /* 0x060fe4000f8e02ff */
[C---:B------:R-:W-:Y:S02]  /*4860*/  IMAD R0, R19.reuse, UR9, RZ ;  /* 0x0000000913007c24 */ /* 0x040fe4000f8e02ff */
[----:B-1----:R-:W-:Y:S01]  /*4870*/  IMAD R19, R19, UR4, RZ ;  /* 0x0000000413137c24 */ /* 0x002fe2000f8e02ff */
        /* <DEDUP_REMOVED lines=22> */
[----:B------:R-:W-:-:S04]  /*49e0*/  SHF.R.U32.HI R3, RZ, UR5, R2 ;  /* 0x00000005ff037c19 */ /* 0x000fc80008011602 */
[----:B------:R-:W-:-:S05]  /*49f0*/  IADD3 R4, PT, PT, -R3, RZ, RZ ;  /* 0x000000ff03047210 */ /* 0x000fca0007ffe1ff */
        /* <DEDUP_REMOVED lines=40> */
[----:B-1----:R-:W-:-:S04]  /*4c80*/  SHF.R.U32.HI R5, RZ, UR4, R4 ;  /* 0x00000004ff057c19 */ /* 0x002fc80008011604 */
[----:B------:R-:W-:-:S05]  /*4c90*/  IADD3 R2, PT, PT, -R5, RZ, RZ ;  /* 0x000000ff05027210 */ /* 0x000fca0007ffe1ff */
        /* <DEDUP_REMOVED lines=269> */
.L_x_109:
[----:B------:R-:W1:Y:S01]  /*5d70*/  LDCU.64 UR6, c[0x0][0x5f0] ;  /* 0x0000be00ff0677ac */ /* 0x000e620008000a00 */
[----:B------:R-:W-:-:S04]  /*5d80*/  UPRMT UR4, UR40, 0x7771, URZ ;  /* 0x0000777128047896 */ /* 0x000fc800080000ff */
[----:B------:R-:W-:Y:S01]  /*5d90*/  UISETP.GT.AND UP0, UPT, UR4, 0x9, UPT ;  /* 0x000000090400788c */ /* 0x000fe2000bf04270 */
[----:B-1234-:R-:W-:-:S05]  /*5da0*/  IADD3 R2, P0, PT, R0, UR6, RZ ;  /* 0x0000000600027c10 */ /* 0x01efca000ff1e0ff */
        /* <DEDUP_REMOVED lines=15> */
.L_x_113:
[----:B------:R-:W2:Y:S02]  /*5ea0*/  LDG.E.U8 R2, desc[UR36][R2.64] ;  /* 0x0000002402027981 */ /* 0x000ea4000c1e1100 */
[----:B--2---:R-:W-:-:S04]  /*5eb0*/  I2FP.F32.U32 R0, R2 ;  /* 0x0000000200007245 */ /* 0x004fc80000201000 */
[----:B------:R-:W-:-:S04]  /*5ec0*/  F2FP.BF16.F32.PACK_AB R0, RZ, R0 ;  /* 0x00000000ff00723e */ /* 0x000fc800000010ff */
[----:B------:R-:W-:Y:S01]  /*5ed0*/  PRMT R22, R0, 0x7610, R22 ;  /* 0x0000761000167816 */ /* 0x000fe20000000016 */
[----:B------:R-:W-:Y:S06]  /*5ee0*/  BRA `(.L_x_115) ;  /* 0x0000000c00c07947 */ /* 0x000fec0003800000 */
.L_x_112:
        /* <DEDUP_REMOVED lines=11> */
.L_x_117:
[----:B------:R-:W2:Y:S02]  /*5fa0*/  LDG.E R2, desc[UR36][R2.64] ;  /* 0x0000002402027981 */ /* 0x000ea4000c1e1900 */
[----:B--2---:R-:W-:-:S04]  /*5fb0*/  I2FP.F32.S32 R0, R2 ;  /* 0x0000000200007245 */ /* 0x004fc80000201400 */
[----:B------:R-:W-:-:S04]  /*5fc0*/  F2FP.BF16.F32.PACK_AB R0, RZ, R0 ;  /* 0x00000000ff00723e */ /* 0x000fc800000010ff */
[----:B------:R-:W-:Y:S01]  /*5fd0*/  PRMT R22, R0, 0x7610, R22 ;  /* 0x0000761000167816 */ /* 0x000fe20000000016 */
[----:B------:R-:W-:Y:S06]  /*5fe0*/  BRA `(.L_x_115) ;  /* 0x0000000c00807947 */ /* 0x000fec0003800000 */
.L_x_116:
[----:B------:R-:W2:Y:S02]  /*5ff0*/  LDG.E.U16 R2, desc[UR36][R2.64] ;  /* 0x0000002402027981 */ /* 0x000ea4000c1e1500 */
[----:B--2---:R-:W0:Y:S02]  /*6000*/  I2F.S16 R0, R2 ;  /* 0x0000000200007306 */ /* 0x004e240000101400 */
[----:B0-----:R-:W-:-:S04]  /*6010*/  F2FP.BF16.F32.PACK_AB R0, RZ, R0 ;  /* 0x00000000ff00723e */ /* 0x001fc800000010ff */
[----:B------:R-:W-:Y:S01]  /*6020*/  PRMT R22, R0, 0x7610, R22 ;  /* 0x0000761000167816 */ /* 0x000fe20000000016 */
[----:B------:R-:W-:Y:S06]  /*6030*/  BRA `(.L_x_115) ;  /* 0x0000000c006c7947 */ /* 0x000fec0003800000 */
.L_x_111:
        /* <DEDUP_REMOVED lines=9> */
.L_x_119:
[----:B------:R-:W2:Y:S02]  /*60d0*/  LDG.E.U16 R0, desc[UR36][R2.64] ;  /* 0x0000002402007981 */ /* 0x000ea4000c1e1500 */
[----:B--2---:R-:W-:-:S05]  /*60e0*/  HADD2.F32 R0, -RZ, R0.H0_H0 ;  /* 0x20000000ff007230 */ /* 0x004fca0000004100 */
[----:B------:R-:W-:-:S04]  /*60f0*/  F2FP.BF16.F32.PACK_AB R0, RZ, R0 ;  /* 0x00000000ff00723e */ /* 0x000fc800000010ff */
[----:B------:R-:W-:Y:S01]  /*6100*/  PRMT R22, R0, 0x7610, R22 ;  /* 0x0000761000167816 */ /* 0x000fe20000000016 */
[----:B------:R-:W-:Y:S06]  /*6110*/  BRA `(.L_x_115) ;  /* 0x0000000c00347947 */ /* 0x000fec0003800000 */
.L_x_118:
        /* <DEDUP_REMOVED lines=9> */
.L_x_121:
[----:B------:R-:W2:Y:S02]  /*61b0*/  LDG.E.U16 R2, desc[UR36][R2.64] ;  /* 0x0000002402027981 */ /* 0x000ea4000c1e1500 */
[----:B--2---:R-:W-:-:S05]  /*61c0*/  HADD2.F32 R0, -RZ, R2.H0_H0 ;  /* 0x20000002ff007230 */ /* 0x004fca0000004100 */
[----:B------:R-:W-:-:S04]  /*61d0*/  F2FP.BF16.F32.PACK_AB R0, RZ, R0 ;  /* 0x00000000ff00723e */ /* 0x000fc800000010ff */
[----:B------:R-:W-:Y:S01]  /*61e0*/  PRMT R22, R0, 0x7610, R22 ;  /* 0x0000761000167816 */ /* 0x000fe20000000016 */
[----:B------:R-:W-:Y:S06]  /*61f0*/  BRA `(.L_x_115) ;  /* 0x0000000800fc7947 */ /* 0x000fec0003800000 */
.L_x_120:
        /* <DEDUP_REMOVED lines=9> */
.L_x_110:
        /* <DEDUP_REMOVED lines=14> */
.L_x_124:
        /* <DEDUP_REMOVED lines=9> */
.L_x_123:
        /* <DEDUP_REMOVED lines=12> */
[----:B0-----:R-:W-:-:S04]  /*64c0*/  IADD3 R5, PT, PT, -R5, RZ, RZ ;  /* 0x000000ff05057210 */ /* 0x001fc80007ffe1ff */
[----:B------:R-:W-:-:S05]  /*64d0*/  VIADDMNMX.U32 R5, R5, R6, 0x4, !PT ;  /* 0x0000000405057446 */ /* 0x000fca0007800006 */
[----:B------:R-:W-:-:S04]  /*64e0*/  VIADD R5, R5, 0xfffffffc ;  /* 0xfffffffc05057836 */ /* 0x000fc80000000000 */
[----:B------:R-:W-:Y:S01]  /*64f0*/  IMAD.SHL.U32 R7, R5, 0x800000, RZ ;  /* 0x0080000005077824 */ /* 0x000fe200078e00ff */
[C---:B------:R-:W-:Y:S01]  /*6500*/  SHF.L.U32 R6, R4.reuse, R5, RZ ;  /* 0x0000000504067219 */ /* 0x040fe200000006ff */
        /* <DEDUP_REMOVED lines=10> */
.L_x_126:
[----:B------:R-:W2:Y:S02]  /*65b0*/  LDG.E.U8 R2, desc[UR36][R2.64] ;  /* 0x0000002402027981 */ /* 0x000ea4000c1e1100 */
[C---:B--2---:R-:W-:Y:S01]  /*65c0*/  IMAD.SHL.U32 R0, R2.reuse, 0x2000000, RZ ;  /* 0x0200000002007824 */ /* 0x044fe200078e00ff */
[----:B------:R-:W-:-:S04]  /*65d0*/  SHF.L.U32 R5, R2, 0x8, RZ ;  /* 0x0000000802057819 */ /* 0x000fc800000006ff */
[----:B------:R-:W-:-:S13]  /*65e0*/  ISETP.GE.U32.AND P0, PT, R0, 0x8000000, PT ;  /* 0x080000000000780c */ /* 0x000fda0003f06070 */
[C---:B------:R-:W-:Y:S02]  /*65f0*/  @!P0 LOP3.LUT R4, R5.reuse, 0x7f00, RZ, 0xc0, !PT ;  /* 0x00007f0005048812 */ /* 0x040fe400078ec0ff */
[----:B------:R-:W-:Y:S02]  /*6600*/  @P0 LEA.HI R0, R0, 0x70000000, RZ, 0x1c ;  /* 0x7000000000000811 */ /* 0x000fe400078fe0ff */
[----:B------:R-:W-:Y:S02]  /*6610*/  @!P0 LOP3.LUT R4, R4, 0x3f000000, RZ, 0xfc, !PT ;  /* 0x3f00000004048812 */ /* 0x000fe400078efcff */
[----:B------:R-:W-:Y:S01]  /*6620*/  PRMT R5, R5, 0x9910, RZ ;  /* 0x0000991005057816 */ /* 0x000fe200000000ff */
[----:B------:R-:W-:Y:S02]  /*6630*/  @P0 FMUL.FTZ R0, R0, 1.9259299443872358531e-34 ;  /* 0x0780000000000820 */ /* 0x000fe40000410000 */
[----:B------:R-:W-:-:S05]  /*6640*/  @!P0 FADD.FTZ R0, R4, -0.5 ;  /* 0xbf00000004008421 */ /* 0x000fca0000010000 */
[----:B------:R-:W-:-:S04]  /*6650*/  LOP3.LUT R0, R0, 0x80000000, R5, 0xf8, !PT ;  /* 0x8000000000007812 */ /* 0x000fc800078ef805 */
[----:B------:R-:W-:-:S04]  /*6660*/  F2FP.BF16.F32.PACK_AB R0, RZ, R0 ;  /* 0x00000000ff00723e */ /* 0x000fc800000010ff */
[----:B------:R-:W-:Y:S01]  /*6670*/  PRMT R22, R0, 0x7610, R22 ;  /* 0x0000761000167816 */ /* 0x000fe20000000016 */
[----:B------:R-:W-:Y:S06]  /*6680*/  BRA `(.L_x_115) ;  /* 0x0000000400d87947 */ /* 0x000fec0003800000 */
.L_x_125:
[----:B------:R0:W5:Y:S01]  /*6690*/  LDG.E.U16 R22, desc[UR36][R2.64] ;  /* 0x0000002402167981 */ /* 0x000162000c1e1500 */
[----:B------:R-:W-:Y:S05]  /*66a0*/  BRA `(.L_x_115) ;  /* 0x0000000400d07947 */ /* 0x000fea0003800000 */
.L_x_122:
        /* <DEDUP_REMOVED lines=13> */
.L_x_129:
        /* <DEDUP_REMOVED lines=21> */
.L_x_133:
[----:B------:R-:W-:Y:S05]  /*68d0*/  BSYNC.RECONVERGENT B1 ;  /* 0x0000000000017941 */ /* 0x000fea0003800200 */
.L_x_132:
[----:B------:R-:W-:Y:S01]  /*68e0*/  IMAD.SHL.U32 R0, R0, 0x100000, RZ ;  /* 0x0010000000007824 */ /* 0x000fe200078e00ff */
[----:B------:R-:W-:-:S04]  /*68f0*/  LEA R2, R2, 0x3b800000, 0x17 ;  /* 0x3b80000002027811 */ /* 0x000fc800078eb8ff */
[----:B------:R-:W-:-:S07]  /*6900*/  LOP3.LUT R0, R2, R0, R7, 0xfe, !PT ;  /* 0x0000000002007212 */ /* 0x000fce00078efe07 */
.L_x_131:
[----:B------:R-:W-:Y:S05]  /*6910*/  BSYNC.RECONVERGENT B0 ;  /* 0x0000000000007941 */ /* 0x000fea0003800200 */
.L_x_130:
[----:B------:R-:W-:-:S04]  /*6920*/  F2FP.BF16.F32.PACK_AB R0, RZ, R0 ;  /* 0x00000000ff00723e */ /* 0x000fc800000010ff */
[----:B------:R-:W-:Y:S01]  /*6930*/  PRMT R22, R0, 0x7610, R22 ;  /* 0x0000761000167816 */ /* 0x000fe20000000016 */
[----:B------:R-:W-:Y:S06]  /*6940*/  BRA `(.L_x_115) ;  /* 0x0000000400287947 */ /* 0x000fec0003800000 */
.L_x_128:
        /* <DEDUP_REMOVED lines=21> */
.L_x_137:
[----:B------:R-:W-:Y:S05]  /*6aa0*/  BSYNC.RECONVERGENT B1 ;  /* 0x0000000000017941 */ /* 0x000fea0003800200 */
.L_x_136:
[----:B------:R-:W-:Y:S01]  /*6ab0*/  IMAD.SHL.U32 R0, R0, 0x200000, RZ ;  /* 0x0020000000007824 */ /* 0x000fe200078e00ff */
[----:B------:R-:W-:-:S04]  /*6ac0*/  LEA R2, R2, 0x37800000, 0x17 ;  /* 0x3780000002027811 */ /* 0x000fc800078eb8ff */
[----:B------:R-:W-:-:S07]  /*6ad0*/  LOP3.LUT R0, R2, R0, R7, 0xfe, !PT ;  /* 0x0000000002007212 */ /* 0x000fce00078efe07 */
.L_x_135:
[----:B------:R-:W-:Y:S05]  /*6ae0*/  BSYNC.RECONVERGENT B0 ;  /* 0x0000000000007941 */ /* 0x000fea0003800200 */
.L_x_134:
[----:B------:R-:W-:-:S04]  /*6af0*/  F2FP.BF16.F32.PACK_AB R0, RZ, R0 ;  /* 0x00000000ff00723e */ /* 0x000fc800000010ff */
[----:B------:R-:W-:Y:S01]  /*6b00*/  PRMT R22, R0, 0x7610, R22 ;  /* 0x0000761000167816 */ /* 0x000fe20000000016 */
[----:B------:R-:W-:Y:S06]  /*6b10*/  BRA `(.L_x_115) ;  /* 0x0000000000b47947 */ /* 0x000fec0003800000 */
.L_x_127:
[----:B------:R-:W-:-:S09]  /*6b20*/  UISETP.NE.AND UP0, UPT, UR4, 0x1c, UPT ;  /* 0x0000001c0400788c */ /* 0x000fd2000bf05270 */
[----:B------:R-:W-:Y:S05]  /*6b30*/  BRA.U !UP0, `(.L_x_138) ;  /* 0x00000001089c7547 */ /* 0x000fea000b800000 */
[----:B------:R-:W-:-:S09]  /*6b40*/  UISETP.NE.AND UP0, UPT, UR4, 0x1d, UPT ;  /* 0x0000001d0400788c */ /* 0x000fd2000bf05270 */
[----:B------:R-:W-:Y:S05]  /*6b50*/  BRA.U !UP0, `(.L_x_139) ;  /* 0x0000000108807547 */ /* 0x000fea000b800000 */
[----:B------:R-:W-:-:S09]  /*6b60*/  UISETP.NE.AND UP0, UPT, UR4, 0x2c, UPT ;  /* 0x0000002c0400788c */ /* 0x000fd2000bf05270 */
[----:B------:R-:W-:Y:S05]  /*6b70*/  BRA.U UP0, `(.L_x_114) ;  /* 0x0000000100307547 */ /* 0x000fea000b800000 */
        /* <DEDUP_REMOVED lines=8> */
.L_x_141:
[----:B------:R-:W-:Y:S05]  /*6c00*/  BSYNC.RECONVERGENT B0 ;  /* 0x0000000000007941 */ /* 0x000fea0003800200 */
.L_x_140:
[----:B------:R-:W-:-:S04]  /*6c10*/  F2FP.BF16.F32.PACK_AB R0, RZ, R0 ;  /* 0x00000000ff00723e */ /* 0x000fc800000010ff */
[----:B------:R-:W-:Y:S01]  /*6c20*/  PRMT R22, R0, 0x7610, R22 ;  /* 0x0000761000167816 */ /* 0x000fe20000000016 */
[----:B------:R-:W-:Y:S06]  /*6c30*/  BRA `(.L_x_115) ;  /* 0x00000000006c7947 */ /* 0x000fec0003800000 */
.L_x_114:
        /* <DEDUP_REMOVED lines=16> */
.L_x_142:
[----:B------:R-:W-:Y:S01]  /*6d40*/  PRMT R22, RZ, 0x7610, R22 ;  /* 0x00007610ff167816 */ /* 0x000fe20000000016 */
[----:B------:R-:W-:Y:S06]  /*6d50*/  BRA `(.L_x_115) ;  /* 0x0000000000247947 */ /* 0x000fec0003800000 */
.L_x_139:
[----:B------:R-:W2:Y:S02]  /*6d60*/  LDG.E.64 R2, desc[UR36][R2.64] ;  /* 0x0000002402027981 */ /* 0x000ea4000c1e1b00 */
[----:B--2---:R-:W0:Y:S02]  /*6d70*/  I2F.U64 R0, R2 ;  /* 0x0000000200007312 */ /* 0x004e240000301000 */
[----:B0-----:R-:W-:-:S04]  /*6d80*/  F2FP.BF16.F32.PACK_AB R0, RZ, R0 ;  /* 0x00000000ff00723e */ /* 0x001fc800000010ff */
[----:B------:R-:W-:Y:S01]  /*6d90*/  PRMT R22, R0, 0x7610, R22 ;  /* 0x0000761000167816 */ /* 0x000fe20000000016 */
[----:B------:R-:W-:Y:S06]  /*6da0*/  BRA `(.L_x_115) ;  /* 0x0000000000107947 */ /* 0x000fec0003800000 */
.L_x_138:
[----:B------:R-:W2:Y:S02]  /*6db0*/  LDG.E R2, desc[UR36][R2.64] ;  /* 0x0000002402027981 */ /* 0x000ea4000c1e1900 */
[----:B--2---:R-:W-:-:S04]  /*6dc0*/  I2FP.F32.U32 R0, R2 ;  /* 0x0000000200007245 */ /* 0x004fc80000201000 */
[----:B------:R-:W-:-:S04]  /*6dd0*/  F2FP.BF16.F32.PACK_AB R0, RZ, R0 ;  /* 0x00000000ff00723e */ /* 0x000fc800000010ff */
[----:B------:R-:W-:-:S07]  /*6de0*/  PRMT R22, R0, 0x7610, R22 ;  /* 0x0000761000167816 */ /* 0x000fce0000000016 */
.L_x_115:
        /* <DEDUP_REMOVED lines=18> */
.L_x_146:
[----:B------:R-:W2:Y:S02]  /*6f10*/  LDG.E.U8 R2, desc[UR36][R2.64] ;  /* 0x0000002402027981 */ /* 0x000ea4000c1e1100 */
[----:B--2---:R-:W-:-:S04]  /*6f20*/  I2FP.F32.U32 R0, R2 ;  /* 0x0000000200007245 */ /* 0x004fc80000201000 */
[----:B------:R-:W-:Y:S01]  /*6f30*/  F2FP.BF16.F32.PACK_AB R0, RZ, R0 ;  /* 0x00000000ff00723e */ /* 0x000fe200000010ff */
[----:B------:R-:W-:Y:S06]  /*6f40*/  BRA `(.L_x_148) ;  /* 0x0000000c00847947 */ /* 0x000fec0003800000 */
.L_x_145:
        /* <DEDUP_REMOVED lines=10> */
.L_x_150:
[----:B------:R-:W2:Y:S02]  /*6ff0*/  LDG.E R2, desc[UR36][R2.64] ;  /* 0x0000002402027981 */ /* 0x000ea4000c1e1900 */
[----:B--2---:R-:W-:-:S04]  /*7000*/  I2FP.F32.S32 R0, R2 ;  /* 0x0000000200007245 */ /* 0x004fc80000201400 */
[----:B------:R-:W-:Y:S01]  /*7010*/  F2FP.BF16.F32.PACK_AB R0, RZ, R0 ;  /* 0x00000000ff00723e */ /* 0x000fe200000010ff */
[----:B------:R-:W-:Y:S06]  /*7020*/  BRA `(.L_x_148) ;  /* 0x0000000c004c7947 */ /* 0x000fec0003800000 */
.L_x_149:
[----:B------:R-:W2:Y:S02]  /*7030*/  LDG.E.U16 R2, desc[UR36][R2.64] ;  /* 0x0000002402027981 */ /* 0x000ea4000c1e1500 */
[----:B--2---:R-:W0:Y:S02]  /*7040*/  I2F.S16 R0, R2 ;  /* 0x0000000200007306 */ /* 0x004e240000101400 */
[----:B0-----:R-:W-:Y:S01]  /*7050*/  F2FP.BF16.F32.PACK_AB R0, RZ, R0 ;  /* 0x00000000ff00723e */ /* 0x001fe200000010ff */
[----:B------:R-:W-:Y:S06]  /*7060*/  BRA `(.L_x_148) ;  /* 0x0000000c003c7947 */ /* 0x000fec0003800000 */
.L_x_144:
        /* <DEDUP_REMOVED lines=9> */
.L_x_152:
[----:B------:R-:W2:Y:S02]  /*7100*/  LDG.E.U16 R0, desc[UR36][R2.64] ;  /* 0x0000002402007981 */ /* 0x000ea4000c1e1500 */
[----:B--2---:R-:W-:-:S05]  /*7110*/  HADD2.F32 R0, -RZ, R0.H0_H0 ;  /* 0x20000000ff007230 */ /* 0x004fca0000004100 */
[----:B------:R-:W-:Y:S01]  /*7120*/  F2FP.BF16.F32.PACK_AB R0, RZ, R0 ;  /* 0x00000000ff00723e */ /* 0x000fe200000010ff */
[----:B------:R-:W-:Y:S06]  /*7130*/  BRA `(.L_x_148) ;  /* 0x0000000c00087947 */ /* 0x000fec0003800000 */
.L_x_151:
        /* <DEDUP_REMOVED lines=9> */
.L_x_154:
[----:B------:R-:W2:Y:S02]  /*71d0*/  LDG.E.U16 R2, desc[UR36][R2.64] ;  /* 0x0000002402027981 */ /* 0x000ea4000c1e1500 */
[----:B--2---:R-:W-:-:S05]  /*71e0*/  HADD2.F32 R0, -RZ, R2.H0_H0 ;  /* 0x20000002ff007230 */ /* 0x004fca0000004100 */
[----:B------:R-:W-:Y:S01]  /*71f0*/  F2FP.BF16.F32.PACK_AB R0, RZ, R0 ;  /* 0x00000000ff00723e */ /* 0x000fe200000010ff */
[----:B------:R-:W-:Y:S06]  /*7200*/  BRA `(.L_x_148) ;  /* 0x0000000800d47947 */ /* 0x000fec0003800000 */
.L_x_153:
        /* <DEDUP_REMOVED lines=8> */
.L_x_143:
        /* <DEDUP_REMOVED lines=13> */
.L_x_157:
        /* <DEDUP_REMOVED lines=8> */
.L_x_156:
[----:B------:R-:W-:-:S09]  /*73e0*/  UISETP.NE.AND UP0, UPT, UR4, 0xf, UPT ;  /* 0x0000000f0400788c */ /* 0x000fd2000bf05270 */
[----:B------:R-:W-:Y:S05]  /*73f0*/  BRA.U !UP0, `(.L_x_158) ;  /* 0x0000000108987547 */ /* 0x000fea000b800000 */
[----:B------:R-:W-:-:S09]  /*7400*/  UISETP.NE.AND UP0, UPT, UR4, 0x17, UPT ;  /* 0x000000170400788c */ /* 0x000fd2000bf05270 */
[----:B------:R-:W-:Y:S05]  /*7410*/  BRA.U !UP0, `(.L_x_159) ;  /* 0x00000001085c7547 */ /* 0x000fea000b800000 */
[----:B------:R-:W-:-:S09]  /*7420*/  UISETP.NE.AND UP0, UPT, UR4, 0x18, UPT ;  /* 0x000000180400788c */ /* 0x000fd2000bf05270 */
[----:B------:R-:W-:Y:S05]  /*7430*/  BRA.U UP0, `(.L_x_147) ;  /* 0x0000000500e47547 */ /* 0x000fea000b800000 */
[----:B------:R-:W2:Y:S01]  /*7440*/  LDG.E.U8 R0, desc[UR36][R2.64] ;  /* 0x0000002402007981 */ /* 0x000ea2000c1e1100 */
[----:B------:R-:W-:Y:S01]  /*7450*/  IMAD.MOV.U32 R6, RZ, RZ, 0x1f ;  /* 0x0000001fff067424 */ /* 0x000fe200078e00ff */
[----:B--2---:R-:W-:-:S04]  /*7460*/  SHF.L.U32 R0, R0, 0x18, RZ ;  /* 0x0000001800007819 */ /* 0x004fc800000006ff */
[C---:B------:R-:W-:Y:S02]  /*7470*/  LOP3.LUT R4, R0.reuse, 0x7f000000, RZ, 0xc0, !PT ;  /* 0x7f00000000047812 */ /* 0x040fe400078ec0ff */
[----:B------:R-:W-:Y:S02]  /*7480*/  LOP3.LUT P0, RZ, R0, 0x7f000000, RZ, 0xc0, !PT ;  /* 0x7f00000000ff7812 */ /* 0x000fe4000780c0ff */
[----:B------:R-:W0:Y:S02]  /*7490*/  FLO.U32 R5, R4 ;  /* 0x0000000400057300 */ /* 0x000e2400000e0000 */
[----:B0-----:R-:W-:-:S05]  /*74a0*/  IMAD.MOV R5, RZ, RZ, -R5 ;  /* 0x000000ffff057224 */ /* 0x001fca00078e0a05 */
[----:B------:R-:W-:-:S05]  /*74b0*/  VIADDMNMX.U32 R5, R5, R6, 0x4, !PT ;  /* 0x0000000405057446 */ /* 0x000fca0007800006 */
[----:B------:R-:W-:-:S04]  /*74c0*/  VIADD R5, R5, 0xfffffffc ;  /* 0xfffffffc05057836 */ /* 0x000fc80000000000 */
[----:B------:R-:W-:Y:S01]  /*74d0*/  IMAD.SHL.U32 R7, R5, 0x800000, RZ ;  /* 0x0080000005077824 */ /* 0x000fe200078e00ff */
[C---:B------:R-:W-:Y:S01]  /*74e0*/  SHF.L.U32 R6, R4.reuse, R5, RZ ;  /* 0x0000000504067219 */ /* 0x040fe200000006ff */
[----:B------:R-:W-:-:S03]  /*74f0*/  VIADD R5, R4, 0x1000000 ;  /* 0x0100000004057836 */ /* 0x000fc60000000000 */
[----:B------:R-:W-:Y:S02]  /*7500*/  LEA.HI R6, R6, -R7, RZ, 0x1c ;  /* 0x8000000706067211 */ /* 0x000fe400078fe0ff */
[----:B------:R-:W-:Y:S02]  /*7510*/  SHF.R.S32.HI R5, RZ, 0x8, R5 ;  /* 0x00000008ff057819 */ /* 0x000fe40000011405 */
[----:B------:R-:W-:-:S04]  /*7520*/  IADD3 R6, PT, PT, R6, 0x3c000000, RZ ;  /* 0x3c00000006067810 */ /* 0x000fc80007ffe0ff */
[----:B------:R-:W-:-:S04]  /*7530*/  LOP3.LUT R5, R6, 0x7f800000, R5, 0xf8, !PT ;  /* 0x7f80000006057812 */ /* 0x000fc800078ef805 */
[----:B------:R-:W-:-:S04]  /*7540*/  SEL R5, R5, RZ, P0 ;  /* 0x000000ff05057207 */ /* 0x000fc80000000000 */
[----:B------:R-:W-:-:S04]  /*7550*/  LOP3.LUT R5, R5, 0x80000000, R0, 0xf8, !PT ;  /* 0x8000000005057812 */ /* 0x000fc800078ef800 */
[----:B------:R-:W-:-:S04]  /*7560*/  F2FP.BF16.F32.PACK_AB R5, RZ, R5 ;  /* 0x00000005ff05723e */ /* 0x000fc800000010ff */
[----:B------:R-:W-:Y:S01]  /*7570*/  PRMT R0, R5, 0x7610, R0 ;  /* 0x0000761005007816 */ /* 0x000fe20000000000 */
[----:B------:R-:W-:Y:S06]  /*7580*/  BRA `(.L_x_148) ;  /* 0x0000000400f47947 */ /* 0x000fec0003800000 */
.L_x_159:
[----:B------:R-:W2:Y:S02]  /*7590*/  LDG.E.U8 R2, desc[UR36][R2.64] ;  /* 0x0000002402027981 */ /* 0x000ea4000c1e1100 */
[C---:B--2---:R-:W-:Y:S02]  /*75a0*/  IMAD.SHL.U32 R0, R2.reuse, 0x2000000, RZ ;  /* 0x0200000002007824 */ /* 0x044fe400078e00ff */
[----:B------:R-:W-:-:S03]  /*75b0*/  IMAD.SHL.U32 R5, R2, 0x100, RZ ;  /* 0x0000010002057824 */ /* 0x000fc600078e00ff */
        /* <DEDUP_REMOVED lines=8> */
[----:B------:R-:W-:Y:S01]  /*7640*/  F2FP.BF16.F32.PACK_AB R0, RZ, R0 ;  /* 0x00000000ff00723e */ /* 0x000fe200000010ff */
[----:B------:R-:W-:Y:S06]  /*7650*/  BRA `(.L_x_148) ;  /* 0x0000000400c07947 */ /* 0x000fec0003800000 */
.L_x_158:
[----:B------:R0:W5:Y:S01]  /*7660*/  LDG.E.U16 R0, desc[UR36][R2.64] ;  /* 0x0000002402007981 */ /* 0x000162000c1e1500 */
[----:B------:R-:W-:Y:S05]  /*7670*/  BRA `(.L_x_148) ;  /* 0x0000000400b87947 */ /* 0x000fea0003800000 */
.L_x_155:
        /* <DEDUP_REMOVED lines=12> */
.L_x_162:
        /* <DEDUP_REMOVED lines=21> */
.L_x_166:
[----:B------:R-:W-:Y:S05]  /*7890*/  BSYNC.RECONVERGENT B1 ;  /* 0x0000000000017941 */ /* 0x000fea0003800200 */
.L_x_165:
[----:B------:R-:W-:Y:S01]  /*78a0*/  IMAD.SHL.U32 R0, R0, 0x100000, RZ ;  /* 0x0010000000007824 */ /* 0x000fe200078e00ff */
[----:B------:R-:W-:-:S04]  /*78b0*/  LEA R2, R2, 0x3b800000, 0x17 ;  /* 0x3b80000002027811 */ /* 0x000fc800078eb8ff */
[----:B------:R-:W-:-:S07]  /*78c0*/  LOP3.LUT R0, R2, R0, R7, 0xfe, !PT ;  /* 0x0000000002007212 */ /* 0x000fce00078efe07 */
.L_x_164:
[----:B------:R-:W-:Y:S05]  /*78d0*/  BSYNC.RECONVERGENT B0 ;  /* 0x0000000000007941 */ /* 0x000fea0003800200 */
.L_x_163:
[----:B------:R-:W-:Y:S01]  /*78e0*/  F2FP.BF16.F32.PACK_AB R0, RZ, R0 ;  /* 0x00000000ff00723e */ /* 0x000fe200000010ff */
[----:B------:R-:W-:Y:S06]  /*78f0*/  BRA `(.L_x_148) ;  /* 0x0000000400187947 */ /* 0x000fec0003800000 */
.L_x_161:
        /* <DEDUP_REMOVED lines=21> */
.L_x_170:
[----:B------:R-:W-:Y:S05]  /*7a50*/  BSYNC.RECONVERGENT B1 ;  /* 0x0000000000017941 */ /* 0x000fea0003800200 */
.L_x_169:
[----:B------:R-:W-:Y:S02]  /*7a60*/  SHF.L.U32 R0, R0, 0x15, RZ ;  /* 0x0000001500007819 */ /* 0x000fe400000006ff */
[----:B------:R-:W-:-:S04]  /*7a70*/  LEA R2, R2, 0x37800000, 0x17 ;  /* 0x3780000002027811 */ /* 0x000fc800078eb8ff */
[----:B------:R-:W-:-:S07]  /*7a80*/  LOP3.LUT R0, R2, R0, R7, 0xfe, !PT ;  /* 0x0000000002007212 */ /* 0x000fce00078efe07 */
.L_x_168:
[----:B------:R-:W-:Y:S05]  /*7a90*/  BSYNC.RECONVERGENT B0 ;  /* 0x0000000000007941 */ /* 0x000fea0003800200 */
.L_x_167:
[----:B------:R-:W-:Y:S01]  /*7aa0*/  F2FP.BF16.F32.PACK_AB R0, RZ, R0 ;  /* 0x00000000ff00723e */ /* 0x000fe200000010ff */
[----:B------:R-:W-:Y:S06]  /*7ab0*/  BRA `(.L_x_148) ;  /* 0x0000000000a87947 */ /* 0x000fec0003800000 */
.L_x_160:
        /* <DEDUP_REMOVED lines=14> */
.L_x_174:
[----:B------:R-:W-:Y:S05]  /*7ba0*/  BSYNC.RECONVERGENT B0 ;  /* 0x0000000000007941 */ /* 0x000fea0003800200 */
.L_x_173:
[----:B------:R-:W-:Y:S01]  /*7bb0*/  F2FP.BF16.F32.PACK_AB R0, RZ, R0 ;  /* 0x00000000ff00723e */ /* 0x000fe200000010ff */
[----:B------:R-:W-:Y:S06]  /*7bc0*/  BRA `(.L_x_148) ;  /* 0x0000000000647947 */ /* 0x000fec0003800000 */
.L_x_147:
        /* <DEDUP_REMOVED lines=16> */
.L_x_175:
[----:B------:R-:W-:Y:S01]  /*7cd0*/  PRMT R0, RZ, 0x7610, R0 ;  /* 0x00007610ff007816 */ /* 0x000fe20000000000 */
[----:B------:R-:W-:Y:S06]  /*7ce0*/  BRA `(.L_x_148) ;  /* 0x00000000001c7947 */ /* 0x000fec0003800000 */
.L_x_172:
[----:B------:R-:W2:Y:S02]  /*7cf0*/  LDG.E.64 R2, desc[UR36][R2.64] ;  /* 0x0000002402027981 */ /* 0x000ea4000c1e1b00 */
[----:B--2---:R-:W0:Y:S02]  /*7d00*/  I2F.U64 R0, R2 ;  /* 0x0000000200007312 */ /* 0x004e240000301000 */
[----:B0-----:R-:W-:Y:S01]  /*7d10*/  F2FP.BF16.F32.PACK_AB R0, RZ, R0 ;  /* 0x00000000ff00723e */ /* 0x001fe200000010ff */
[----:B------:R-:W-:Y:S06]  /*7d20*/  BRA `(.L_x_148) ;  /* 0x00000000000c7947 */ /* 0x000fec0003800000 */
.L_x_171:
[----:B------:R-:W2:Y:S02]  /*7d30*/  LDG.E R2, desc[UR36][R2.64] ;  /* 0x0000002402027981 */ /* 0x000ea4000c1e1900 */
[----:B--2---:R-:W-:-:S04]  /*7d40*/  I2FP.F32.U32 R0, R2 ;  /* 0x0000000200007245 */ /* 0x004fc80000201000 */
[----:B------:R-:W-:-:S07]  /*7d50*/  F2FP.BF16.F32.PACK_AB R0, RZ, R0 ;  /* 0x00000000ff00723e */ /* 0x000fce00000010ff */
.L_x_148:
        /* <DEDUP_REMOVED lines=11> */
[----:B------:R0:W1:Y:S02]  /*7e10*/  F2F.BF16.F32 R5, R0 ;  /* 0x0000000000057304 */ /* 0x0000640000202000 */
[----:B------:R-:W-:Y:S01]  /*7e20*/  IMAD.X R3, RZ, RZ, UR5, P0 ;  /* 0x00000005ff037e24 */ /* 0x000fe200080e06ff */
[----:B------:R-:W-:Y:S07]  /*7e30*/  BRA.U UP0, `(.L_x_176) ;  /* 0x00000005000c7547 */ /* 0x000fee000b800000 */
        /* <DEDUP_REMOVED lines=12> */
.L_x_179:
[----:B-1----:R-:W-:-:S06]  /*7f00*/  IMAD.U32 R5, R5, 0x10000, RZ ;  /* 0x0001000005057824 */ /* 0x002fcc00078e00ff */
[----:B------:R-:W1:Y:S02]  /*7f10*/  F2I.S64.TRUNC R4, R5 ;  /* 0x0000000500047311 */ /* 0x000e64000020d900 */
[----:B-1----:R1:W-:Y:S01]  /*7f20*/  STG.E.U8 desc[UR36][R2.64], R4 ;  /* 0x0000000402007986 */ /* 0x0023e2000c101124 */
[----:B------:R-:W-:Y:S05]  /*7f30*/  BRA `(.L_x_181) ;  /* 0x0000000c006c7947 */ /* 0x000fea0003800000 */
.L_x_178:
[----:B------:R-:W-:-:S09]  /*7f40*/  UISETP.NE.AND UP0, UPT, UR6, 0x2, UPT ;  /* 0x000000020600788c */ /* 0x000fd2000bf05270 */
[----:B------:R-:W-:Y:S05]  /*7f50*/  BRA.U !UP0, `(.L_x_182) ;  /* 0x0000000108307547 */ /* 0x000fea000b800000 */
[----:B------:R-:W-:-:S09]  /*7f60*/  UISETP.NE.AND UP0, UPT, UR6, 0x3, UPT ;  /* 0x000000030600788c */ /* 0x000fd2000bf05270 */
[----:B------:R-:W-:Y:S05]  /*7f70*/  BRA.U !UP0, `(.L_x_183) ;  /* 0x0000000108187547 */ /* 0x000fea000b800000 */
[----:B------:R-:W-:-:S09]  /*7f80*/  UISETP.NE.AND UP0, UPT, UR6, 0x4, UPT ;  /* 0x000000040600788c */ /* 0x000fd2000bf05270 */
[----:B------:R-:W-:Y:S05]  /*7f90*/  BRA.U UP0, `(.L_x_180) ;  /* 0x0000000900787547 */ /* 0x000fea000b800000 */
[----:B-1----:R-:W-:-:S06]  /*7fa0*/  SHF.L.U32 R5, R5, 0x10, RZ ;  /* 0x0000001005057819 */ /* 0x002fcc00000006ff */
[----:B------:R-:W1:Y:S02]  /*7fb0*/  F2I.S64.TRUNC R4, R5 ;  /* 0x0000000500047311 */ /* 0x000e64000020d900 */
[----:B-1----:R1:W-:Y:S01]  /*7fc0*/  STG.E.64 desc[UR36][R2.64], R4 ;  /* 0x0000000402007986 */ /* 0x0023e2000c101b24 */
[----:B------:R-:W-:Y:S05]  /*7fd0*/  BRA `(.L_x_181) ;  /* 0x0000000c00447947 */ /* 0x000fea0003800000 */
.L_x_183:
[----:B-1----:R-:W-:-:S06]  /*7fe0*/  IMAD.U32 R5, R5, 0x10000, RZ ;  /* 0x0001000005057824 */ /* 0x002fcc00078e00ff */
[----:B------:R-:W1:Y:S02]  /*7ff0*/  F2I.FTZ.TRUNC.NTZ R5, R5 ;  /* 0x0000000500057305 */ /* 0x000e64000021f100 */
[----:B-1----:R1:W-:Y:S01]  /*8000*/  STG.E desc[UR36][R2.64], R5 ;  /* 0x0000000502007986 */ /* 0x0023e2000c101924 */
[----:B------:R-:W-:Y:S05]  /*8010*/  BRA `(.L_x_181) ;  /* 0x0000000c00347947 */ /* 0x000fea0003800000 */
.L_x_182:
[----:B-1----:R-:W-:-:S06]  /*8020*/  IMAD.U32 R5, R5, 0x10000, RZ ;  /* 0x0001000005057824 */ /* 0x002fcc00078e00ff */
[----:B------:R-:W1:Y:S02]  /*8030*/  F2I.FTZ.TRUNC.NTZ R5, R5 ;  /* 0x0000000500057305 */ /* 0x000e64000021f100 */
[----:B-1----:R1:W-:Y:S01]  /*8040*/  STG.E.U16 desc[UR36][R2.64], R5 ;  /* 0x0000000502007986 */ /* 0x0023e2000c101524 */
[----:B------:R-:W-:Y:S05]  /*8050*/  BRA `(.L_x_181) ;  /* 0x0000000c00247947 */ /* 0x000fea0003800000 */
.L_x_177:
[----:B------:R-:W-:-:S09]  /*8060*/  UISETP.GT.AND UP0, UPT, UR6, 0x6, UPT ;  /* 0x000000060600788c */ /* 0x000fd2000bf04270 */
[----:B------:R-:W-:Y:S05]  /*8070*/  BRA.U UP0, `(.L_x_184) ;  /* 0x00000001002c7547 */ /* 0x000fea000b800000 */
[----:B------:R-:W-:-:S09]  /*8080*/  UISETP.NE.AND UP0, UPT, UR6, 0x5, UPT ;  /* 0x000000050600788c */ /* 0x000fd2000bf05270 */
[----:B------:R-:W-:Y:S05]  /*8090*/  BRA.U !UP0, `(.L_x_185) ;  /* 0x0000000108147547 */ /* 0x000fea000b800000 */
[----:B------:R-:W-:-:S09]  /*80a0*/  UISETP.NE.AND UP0, UPT, UR6, 0x6, UPT ;  /* 0x000000060600788c */ /* 0x000fd2000bf05270 */
[----:B------:R-:W-:Y:S05]  /*80b0*/  BRA.U UP0, `(.L_x_180) ;  /* 0x0000000900307547 */ /* 0x000fea000b800000 */
[----:B-1----:R-:W-:-:S05]  /*80c0*/  IMAD.U32 R5, R5, 0x10000, RZ ;  /* 0x0001000005057824 */ /* 0x002fca00078e00ff */
[----:B------:R1:W-:Y:S01]  /*80d0*/  STG.E desc[UR36][R2.64], R5 ;  /* 0x0000000502007986 */ /* 0x0003e2000c101924 */
[----:B------:R-:W-:Y:S05]  /*80e0*/  BRA `(.L_x_181) ;  /* 0x0000000c00007947 */ /* 0x000fea0003800000 */
.L_x_185:
[----:B01----:R-:W-:-:S05]  /*80f0*/  IMAD.U32 R0, R5, 0x10000, RZ ;  /* 0x0001000005007824 */ /* 0x003fca00078e00ff */
[----:B------:R-:W-:-:S05]  /*8100*/  F2FP.F16.F32.PACK_AB R0, RZ, R0 ;  /* 0x00000000ff00723e */ /* 0x000fca00000000ff */
[----:B------:R0:W-:Y:S01]  /*8110*/  STG.E.U16 desc[UR36][R2.64], R0 ;  /* 0x0000000002007986 */ /* 0x0001e2000c101524 */
[----:B------:R-:W-:Y:S05]  /*8120*/  BRA `(.L_x_181) ;  /* 0x0000000800f07947 */ /* 0x000fea0003800000 */
.L_x_184:
[----:B------:R-:W-:-:S09]  /*8130*/  UISETP.NE.AND UP0, UPT, UR6, 0x7, UPT ;  /* 0x000000070600788c */ /* 0x000fd2000bf05270 */
[----:B------:R-:W-:Y:S05]  /*8140*/  BRA.U !UP0, `(.L_x_186) ;  /* 0x0000000108347547 */ /* 0x000fea000b800000 */
[----:B------:R-:W-:-:S09]  /*8150*/  UISETP.NE.AND UP0, UPT, UR6, 0x8, UPT ;  /* 0x000000080600788c */ /* 0x000fd2000bf05270 */
[----:B------:R-:W-:Y:S05]  /*8160*/  BRA.U !UP0, `(.L_x_187) ;  /* 0x0000000108187547 */ /* 0x000fea000b800000 */
[----:B------:R-:W-:-:S09]  /*8170*/  UISETP.NE.AND UP0, UPT, UR6, 0x9, UPT ;  /* 0x000000090600788c */ /* 0x000fd2000bf05270 */
[----:B------:R-:W-:Y:S05]  /*8180*/  BRA.U UP0, `(.L_x_180) ;  /* 0x0000000500fc7547 */ /* 0x000fea000b800000 */
[----:B-1----:R-:W-:Y:S01]  /*8190*/  IMAD.U32 R4, R5, 0x10000, RZ ;  /* 0x0001000005047824 */ /* 0x002fe200078e00ff */
[----:B------:R-:W-:-:S05]  /*81a0*/  MOV R5, RZ ;  /* 0x000000ff00057202 */ /* 0x000fca0000000f00 */
[----:B------:R1:W-:Y:S01]  /*81b0*/  STG.E.64 desc[UR36][R2.64], R4 ;  /* 0x0000000402007986 */ /* 0x0003e2000c101b24 */
[----:B------:R-:W-:Y:S05]  /*81c0*/  BRA `(.L_x_181) ;  /* 0x0000000800c87947 */ /* 0x000fea0003800000 */
.L_x_187:
[----:B-1----:R-:W-:-:S05]  /*81d0*/  IMAD.U32 R5, R5, 0x10000, RZ ;  /* 0x0001000005057824 */ /* 0x002fca00078e00ff */
[----:B------:R-:W-:-:S04]  /*81e0*/  F2FP.F16.F32.PACK_AB R5, RZ, R5 ;  /* 0x00000005ff05723e */ /* 0x000fc800000000ff */
[----:B------:R-:W-:-:S05]  /*81f0*/  PRMT R5, R5, 0x5410, RZ ;  /* 0x0000541005057816 */ /* 0x000fca00000000ff */
[----:B------:R1:W-:Y:S01]  /*8200*/  STG.E desc[UR36][R2.64], R5 ;  /* 0x0000000502007986 */ /* 0x0003e2000c101924 */
[----:B------:R-:W-:Y:S05]  /*8210*/  BRA `(.L_x_181) ;  /* 0x0000000800b47947 */ /* 0x000fea0003800000 */
.L_x_186:
[----:B-1----:R-:W-:-:S04]  /*8220*/  IMAD.U32 R4, R5, 0x10000, RZ ;  /* 0x0001000005047824 */ /* 0x002fc800078e00ff */
[----:B------:R-:W-:-:S06]  /*8230*/  FMUL.FTZ R4, R4, 1 ;  /* 0x3f80000004047820 */ /* 0x000fcc0000410000 */
[----:B------:R-:W1:Y:S02]  /*8240*/  F2F.F64.F32 R4, R4 ;  /* 0x0000000400047310 */ /* 0x000e640000201800 */
[----:B-1----:R1:W-:Y:S01]  /*8250*/  STG.E.64 desc[UR36][R2.64], R4 ;  /* 0x0000000402007986 */ /* 0x0023e2000c101b24 */
[----:B------:R-:W-:Y:S05]  /*8260*/  BRA `(.L_x_181) ;  /* 0x0000000800a07947 */ /* 0x000fea0003800000 */
.L_x_176:
[----:B------:R-:W-:-:S09]  /*8270*/  UISETP.GT.AND UP0, UPT, UR6, 0x18, UPT ;  /* 0x000000180600788c */ /* 0x000fd2000bf04270 */
[----:B------:R-:W-:Y:S05]  /*8280*/  BRA.U !UP0, `(.L_x_188) ;  /* 0x0000000508607547 */ /* 0x000fea000b800000 */
        /* <DEDUP_REMOVED lines=8> */
[----:B-1----:R-:W-:-:S06]  /*8310*/  IMAD.U32 R5, R5, 0x10000, RZ ;  /* 0x0001000005057824 */ /* 0x002fcc00078e00ff */
[----:B------:R-:W1:Y:S02]  /*8320*/  F2I.FTZ.U32.TRUNC.NTZ R5, R5 ;  /* 0x0000000500057305 */ /* 0x000e64000021f000 */
[----:B-1----:R1:W-:Y:S01]  /*8330*/  STG.E.U16 desc[UR36][R2.64], R5 ;  /* 0x0000000502007986 */ /* 0x0023e2000c101524 */
[----:B------:R-:W-:Y:S05]  /*8340*/  BRA `(.L_x_181) ;  /* 0x0000000800687947 */ /* 0x000fea0003800000 */
.L_x_191:
[----:B-1----:R-:W-:Y:S01]  /*8350*/  IMAD.U32 R5, R5, 0x10000, RZ ;  /* 0x0001000005057824 */ /* 0x002fe200078e00ff */
[----:B------:R-:W-:Y:S01]  /*8360*/  BSSY.RECONVERGENT B0, `(.L_x_192) ;  /* 0x0000013000007945 */ /* 0x000fe20003800200 */
[----:B0-----:R-:W-:-:S03]  /*8370*/  IMAD.MOV.U32 R0, RZ, RZ, 0x80 ;  /* 0x00000080ff007424 */ /* 0x001fc600078e00ff */
[----:B------:R-:W-:-:S04]  /*8380*/  LOP3.LUT R4, R5, 0x7fffffff, RZ, 0xc0, !PT ;  /* 0x7fffffff05047812 */ /* 0x000fc800078ec0ff */
[----:B------:R-:W-:-:S13]  /*8390*/  ISETP.GT.U32.AND P0, PT, R4, 0x437fffff, PT ;  /* 0x437fffff0400780c */ /* 0x000fda0003f04070 */
[----:B------:R-:W-:Y:S05]  /*83a0*/  @P0 BRA `(.L_x_193) ;  /* 0x0000000000380947 */ /* 0x000fea0003800000 */
[----:B------:R-:W-:-:S13]  /*83b0*/  ISETP.GE.U32.AND P0, PT, R4, 0x3c000000, PT ;  /* 0x3c0000000400780c */ /* 0x000fda0003f06070 */
[----:B------:R-:W-:-:S04]  /*83c0*/  @P0 SHF.R.U32.HI R0, RZ, 0x14, R5 ;  /* 0x00000014ff000819 */ /* 0x000fc80000011605 */
[----:B------:R-:W-:-:S04]  /*83d0*/  @P0 LOP3.LUT R0, R0, 0x1, RZ, 0xc0, !PT ;  /* 0x0000000100000812 */ /* 0x000fc800078ec0ff */
[----:B------:R-:W-:-:S04]  /*83e0*/  @P0 IADD3 R0, PT, PT, R5, 0x487ffff, R0 ;  /* 0x0487ffff05000810 */ /* 0x000fc80007ffe000 */
[----:B------:R-:W-:-:S04]  /*83f0*/  @P0 SHF.R.U32.HI R0, RZ, 0x14, R0 ;  /* 0x00000014ff000819 */ /* 0x000fc80000011600 */
[----:B------:R-:W-:Y:S01]  /*8400*/  @P0 LOP3.LUT R0, R0, 0xff, RZ, 0xc0, !PT ;  /* 0x000000ff00000812 */ /* 0x000fe200078ec0ff */
[----:B------:R-:W-:Y:S06]  /*8410*/  @P0 BRA `(.L_x_194) ;  /* 0x0000000000140947 */ /* 0x000fec0003800000 */
[----:B------:R-:W-:-:S05]  /*8420*/  FADD.FTZ R0, R4, 8192 ;  /* 0x4600000004007421 */ /* 0x000fca0000010000 */
[----:B------:R-:W-:Y:S02]  /*8430*/  LOP3.LUT P0, R4, R0, 0xff, RZ, 0xc0, !PT ;  /* 0x000000ff00047812 */ /* 0x000fe4000780c0ff */
[----:B------:R-:W-:-:S11]  /*8440*/  PRMT R0, RZ, 0x7610, R0 ;  /* 0x00007610ff007816 */ /* 0x000fd60000000000 */
[----:B------:R-:W-:Y:S05]  /*8450*/  @!P0 BRA `(.L_x_193) ;  /* 0x00000000000c8947 */ /* 0x000fea0003800000 */
[----:B------:R-:W-:-:S07]  /*8460*/  MOV R0, R4 ;  /* 0x0000000400007202 */ /* 0x000fce0000000f00 */
.L_x_194:
[----:B------:R-:W-:-:S04]  /*8470*/  SHF.R.U32.HI R5, RZ, 0x18, R5 ;  /* 0x00000018ff057819 */ /* 0x000fc80000011605 */
[----:B------:R-:W-:-:S07]  /*8480*/  LOP3.LUT R0, R0, 0x80, R5, 0xf8, !PT ;  /* 0x0000008000007812 */ /* 0x000fce00078ef805 */
.L_x_193:
[----:B------:R-:W-:Y:S05]  /*8490*/  BSYNC.RECONVERGENT B0 ;  /* 0x0000000000007941 */ /* 0x000fea0003800200 */
.L_x_192:
[----:B------:R4:W-:Y:S01]  /*84a0*/  STG.E.U8 desc[UR36][R2.64], R0 ;  /* 0x0000000002007986 */ /* 0x0009e2000c101124 */
[----:B------:R-:W-:Y:S05]  /*84b0*/  BRA `(.L_x_181) ;  /* 0x00000008000c7947 */ /* 0x000fea0003800000 */
.L_x_190:
        /* <DEDUP_REMOVED lines=17> */
[----:B------:R-:W-:-:S07]  /*85d0*/  IMAD.MOV.U32 R0, RZ, RZ, R4 ;  /* 0x000000ffff007224 */ /* 0x000fce00078e0004 */
.L_x_197:
[----:B------:R-:W-:-:S04]  /*85e0*/  SHF.R.U32.HI R5, RZ, 0x18, R5 ;  /* 0x00000018ff057819 */ /* 0x000fc80000011605 */
[----:B------:R-:W-:-:S07]  /*85f0*/  LOP3.LUT R0, R0, 0x80, R5, 0xf8, !PT ;  /* 0x0000008000007812 */ /* 0x000fce00078ef805 */
.L_x_196:
[----:B------:R-:W-:Y:S05]  /*8600*/  BSYNC.RECONVERGENT B0 ;  /* 0x0000000000007941 */ /* 0x000fea0003800200 */
.L_x_195:
[----:B------:R0:W-:Y:S01]  /*8610*/  STG.E.U8 desc[UR36][R2.64], R0 ;  /* 0x0000000002007986 */ /* 0x0001e2000c101124 */
[----:B------:R-:W-:Y:S05]  /*8620*/  BRA `(.L_x_181) ;  /* 0x0000000400b07947 */ /* 0x000fea0003800000 */
.L_x_189:
[----:B------:R-:W-:-:S09]  /*8630*/  UISETP.NE.AND UP0, UPT, UR6, 0x1c, UPT ;  /* 0x0000001c0600788c */ /* 0x000fd2000bf05270 */
[----:B------:R-:W-:Y:S05]  /*8640*/  BRA.U !UP0, `(.L_x_198) ;  /* 0x0000000108607547 */ /* 0x000fea000b800000 */
[----:B------:R-:W-:-:S09]  /*8650*/  UISETP.NE.AND UP0, UPT, UR6, 0x1d, UPT ;  /* 0x0000001d0600788c */ /* 0x000fd2000bf05270 */
[----:B------:R-:W-:Y:S05]  /*8660*/  BRA.U !UP0, `(.L_x_199) ;  /* 0x0000000108487547 */ /* 0x000fea000b800000 */
[----:B------:R-:W-:-:S09]  /*8670*/  UISETP.NE.AND UP0, UPT, UR6, 0x2c, UPT ;  /* 0x0000002c0600788c */ /* 0x000fd2000bf05270 */
[----:B------:R-:W-:Y:S05]  /*8680*/  BRA.U UP0, `(.L_x_180) ;  /* 0x0000000100bc7547 */ /* 0x000fea000b800000 */
        /* <DEDUP_REMOVED lines=8> */
[----:B------:R-:W-:Y:S02]  /*8710*/  @P1 ISETP.EQ.U32.AND P2, PT, R0, 0x1, P0 ;  /* 0x000000010000180c */ /* 0x000fe40000742070 */
[----:B------:R-:W-:Y:S02]  /*8720*/  PLOP3.LUT P0, PT, PT, PT, PT, 0x80, 0x8 ;  /* 0x000000000008781c */ /* 0x000fe40003f0f070 */
[----:B------:R-:W-:Y:S02]  /*8730*/  @P1 PLOP3.LUT P0, PT, P2, PT, PT, 0x80, 0x8 ;  /* 0x000000000008181c */ /* 0x000fe4000170f070 */
[----:B------:R-:W-:-:S11]  /*8740*/  @P1 IADD3 R0, PT, PT, R6, 0x1, RZ ;  /* 0x0000000106001810 */ /* 0x000fd60007ffe0ff */
[----:B------:R-:W-:-:S04]  /*8750*/  @!P0 IMAD.MOV R0, RZ, RZ, R6 ;  /* 0x000000ffff008224 */ /* 0x000fc800078e0206 */
[----:B------:R-:W-:-:S05]  /*8760*/  @P1 IMAD.MOV.U32 R5, RZ, RZ, R0 ;  /* 0x000000ffff051224 */ /* 0x000fca00078e0000 */
[----:B------:R3:W-:Y:S01]  /*8770*/  STG.E.U8 desc[UR36][R2.64], R5 ;  /* 0x0000000502007986 */ /* 0x0007e2000c101124 */
[----:B------:R-:W-:Y:S05]  /*8780*/  BRA `(.L_x_181) ;  /* 0x0000000400587947 */ /* 0x000fea0003800000 */
.L_x_199:
[----:B-1----:R-:W-:-:S06]  /*8790*/  IMAD.U32 R5, R5, 0x10000, RZ ;  /* 0x0001000005057824 */ /* 0x002fcc00078e00ff */
[----:B------:R-:W1:Y:S02]  /*87a0*/  F2I.U64.TRUNC R4, R5 ;  /* 0x0000000500047311 */ /* 0x000e64000020d800 */
[----:B-1----:R2:W-:Y:S01]  /*87b0*/  STG.E.64 desc[UR36][R2.64], R4 ;  /* 0x0000000402007986 */ /* 0x0025e2000c101b24 */
[----:B------:R-:W-:Y:S05]  /*87c0*/  BRA `(.L_x_181) ;  /* 0x0000000400487947 */ /* 0x000fea0003800000 */
.L_x_198:
[----:B-1----:R-:W-:-:S06]  /*87d0*/  IMAD.U32 R5, R5, 0x10000, RZ ;  /* 0x0001000005057824 */ /* 0x002fcc00078e00ff */
[----:B------:R-:W1:Y:S02]  /*87e0*/  F2I.FTZ.U32.TRUNC.NTZ R5, R5 ;  /* 0x0000000500057305 */ /* 0x000e64000021f000 */
[----:B-1----:R1:W-:Y:S01]  /*87f0*/  STG.E desc[UR36][R2.64], R5 ;  /* 0x0000000502007986 */ /* 0x0023e2000c101924 */
[----:B------:R-:W-:Y:S05]  /*8800*/  BRA `(.L_x_181) ;  /* 0x0000000400387947 */ /* 0x000fea0003800000 */
.L_x_188:
[----:B------:R-:W-:-:S09]  /*8810*/  UISETP.GT.AND UP0, UPT, UR6, 0xe, UPT ;  /* 0x0000000e0600788c */ /* 0x000fd2000bf04270 */
[----:B------:R-:W-:Y:S05]  /*8820*/  BRA.U UP0, `(.L_x_200) ;  /* 0x00000001003c7547 */ /* 0x000fea000b800000 */
[----:B------:R-:W-:-:S09]  /*8830*/  UISETP.NE.AND UP0, UPT, UR6, 0xa, UPT ;  /* 0x0000000a0600788c */ /* 0x000fd2000bf05270 */
[----:B------:R-:W-:Y:S05]  /*8840*/  BRA.U !UP0, `(.L_x_201) ;  /* 0x00000001081c7547 */ /* 0x000fea000b800000 */
[----:B------:R-:W-:-:S09]  /*8850*/  UISETP.NE.AND UP0, UPT, UR6, 0xb, UPT ;  /* 0x0000000b0600788c */ /* 0x000fd2000bf05270 */
[----:B------:R-:W-:Y:S05]  /*8860*/  BRA.U UP0, `(.L_x_180) ;  /* 0x0000000100447547 */ /* 0x000fea000b800000 */
[----:B-1----:R-:W-:-:S05]  /*8870*/  IMAD.U32 R5, R5, 0x10000, RZ ;  /* 0x0001000005057824 */ /* 0x002fca00078e00ff */
[----:B------:R-:W-:-:S04]  /*8880*/  FSETP.NEU.FTZ.AND P0, PT, R5, RZ, PT ;  /* 0x000000ff0500720b */ /* 0x000fc80003f1d000 */
[----:B------:R-:W-:-:S05]  /*8890*/  SEL R5, RZ, 0x1, !P0 ;  /* 0x00000001ff057807 */ /* 0x000fca0004000000 */
[----:B------:R1:W-:Y:S01]  /*88a0*/  STG.E.U8 desc[UR36][R2.64], R5 ;  /* 0x0000000502007986 */ /* 0x0003e2000c101124 */
[----:B------:R-:W-:Y:S05]  /*88b0*/  BRA `(.L_x_181) ;  /* 0x00000004000c7947 */ /* 0x000fea0003800000 */
.L_x_201:
[----:B-1----:R-:W-:Y:S02]  /*88c0*/  SHF.L.U32 R5, R5, 0x10, RZ ;  /* 0x0000001005057819 */ /* 0x002fe400000006ff */
[----:B------:R-:W-:-:S03]  /*88d0*/  CS2R R6, SRZ ;  /* 0x0000000000067805 */ /* 0x000fc6000001ff00 */
[----:B------:R-:W-:-:S06]  /*88e0*/  FMUL.FTZ R5, R5, 1 ;  /* 0x3f80000005057820 */ /* 0x000fcc0000410000 */
[----:B------:R-:W1:Y:S02]  /*88f0*/  F2F.F64.F32 R4, R5 ;  /* 0x0000000500047310 */ /* 0x000e640000201800 */
[----:B-1----:R1:W-:Y:S01]  /*8900*/  STG.E.128 desc[UR36][R2.64], R4 ;  /* 0x0000000402007986 */ /* 0x0023e2000c101d24 */
[----:B------:R-:W-:Y:S05]  /*8910*/  BRA `(.L_x_181) ;  /* 0x0000000000f47947 */ /* 0x000fea0003800000 */
.L_x_200:
[----:B------:R-:W-:-:S09]  /*8920*/  UISETP.NE.AND UP0, UPT, UR6, 0xf, UPT ;  /* 0x0000000f0600788c */ /* 0x000fd2000bf05270 */
[----:B------:R-:W-:Y:S05]  /*8930*/  BRA.U !UP0, `(.L_x_202) ;  /* 0x0000000108e87547 */ /* 0x000fea000b800000 */
[----:B------:R-:W-:-:S09]  /*8940*/  UISETP.NE.AND UP0, UPT, UR6, 0x17, UPT ;  /* 0x000000170600788c */ /* 0x000fd2000bf05270 */
[----:B------:R-:W-:Y:S05]  /*8950*/  BRA.U !UP0, `(.L_x_203) ;  /* 0x0000000108907547 */ /* 0x000fea000b800000 */
[----:B------:R-:W-:-:S09]  /*8960*/  UISETP.NE.AND UP0, UPT, UR6, 0x18, UPT ;  /* 0x000000180600788c */ /* 0x000fd2000bf05270 */
[----:B------:R-:W-:Y:S05]  /*8970*/  BRA.U !UP0, `(.L_x_204) ;  /* 0x0000000108447547 */ /* 0x000fea000b800000 */
.L_x_180:
[----:B------:R-:W-:Y:S01]  /*8980*/  MOV R2, 0x0 ;  /* 0x0000000000027802 */ /* 0x000fe20000000f00 */
[----:B------:R-:W2:Y:S01]  /*8990*/  LDCU.64 UR4, c[0x4][0x128] ;  /* 0x01002500ff0477ac */ /* 0x000ea20008000a00 */
[----:B------:R-:W-:Y:S02]  /*89a0*/  IMAD.MOV.U32 R8, RZ, RZ, 0x65 ;  /* 0x00000065ff087424 */ /* 0x000fe400078e00ff */
[----:B------:R-:W-:Y:S01]  /*89b0*/  IMAD.MOV.U32 R12, RZ, RZ, 0x1 ;  /* 0x00000001ff0c7424 */ /* 0x000fe200078e00ff */
[----:B------:R-:W3:Y:S01]  /*89c0*/  LDCU.64 UR6, c[0x4][0x130] ;  /* 0x01002600ff0677ac */ /* 0x000ee20008000a00 */
[----:B------:R-:W4:Y:S01]  /*89d0*/  LDC.64 R2, c[0x4][R2] ;  /* 0x0100000002027b82 */ /* 0x000f220000000a00 */
[----:B------:R-:W-:Y:S01]  /*89e0*/  IMAD.MOV.U32 R13, RZ, RZ, RZ ;  /* 0x000000ffff0d7224 */ /* 0x000fe200078e00ff */
[----:B------:R-:W5:Y:S01]  /*89f0*/  LDCU.64 UR8, c[0x4][0x40] ;  /* 0x01000800ff0877ac */ /* 0x000f620008000a00 */
[----:B--2---:R-:W-:Y:S02]  /*8a00*/  IMAD.U32 R4, RZ, RZ, UR4 ;  /* 0x00000004ff047e24 */ /* 0x004fe4000f8e00ff */
[----:B-1----:R-:W-:-:S02]  /*8a10*/  IMAD.U32 R5, RZ, RZ, UR5 ;  /* 0x00000005ff057e24 */ /* 0x002fc4000f8e00ff */
[----:B---3--:R-:W-:Y:S02]  /*8a20*/  IMAD.U32 R6, RZ, RZ, UR6 ;  /* 0x00000006ff067e24 */ /* 0x008fe4000f8e00ff */
[----:B------:R-:W-:Y:S02]  /*8a30*/  IMAD.U32 R7, RZ, RZ, UR7 ;  /* 0x00000007ff077e24 */ /* 0x000fe4000f8e00ff */
[----:B-----5:R-:W-:Y:S01]  /*8a40*/  IMAD.U32 R10, RZ, RZ, UR8 ;  /* 0x00000008ff0a7e24 */ /* 0x020fe2000f8e00ff */
[----:B------:R-:W-:-:S07]  /*8a50*/  MOV R11, UR9 ;  /* 0x00000009000b7c02 */ /* 0x000fce0008000f00 */
[----:B------:R-:W-:-:S07]  /*8a60*/  LEPC R20, `(.L_x_205) ;  /* 0x000000001014794e */ /* 0x000fce0000000000 */
[----:B0---4-:R-:W-:Y:S05]  /*8a70*/  CALL.ABS.NOINC R2 ;  /* 0x0000000002007343 */ /* 0x011fea0003c00000 */
.L_x_205:
[----:B------:R-:W-:Y:S05]  /*8a80*/  BRA `(.L_x_181) ;  /* 0x0000000000987947 */ /* 0x000fea0003800000 */
.L_x_204:
[----:B-1----:R-:W-:Y:S01]  /*8a90*/  IMAD.U32 R7, R5, 0x10000, RZ ;  /* 0x0001000005077824 */ /* 0x002fe200078e00ff */
[----:B------:R-:W-:Y:S01]  /*8aa0*/  BSSY.RECONVERGENT B0, `(.L_x_206) ;  /* 0x000000c000007945 */ /* 0x000fe20003800200 */
[----:B0-----:R-:W-:-:S03]  /*8ab0*/  IMAD.MOV.U32 R0, RZ, RZ, 0x7f ;  /* 0x0000007fff007424 */ /* 0x001fc600078e00ff */
[----:B------:R-:W-:Y:S02]  /*8ac0*/  LOP3.LUT R4, R7, 0x7fffffff, RZ, 0xc0, !PT ;  /* 0x7fffffff07047812 */ /* 0x000fe400078ec0ff */
[----:B------:R-:W-:Y:S02]  /*8ad0*/  SHF.R.U32.HI R5, RZ, 0x18, R7 ;  /* 0x00000018ff057819 */ /* 0x000fe40000011607 */
[----:B------:R-:W-:-:S13]  /*8ae0*/  ISETP.GT.U32.AND P0, PT, R4, 0x43efffff, PT ;  /* 0x43efffff0400780c */ /* 0x000fda0003f04070 */
[----:B------:R-:W-:Y:S05]  /*8af0*/  @P0 BRA `(.L_x_207) ;  /* 0x0000000000180947 */ /* 0x000fea0003800000 */
[----:B------:R-:W-:-:S13]  /*8b00*/  ISETP.GE.U32.AND P0, PT, R4, 0x3c800000, PT ;  /* 0x3c8000000400780c */ /* 0x000fda0003f06070 */
[----:B------:R-:W-:-:S04]  /*8b10*/  @P0 SHF.R.U32.HI R0, RZ, 0x14, R7 ;  /* 0x00000014ff000819 */ /* 0x000fc80000011607 */
[----:B------:R-:W-:-:S04]  /*8b20*/  @P0 LOP3.LUT R0, R0, 0x1, RZ, 0xc0, !PT ;  /* 0x0000000100000812 */ /* 0x000fc800078ec0ff */
[----:B------:R-:W-:-:S04]  /*8b30*/  @P0 IADD3 R0, PT, PT, R7, 0x407ffff, R0 ;  /* 0x0407ffff07000810 */ /* 0x000fc80007ffe000 */
[----:B------:R-:W-:Y:S01]  /*8b40*/  @P0 SHF.R.U32.HI R0, RZ, 0x14, R0 ;  /* 0x00000014ff000819 */ /* 0x000fe20000011600 */
[----:B------:R-:W-:-:S07]  /*8b50*/  @!P0 FADD.FTZ R0, R4, 16384 ;  /* 0x4680000004008421 */ /* 0x000fce0000010000 */
.L_x_207:
[----:B------:R-:W-:Y:S05]  /*8b60*/  BSYNC.RECONVERGENT B0 ;  /* 0x0000000000007941 */ /* 0x000fea0003800200 */
.L_x_206:
[----:B------:R-:W-:-:S05]  /*8b70*/  LOP3.LUT R5, R0, 0x80, R5, 0xf8, !PT ;  /* 0x0000008000057812 */ /* 0x000fca00078ef805 */
[----:B------:R0:W-:Y:S01]  /*8b80*/  STG.E.U8 desc[UR36][R2.64], R5 ;  /* 0x0000000502007986 */ /* 0x0001e2000c101124 */
[----:B------:R-:W-:Y:S05]  /*8b90*/  BRA `(.L_x_181) ;  /* 0x0000000000547947 */ /* 0x000fea0003800000 */
.L_x_203:
[----:B-1----:R-:W-:Y:S01]  /*8ba0*/  SHF.L.U32 R5, R5, 0x10, RZ ;  /* 0x0000001005057819 */ /* 0x002fe200000006ff */
[----:B------:R-:W-:Y:S03]  /*8bb0*/  BSSY.RECONVERGENT B0, `(.L_x_208) ;  /* 0x000000e000007945 */ /* 0x000fe60003800200 */
[----:B------:R-:W-:-:S04]  /*8bc0*/  LOP3.LUT R4, R5, 0x7fffffff, RZ, 0xc0, !PT ;  /* 0x7fffffff05047812 */ /* 0x000fc800078ec0ff */
[----:B------:R-:W-:-:S13]  /*8bd0*/  ISETP.GT.U32.AND P0, PT, R4, 0x477fffff, PT ;  /* 0x477fffff0400780c */ /* 0x000fda0003f04070 */
[----:B------:R-:W-:Y:S05]  /*8be0*/  @P0 BRA `(.L_x_209) ;  /* 0x00000000001c0947 */ /* 0x000fea0003800000 */
[----:B------:R-:W-:-:S13]  /*8bf0*/  ISETP.GE.U32.AND P0, PT, R4, 0x38800000, PT ;  /* 0x388000000400780c */ /* 0x000fda0003f06070 */
[----:B0-----:R-:W-:-:S04]  /*8c00*/  @P0 SHF.R.U32.HI R0, RZ, 0x15, R5 ;  /* 0x00000015ff000819 */ /* 0x001fc80000011605 */
[----:B------:R-:W-:-:S04]  /*8c10*/  @P0 LOP3.LUT R0, R0, 0x1, RZ, 0xc0, !PT ;  /* 0x0000000100000812 */ /* 0x000fc800078ec0ff */
[----:B------:R-:W-:-:S04]  /*8c20*/  @P0 IADD3 R0, PT, PT, R5, 0x80fffff, R0 ;  /* 0x080fffff05000810 */ /* 0x000fc80007ffe000 */
[----:B------:R-:W-:Y:S01]  /*8c30*/  @P0 SHF.R.U32.HI R0, RZ, 0x15, R0 ;  /* 0x00000015ff000819 */ /* 0x000fe20000011600 */
[----:B------:R-:W-:Y:S01]  /*8c40*/  @!P0 FADD.FTZ R0, R4, 128 ;  /* 0x4300000004008421 */ /* 0x000fe20000010000 */
[----:B------:R-:W-:Y:S06]  /*8c50*/  BRA `(.L_x_210) ;  /* 0x00000000000c7947 */ /* 0x000fec0003800000 */
.L_x_209:
[----:B0-----:R-:W-:Y:S01]  /*8c60*/  IMAD.MOV.U32 R0, RZ, RZ, 0x7f ;  /* 0x0000007fff007424 */ /* 0x001fe200078e00ff */
[----:B------:R-:W-:-:S04]  /*8c70*/  ISETP.GT.U32.AND P0, PT, R4, 0x7f800000, PT ;  /* 0x7f8000000400780c */ /* 0x000fc80003f04070 */
[----:B------:R-:W-:-:S09]  /*8c80*/  SEL R0, R0, 0x7c, P0 ;  /* 0x0000007c00007807 */ /* 0x000fd20000000000 */
.L_x_210:
[----:B------:R-:W-:Y:S05]  /*8c90*/  BSYNC.RECONVERGENT B0 ;  /* 0x0000000000007941 */ /* 0x000fea0003800200 */
.L_x_208:
[----:B------:R-:W-:-:S04]  /*8ca0*/  SHF.R.U32.HI R5, RZ, 0x18, R5 ;  /* 0x00000018ff057819 */ /* 0x000fc80000011605 */
[----:B------:R-:W-:-:S05]  /*8cb0*/  LOP3.LUT R5, R0, 0x80, R5, 0xf8, !PT ;  /* 0x0000008000057812 */ /* 0x000fca00078ef805 */
[----:B------:R0:W-:Y:S01]  /*8cc0*/  STG.E.U8 desc[UR36][R2.64], R5 ;  /* 0x0000000502007986 */ /* 0x0001e2000c101124 */
[----:B------:R-:W-:Y:S05]  /*8cd0*/  BRA `(.L_x_181) ;  /* 0x0000000000047947 */ /* 0x000fea0003800000 */
.L_x_202:
[----:B-1----:R1:W-:Y:S02]  /*8ce0*/  STG.E.U16 desc[UR36][R2.64], R5 ;  /* 0x0000000502007986 */ /* 0x0023e4000c101524 */
.L_x_181:
[----:B------:R-:W-:-:S07]  /*8cf0*/  VIADD R17, R17, 0x80 ;  /* 0x0000008011117836 */ /* 0x000fce0000000000 */
.L_x_108:
[----:B------:R-:W-:Y:S05]  /*8d00*/  BSYNC.RECONVERGENT B6 ;  /* 0x0000000000067941 */ /* 0x000fea0003800200 */
.L_x_107:
[----:B------:R-:W5:Y:S01]  /*8d10*/  LDCU UR4, c[0x0][0x380] ;  /* 0x00007000ff0477ac */ /* 0x000f620008000800 */
[----:B------:R-:W-:Y:S01]  /*8d20*/  BSSY.RECONVERGENT B6, `(.L_x_211) ;  /* 0x000045e000067945 */ /* 0x000fe20003800200 */
[----:B-----5:R-:W-:-:S13]  /*8d30*/  ISETP.GE.AND P0, PT, R17, UR4, PT ;  /* 0x0000000411007c0c */ /* 0x020fda000bf06270 */
[----:B------:R-:W-:Y:S05]  /*8d40*/  @P0 BRA `(.L_x_212) ;  /* 0x00000044006c0947 */ /* 0x000fea0003800000 */
[----:B------:R-:W5:Y:S01]  /*8d50*/  LDCU UR4, c[0x0][0x388] ;  /* 0x00007100ff0477ac */ /* 0x000f620008000800 */
[----:B------:R-:W-:Y:S02]  /*8d60*/  IMAD.MOV.U32 R19, RZ, RZ, RZ ;  /* 0x000000ffff137224 */ /* 0x000fe400078e00ff */
[----:B0---4-:R-:W-:Y:S02]  /*8d70*/  IMAD.MOV.U32 R0, RZ, RZ, RZ ;  /* 0x000000ffff007224 */ /* 0x011fe400078e00ff */
[----:B------:R-:W-:Y:S01]  /*8d80*/  IMAD.MOV.U32 R16, RZ, RZ, RZ ;  /* 0x000000ffff107224 */ /* 0x000fe200078e00ff */
[----:B-----5:R-:W-:-:S09]  /*8d90*/  UISETP.NE.AND UP0, UPT, UR4, URZ, UPT ;  /* 0x000000ff0400728c */ /* 0x020fd2000bf05270 */
[----:B------:R-:W-:Y:S05]  /*8da0*/  BRA.U !UP0, `(.L_x_213) ;  /* 0x0000001508707547 */ /* 0x000fea000b800000 */
[----:B------:R-:W1:Y:S01]  /*8db0*/  LDCU.64 UR4, c[0x0][0x390] ;  /* 0x00007200ff0477ac */ /* 0x000e620008000a00 */
[----:B------:R-:W-:Y:S01]  /*8dc0*/  HFMA2 R16, -RZ, RZ, 0, 0 ;  /* 0x00000000ff107431 */ /* 0x000fe200000001ff */
[----:B------:R-:W0:Y:S01]  /*8dd0*/  LDCU UR6, c[0x0][0x38c] ;  /* 0x00007180ff0677ac */ /* 0x000e220008000800 */
[----:B------:R-:W4:Y:S01]  /*8de0*/  LDCU.64 UR8, c[0x0][0x4b8] ;  /* 0x00009700ff0877ac */ /* 0x000f220008000a00 */
[----:B------:R-:W-:Y:S02]  /*8df0*/  UISETP.NE.AND UP0, UPT, UR39, URZ, UPT ;  /* 0x000000ff2700728c */ /* 0x000fe4000bf05270 */
[----:B-123--:R-:W-:Y:S01]  /*8e00*/  IMAD.HI.U32 R2, R17, UR4, R16 ;  /* 0x0000000411027c27 */ /* 0x00efe2000f8e0010 */
[----:B------:R-:W1:Y:S04]  /*8e10*/  LDCU UR4, c[0x0][0x4c0] ;  /* 0x00009800ff0477ac */ /* 0x000e680008000800 */
[----:B------:R-:W-:-:S05]  /*8e20*/  SHF.R.U32.HI R3, RZ, UR5, R2 ;  /* 0x00000005ff037c19 */ /* 0x000fca0008011602 */
[----:B------:R-:W-:-:S04]  /*8e30*/  IMAD.MOV R0, RZ, RZ, -R3 ;  /* 0x000000ffff007224 */ /* 0x000fc800078e0a03 */
[----:B0-----:R-:W-:-:S04]  /*8e40*/  IMAD R19, R0, UR6, R17 ;  /* 0x0000000600137c24 */ /* 0x001fc8000f8e0211 */
[C---:B----4-:R-:W-:Y:S02]  /*8e50*/  IMAD R16, R19.reuse, UR8, RZ ;  /* 0x0000000813107c24 */ /* 0x050fe4000f8e02ff */
        /* <DEDUP_REMOVED lines=32> */
[----:B------:R-:W-:Y:S01]  /*9060*/  MOV R2, RZ ;  /* 0x000000ff00027202 */ /* 0x000fe20000000f00 */
        /* <DEDUP_REMOVED lines=41> */
[----:B------:R-:W-:Y:S01]  /*9300*/  HFMA2 R4, -RZ, RZ, 0, 0 ;  /* 0x00000000ff047431 */ /* 0x000fe200000001ff */
        /* <DEDUP_REMOVED lines=253> */
[----:B------:R-:W2:Y:S03]  /*a2e0*/  LDCU.64 UR8, c[0x0][0x5d8] ;  /* 0x0000bb00ff0877ac */ /* 0x000ea60008000a00 */
        /* <DEDUP_REMOVED lines=8> */
.L_x_213:
[----:B------:R-:W1:Y:S01]  /*a370*/  LDCU.64 UR6, c[0x0][0x5f0] ;  /* 0x0000be00ff0677ac */ /* 0x000e620008000a00 */
[----:B------:R-:W-:-:S04]  /*a380*/  UPRMT UR4, UR40, 0x7771, URZ ;  /* 0x0000777128047896 */ /* 0x000fc800080000ff */
[----:B------:R-:W-:Y:S01]  /*a390*/  UISETP.GT.AND UP0, UPT, UR4, 0x9, UPT ;  /* 0x000000090400788c */ /* 0x000fe2000bf04270 */
[----:B-123--:R-:W-:-:S05]  /*a3a0*/  IADD3 R2, P0, PT, R0, UR6, RZ ;  /* 0x0000000600027c10 */ /* 0x00efca000ff1e0ff */
        /* <DEDUP_REMOVED lines=15> */
.L_x_217:
[----:B------:R-:W2:Y:S02]  /*a4a0*/  LDG.E.U8 R2, desc[UR36][R2.64] ;  /* 0x0000002402027981 */ /* 0x000ea4000c1e1100 */
[----:B--2---:R-:W-:-:S04]  /*a4b0*/  I2FP.F32.U32 R0, R2 ;  /* 0x0000000200007245 */ /* 0x004fc80000201000 */
[----:B------:R-:W-:-:S04]  /*a4c0*/  F2FP.BF16.F32.PACK_AB R0, RZ, R0 ;  /* 0x00000000ff00723e */ /* 0x000fc800000010ff */
[----:B------:R-:W-:Y:S01]  /*a4d0*/  PRMT R22, R0, 0x7610, R22 ;  /* 0x0000761000167816 */ /* 0x000fe20000000016 */
[----:B------:R-:W-:Y:S06]  /*a4e0*/  BRA `(.L_x_219) ;  /* 0x0000000c00c07947 */ /* 0x000fec0003800000 */
.L_x_216:
        /* <DEDUP_REMOVED lines=11> */
.L_x_221:
[----:B------:R-:W2:Y:S02]  /*a5a0*/  LDG.E R2, desc[UR36][R2.64] ;  /* 0x0000002402027981 */ /* 0x000ea4000c1e1900 */
[----:B--2---:R-:W-:-:S04]  /*a5b0*/  I2FP.F32.S32 R0, R2 ;  /* 0x0000000200007245 */ /* 0x004fc80000201400 */
[----:B------:R-:W-:-:S04]  /*a5c0*/  F2FP.BF16.F32.PACK_AB R0, RZ, R0 ;  /* 0x00000000ff00723e */ /* 0x000fc800000010ff */
[----:B------:R-:W-:Y:S01]  /*a5d0*/  PRMT R22, R0, 0x7610, R22 ;  /* 0x0000761000167816 */ /* 0x000fe20000000016 */
[----:B------:R-:W-:Y:S06]  /*a5e0*/  BRA `(.L_x_219) ;  /* 0x0000000c00807947 */ /* 0x000fec0003800000 */
.L_x_220:
[----:B------:R-:W2:Y:S02]  /*a5f0*/  LDG.E.U16 R2, desc[UR36][R2.64] ;  /* 0x0000002402027981 */ /* 0x000ea4000c1e1500 */
[----:B--2---:R-:W0:Y:S02]  /*a600*/  I2F.S16 R0, R2 ;  /* 0x0000000200007306 */ /* 0x004e240000101400 */
[----:B0-----:R-:W-:-:S04]  /*a610*/  F2FP.BF16.F32.PACK_AB R0, RZ, R0 ;  /* 0x00000000ff00723e */ /* 0x001fc800000010ff */
[----:B------:R-:W-:Y:S01]  /*a620*/  PRMT R22, R0, 0x7610, R22 ;  /* 0x0000761000167816 */ /* 0x000fe20000000016 */
[----:B------:R-:W-:Y:S06]  /*a630*/  BRA `(.L_x_219) ;  /* 0x0000000c006c7947 */ /* 0x000fec0003800000 */
.L_x_215:
        /* <DEDUP_REMOVED lines=9> */
.L_x_223:
[----:B------:R-:W2:Y:S02]  /*a6d0*/  LDG.E.U16 R0, desc[UR36][R2.64] ;  /* 0x0000002402007981 */ /* 0x000ea4000c1e1500 */
[----:B--2---:R-:W-:-:S05]  /*a6e0*/  HADD2.F32 R0, -RZ, R0.H0_H0 ;  /* 0x20000000ff007230 */ /* 0x004fca0000004100 */
[----:B------:R-:W-:-:S04]  /*a6f0*/  F2FP.BF16.F32.PACK_AB R0, RZ, R0 ;  /* 0x00000000ff00723e */ /* 0x000fc800000010ff */
[----:B------:R-:W-:Y:S01]  /*a700*/  PRMT R22, R0, 0x7610, R22 ;  /* 0x0000761000167816 */ /* 0x000fe20000000016 */
[----:B------:R-:W-:Y:S06]  /*a710*/  BRA `(.L_x_219) ;  /* 0x0000000c00347947 */ /* 0x000fec0003800000 */
.L_x_222:
        /* <DEDUP_REMOVED lines=9> */
.L_x_225:
[----:B------:R-:W2:Y:S02]  /*a7b0*/  LDG.E.U16 R2, desc[UR36][R2.64] ;  /* 0x0000002402027981 */ /* 0x000ea4000c1e1500 */
[----:B--2---:R-:W-:-:S05]  /*a7c0*/  HADD2.F32 R0, -RZ, R2.H0_H0 ;  /* 0x20000002ff007230 */ /* 0x004fca0000004100 */
[----:B------:R-:W-:-:S04]  /*a7d0*/  F2FP.BF16.F32.PACK_AB R0, RZ, R0 ;  /* 0x00000000ff00723e */ /* 0x000fc800000010ff */
[----:B------:R-:W-:Y:S01]  /*a7e0*/  PRMT R22, R0, 0x7610, R22 ;  /* 0x0000761000167816 */ /* 0x000fe20000000016 */
[----:B------:R-:W-:Y:S06]  /*a7f0*/  BRA `(.L_x_219) ;  /* 0x0000000800fc7947 */ /* 0x000fec0003800000 */
.L_x_224:
        /* <DEDUP_REMOVED lines=9> */
.L_x_214:
        /* <DEDUP_REMOVED lines=14> */
.L_x_228:
        /* <DEDUP_REMOVED lines=9> */
.L_x_227:
        /* <DEDUP_REMOVED lines=27> */
.L_x_230:
        /* <DEDUP_REMOVED lines=14> */
.L_x_229:
[----:B------:R0:W5:Y:S01]  /*ac90*/  LDG.E.U16 R22, desc[UR36][R2.64] ;  /* 0x0000002402167981 */ /* 0x000162000c1e1500 */
[----:B------:R-:W-:Y:S05]  /*aca0*/  BRA `(.L_x_219) ;  /* 0x0000000400d07947 */ /* 0x000fea0003800000 */
.L_x_226:
        /* <DEDUP_REMOVED lines=13> */
.L_x_233:
        /* <DEDUP_REMOVED lines=21> */
.L_x_237:
[----:B------:R-:W-:Y:S05]  /*aed0*/  BSYNC.RECONVERGENT B1 ;  /* 0x0000000000017941 */ /* 0x000fea0003800200 */
.L_x_236:
[----:B------:R-:W-:Y:S01]  /*aee0*/  IMAD.SHL.U32 R0, R0, 0x100000, RZ ;  /* 0x0010000000007824 */ /* 0x000fe200078e00ff */
[----:B------:R-:W-:-:S04]  /*aef0*/  LEA R2, R2, 0x3b800000, 0x17 ;  /* 0x3b80000002027811 */ /* 0x000fc800078eb8ff */
[----:B------:R-:W-:-:S07]  /*af00*/  LOP3.LUT R0, R2, R0, R7, 0xfe, !PT ;  /* 0x0000000002007212 */ /* 0x000fce00078efe07 */
.L_x_235:
[----:B------:R-:W-:Y:S05]  /*af10*/  BSYNC.RECONVERGENT B0 ;  /* 0x0000000000007941 */ /* 0x000fea0003800200 */
.L_x_234:
[----:B------:R-:W-:-:S04]  /*af20*/  F2FP.BF16.F32.PACK_AB R0, RZ, R0 ;  /* 0x00000000ff00723e */ /* 0x000fc800000010ff */
[----:B------:R-:W-:Y:S01]  /*af30*/  PRMT R22, R0, 0x7610, R22 ;  /* 0x0000761000167816 */ /* 0x000fe20000000016 */
[----:B------:R-:W-:Y:S06]  /*af40*/  BRA `(.L_x_219) ;  /* 0x0000000400287947 */ /* 0x000fec0003800000 */
.L_x_232:
        /* <DEDUP_REMOVED lines=21> */
.L_x_241:
[----:B------:R-:W-:Y:S05]  /*b0a0*/  BSYNC.RECONVERGENT B1 ;  /* 0x0000000000017941 */ /* 0x000fea0003800200 */
.L_x_240:
[----:B------:R-:W-:Y:S01]  /*b0b0*/  IMAD.SHL.U32 R0, R0, 0x200000, RZ ;  /* 0x0020000000007824 */ /* 0x000fe200078e00ff */
[----:B------:R-:W-:-:S04]  /*b0c0*/  LEA R2, R2, 0x37800000, 0x17 ;  /* 0x3780000002027811 */ /* 0x000fc800078eb8ff */
[----:B------:R-:W-:-:S07]  /*b0d0*/  LOP3.LUT R0, R2, R0, R7, 0xfe, !PT ;  /* 0x0000000002007212 */ /* 0x000fce00078efe07 */
.L_x_239:
[----:B------:R-:W-:Y:S05]  /*b0e0*/  BSYNC.RECONVERGENT B0 ;  /* 0x0000000000007941 */ /* 0x000fea0003800200 */
.L_x_238:
[----:B------:R-:W-:-:S04]  /*b0f0*/  F2FP.BF16.F32.PACK_AB R0, RZ, R0 ;  /* 0x00000000ff00723e */ /* 0x000fc800000010ff */
[----:B------:R-:W-:Y:S01]  /*b100*/  PRMT R22, R0, 0x7610, R22 ;  /* 0x0000761000167816 */ /* 0x000fe20000000016 */
[----:B------:R-:W-:Y:S06]  /*b110*/  BRA `(.L_x_219) ;  /* 0x0000000000b47947 */ /* 0x000fec0003800000 */
.L_x_231:
        /* <DEDUP_REMOVED lines=12> */
[----:B------:R-:W-:Y:S01]  /*b1e0*/  @!P0 IMAD.MOV.U32 R0, RZ, RZ, 0x7f800001 ;  /* 0x7f800001ff008424 */ /* 0x000fe200078e00ff */
[----:B------:R-:W-:-:S07]  /*b1f0*/  @P0 SHF.L.U32 R0, R2, 0x17, RZ ;  /* 0x0000001702000819 */ /* 0x000fce00000006ff */
.L_x_245:
[----:B------:R-:W-:Y:S05]  /*b200*/  BSYNC.RECONVERGENT B0 ;  /* 0x0000000000007941 */ /* 0x000fea0003800200 */
.L_x_244:
[----:B------:R-:W-:-:S04]  /*b210*/  F2FP.BF16.F32.PACK_AB R0, RZ, R0 ;  /* 0x00000000ff00723e */ /* 0x000fc800000010ff */
[----:B------:R-:W-:Y:S01]  /*b220*/  PRMT R22, R0, 0x7610, R22 ;  /* 0x0000761000167816 */ /* 0x000fe20000000016 */
[----:B------:R-:W-:Y:S06]  /*b230*/  BRA `(.L_x_219) ;  /* 0x00000000006c7947 */ /* 0x000fec0003800000 */
.L_x_218:
        /* <DEDUP_REMOVED lines=11> */
[----:B------:R-:W-:Y:S02]  /*b2f0*/  IMAD.U32 R7, RZ, RZ, UR7 ;  /* 0x00000007ff077e24 */ /* 0x000fe4000f8e00ff */
[----:B---3--:R-:W-:Y:S01]  /*b300*/  IMAD.U32 R10, RZ, RZ, UR8 ;  /* 0x00000008ff0a7e24 */ /* 0x008fe2000f8e00ff */
[----:B------:R-:W-:-:S07]  /*b310*/  MOV R11, UR9 ;  /* 0x00000009000b7c02 */ /* 0x000fce0008000f00 */
[----:B------:R-:W-:-:S07]  /*b320*/  LEPC R20, `(.L_x_246) ;  /* 0x000000001014794e */ /* 0x000fce0000000000 */
[----:B--2---:R-:W-:Y:S05]  /*b330*/  CALL.ABS.NOINC R2 ;  /* 0x0000000002007343 */ /* 0x004fea0003c00000 */
.L_x_246:
[----:B------:R-:W-:Y:S01]  /*b340*/  PRMT R22, RZ, 0x7610, R22 ;  /* 0x00007610ff167816 */ /* 0x000fe20000000016 */
[----:B------:R-:W-:Y:S06]  /*b350*/  BRA `(.L_x_219) ;  /* 0x0000000000247947 */ /* 0x000fec0003800000 */
.L_x_243:
[----:B------:R-:W2:Y:S02]  /*b360*/  LDG.E.64 R2, desc[UR36][R2.64] ;  /* 0x0000002402027981 */ /* 0x000ea4000c1e1b00 */
[----:B--2---:R-:W0:Y:S02]  /*b370*/  I2F.U64 R0, R2 ;  /* 0x0000000200007312 */ /* 0x004e240000301000 */
[----:B0-----:R-:W-:-:S04]  /*b380*/  F2FP.BF16.F32.PACK_AB R0, RZ, R0 ;  /* 0x00000000ff00723e */ /* 0x001fc800000010ff */
[----:B------:R-:W-:Y:S01]  /*b390*/  PRMT R22, R0, 0x7610, R22 ;  /* 0x0000761000167816 */ /* 0x000fe20000000016 */
[----:B------:R-:W-:Y:S06]  /*b3a0*/  BRA `(.L_x_219) ;  /* 0x0000000000107947 */ /* 0x000fec0003800000 */
.L_x_242:
[----:B------:R-:W2:Y:S02]  /*b3b0*/  LDG.E R2, desc[UR36][R2.64] ;  /* 0x0000002402027981 */ /* 0x000ea4000c1e1900 */
[----:B--2---:R-:W-:-:S04]  /*b3c0*/  I2FP.F32.U32 R0, R2 ;  /* 0x0000000200007245 */ /* 0x004fc80000201000 */
[----:B------:R-:W-:-:S04]  /*b3d0*/  F2FP.BF16.F32.PACK_AB R0, RZ, R0 ;  /* 0x00000000ff00723e */ /* 0x000fc800000010ff */
[----:B------:R-:W-:-:S07]  /*b3e0*/  PRMT R22, R0, 0x7610, R22 ;  /* 0x0000761000167816 */ /* 0x000fce0000000016 */
.L_x_219:
        /* <DEDUP_REMOVED lines=18> */
.L_x_250:
[----:B------:R-:W2:Y:S02]  /*b510*/  LDG.E.U8 R2, desc[UR36][R2.64] ;  /* 0x0000002402027981 */ /* 0x000ea4000c1e1100 */
[----:B--2---:R-:W-:-:S04]  /*b520*/  I2FP.F32.U32 R0, R2 ;  /* 0x0000000200007245 */ /* 0x004fc80000201000 */
[----:B------:R-:W-:Y:S01]  /*b530*/  F2FP.BF16.F32.PACK_AB R0, RZ, R0 ;  /* 0x00000000ff00723e */ /* 0x000fe200000010ff */
[----:B------:R-:W-:Y:S06]  /*b540*/  BRA `(.L_x_252) ;  /* 0x0000000c00847947 */ /* 0x000fec0003800000 */
.L_x_249:
        /* <DEDUP_REMOVED lines=10> */
.L_x_254:
[----:B------:R-:W2:Y:S02]  /*b5f0*/  LDG.E R2, desc[UR36][R2.64] ;  /* 0x0000002402027981 */ /* 0x000ea4000c1e1900 */
[----:B--2---:R-:W-:-:S04]  /*b600*/  I2FP.F32.S32 R0, R2 ;  /* 0x0000000200007245 */ /* 0x004fc80000201400 */
[----:B------:R-:W-:Y:S01]  /*b610*/  F2FP.BF16.F32.PACK_AB R0, RZ, R0 ;  /* 0x00000000ff00723e */ /* 0x000fe200000010ff */
[----:B------:R-:W-:Y:S06]  /*b620*/  BRA `(.L_x_252) ;  /* 0x0000000c004c7947 */ /* 0x000fec0003800000 */
.L_x_253:
[----:B------:R-:W2:Y:S02]  /*b630*/  LDG.E.U16 R2, desc[UR36][R2.64] ;  /* 0x0000002402027981 */ /* 0x000ea4000c1e1500 */
[----:B--2---:R-:W0:Y:S02]  /*b640*/  I2F.S16 R0, R2 ;  /* 0x0000000200007306 */ /* 0x004e240000101400 */
[----:B0-----:R-:W-:Y:S01]  /*b650*/  F2FP.BF16.F32.PACK_AB R0, RZ, R0 ;  /* 0x00000000ff00723e */ /* 0x001fe200000010ff */
[----:B------:R-:W-:Y:S06]  /*b660*/  BRA `(.L_x_252) ;  /* 0x0000000c003c7947 */ /* 0x000fec0003800000 */
.L_x_248:
        /* <DEDUP_REMOVED lines=9> */
.L_x_256:
[----:B------:R-:W2:Y:S02]  /*b700*/  LDG.E.U16 R0, desc[UR36][R2.64] ;  /* 0x0000002402007981 */ /* 0x000ea4000c1e1500 */
[----:B--2---:R-:W-:-:S05]  /*b710*/  HADD2.F32 R0, -RZ, R0.H0_H0 ;  /* 0x20000000ff007230 */ /* 0x004fca0000004100 */
[----:B------:R-:W-:Y:S01]  /*b720*/  F2FP.BF16.F32.PACK_AB R0, RZ, R0 ;  /* 0x00000000ff00723e */ /* 0x000fe200000010ff */
[----:B------:R-:W-:Y:S06]  /*b730*/  BRA `(.L_x_252) ;  /* 0x0000000c00087947 */ /* 0x000fec0003800000 */
.L_x_255:
        /* <DEDUP_REMOVED lines=9> */
.L_x_258:
[----:B------:R-:W2:Y:S02]  /*b7d0*/  LDG.E.U16 R2, desc[UR36][R2.64] ;  /* 0x0000002402027981 */ /* 0x000ea4000c1e1500 */
[----:B--2---:R-:W-:-:S05]  /*b7e0*/  HADD2.F32 R0, -RZ, R2.H0_H0 ;  /* 0x20000002ff007230 */ /* 0x004fca0000004100 */
[----:B------:R-:W-:Y:S01]  /*b7f0*/  F2FP.BF16.F32.PACK_AB R0, RZ, R0 ;  /* 0x00000000ff00723e */ /* 0x000fe200000010ff */
[----:B------:R-:W-:Y:S06]  /*b800*/  BRA `(.L_x_252) ;  /* 0x0000000800d47947 */ /* 0x000fec0003800000 */
.L_x_257:
        /* <DEDUP_REMOVED lines=8> */
.L_x_247:
        /* <DEDUP_REMOVED lines=13> */
.L_x_261:
        /* <DEDUP_REMOVED lines=8> */
.L_x_260:
[----:B------:R-:W-:-:S09]  /*b9e0*/  UISETP.NE.AND UP0, UPT, UR4, 0xf, UPT ;  /* 0x0000000f0400788c */ /* 0x000fd2000bf05270 */
[----:B------:R-:W-:Y:S05]  /*b9f0*/  BRA.U !UP0, `(.L_x_262) ;  /* 0x0000000108987547 */ /* 0x000fea000b800000 */
[----:B------:R-:W-:-:S09]  /*ba00*/  UISETP.NE.AND UP0, UPT, UR4, 0x17, UPT ;  /* 0x000000170400788c */ /* 0x000fd2000bf05270 */
[----:B------:R-:W-:Y:S05]  /*ba10*/  BRA.U !UP0, `(.L_x_263) ;  /* 0x00000001085c7547 */ /* 0x000fea000b800000 */
[----:B------:R-:W-:-:S09]  /*ba20*/  UISETP.NE.AND UP0, UPT, UR4, 0x18, UPT ;  /* 0x000000180400788c */ /* 0x000fd2000bf05270 */
[----:B------:R-:W-:Y:S05]  /*ba30*/  BRA.U UP0, `(.L_x_251) ;  /* 0x0000000500e47547 */ /* 0x000fea000b800000 */
[----:B------:R-:W2:Y:S01]  /*ba40*/  LDG.E.U8 R0, desc[UR36][R2.64] ;  /* 0x0000002402007981 */ /* 0x000ea2000c1e1100 */
[----:B------:R-:W-:Y:S01]  /*ba50*/  MOV R6, 0x1f ;  /* 0x0000001f00067802 */ /* 0x000fe20000000f00 */
        /* <DEDUP_REMOVED lines=19> */
.L_x_263:
[----:B------:R-:W2:Y:S02]  /*bb90*/  LDG.E.U8 R2, desc[UR36][R2.64] ;  /* 0x0000002402027981 */ /* 0x000ea4000c1e1100 */
[C---:B--2---:R-:W-:Y:S01]  /*bba0*/  SHF.L.U32 R0, R2.reuse, 0x19, RZ ;  /* 0x0000001902007819 */ /* 0x044fe200000006ff */
        /* <DEDUP_REMOVED lines=11> */
.L_x_262:
[----:B------:R0:W5:Y:S01]  /*bc60*/  LDG.E.U16 R0, desc[UR36][R2.64] ;  /* 0x0000002402007981 */ /* 0x000162000c1e1500 */
[----:B------:R-:W-:Y:S05]  /*bc70*/  BRA `(.L_x_252) ;  /* 0x0000000400b87947 */ /* 0x000fea0003800000 */
.L_x_259:
        /* <DEDUP_REMOVED lines=12> */
.L_x_266:
        /* <DEDUP_REMOVED lines=21> */
.L_x_270:
[----:B------:R-:W-:Y:S05]  /*be90*/  BSYNC.RECONVERGENT B1 ;  /* 0x0000000000017941 */ /* 0x000fea0003800200 */
.L_x_269:
[----:B------:R-:W-:Y:S02]  /*bea0*/  SHF.L.U32 R0, R0, 0x14, RZ ;  /* 0x0000001400007819 */ /* 0x000fe400000006ff */
[----:B------:R-:W-:-:S04]  /*beb0*/  LEA R2, R2, 0x3b800000, 0x17 ;  /* 0x3b80000002027811 */ /* 0x000fc800078eb8ff */
[----:B------:R-:W-:-:S07]  /*bec0*/  LOP3.LUT R0, R2, R0, R7, 0xfe, !PT ;  /* 0x0000000002007212 */ /* 0x000fce00078efe07 */
.L_x_268:
[----:B------:R-:W-:Y:S05]  /*bed0*/  BSYNC.RECONVERGENT B0 ;  /* 0x0000000000007941 */ /* 0x000fea0003800200 */
.L_x_267:
[----:B------:R-:W-:Y:S01]  /*bee0*/  F2FP.BF16.F32.PACK_AB R0, RZ, R0 ;  /* 0x00000000ff00723e */ /* 0x000fe200000010ff */
[----:B------:R-:W-:Y:S06]  /*bef0*/  BRA `(.L_x_252) ;  /* 0x0000000400187947 */ /* 0x000fec0003800000 */
.L_x_265:
        /* <DEDUP_REMOVED lines=21> */
.L_x_274:
[----:B------:R-:W-:Y:S05]  /*c050*/  BSYNC.RECONVERGENT B1 ;  /* 0x0000000000017941 */ /* 0x000fea0003800200 */
.L_x_273:
[----:B------:R-:W-:Y:S01]  /*c060*/  IMAD.SHL.U32 R0, R0, 0x200000, RZ ;  /* 0x0020000000007824 */ /* 0x000fe200078e00ff */
[----:B------:R-:W-:-:S04]  /*c070*/  LEA R2, R2, 0x37800000, 0x17 ;  /* 0x3780000002027811 */ /* 0x000fc800078eb8ff */
[----:B------:R-:W-:-:S07]  /*c080*/  LOP3.LUT R0, R2, R0, R7, 0xfe, !PT ;  /* 0x0000000002007212 */ /* 0x000fce00078efe07 */
.L_x_272:
[----:B------:R-:W-:Y:S05]  /*c090*/  BSYNC.RECONVERGENT B0 ;  /* 0x0000000000007941 */ /* 0x000fea0003800200 */
.L_x_271:
[----:B------:R-:W-:Y:S01]  /*c0a0*/  F2FP.BF16.F32.PACK_AB R0, RZ, R0 ;  /* 0x00000000ff00723e */ /* 0x000fe200000010ff */
[----:B------:R-:W-:Y:S06]  /*c0b0*/  BRA `(.L_x_252) ;  /* 0x0000000000a87947 */ /* 0x000fec0003800000 */
.L_x_264:
        /* <DEDUP_REMOVED lines=8> */
[----:B------:R-:W-:Y:S01]  /*c140*/  HFMA2 R0, -RZ, RZ, 3.814697265625e-06, 0 ;  /* 0x00400000ff007431 */ /* 0x000fe200000001ff */
[----:B--2---:R-:W-:-:S13]  /*c150*/  ISETP.NE.AND P0, PT, R2, RZ, PT ;  /* 0x000000ff0200720c */ /* 0x004fda0003f05270 */
[----:B------:R-:W-:Y:S05]  /*c160*/  @!P0 BRA `(.L_x_278) ;  /* 0x00000000000c8947 */ /* 0x000fea0003800000 */
[----:B------:R-:W-:-:S13]  /*c170*/  ISETP.NE.AND P0, PT, R2, 0xff, PT ;  /* 0x000000ff0200780c */ /* 0x000fda0003f05270 */
[----:B------:R-:W-:Y:S02]  /*c180*/  @!P0 IMAD.MOV.U32 R0, RZ, RZ, 0x7f800001 ;  /* 0x7f800001ff008424 */ /* 0x000fe400078e00ff */
[----:B------:R-:W-:-:S07]  /*c190*/  @P0 IMAD.SHL.U32 R0, R2, 0x800000, RZ ;  /* 0x0080000002000824 */ /* 0x000fce00078e00ff */
.L_x_278:
[----:B------:R-:W-:Y:S05]  /*c1a0*/  BSYNC.RECONVERGENT B0 ;  /* 0x0000000000007941 */ /* 0x000fea0003800200 */
.L_x_277:
[----:B------:R-:W-:Y:S01]  /*c1b0*/  F2FP.BF16.F32.PACK_AB R0, RZ, R0 ;  /* 0x00000000ff00723e */ /* 0x000fe200000010ff */
[----:B------:R-:W-:Y:S06]  /*c1c0*/  BRA `(.L_x_252) ;  /* 0x0000000000647947 */ /* 0x000fec0003800000 */
.L_x_251:
        /* <DEDUP_REMOVED lines=10> */
[----:B-1----:R-:W-:Y:S01]  /*c270*/  IMAD.U32 R6, RZ, RZ, UR6 ;  /* 0x00000006ff067e24 */ /* 0x002fe2000f8e00ff */
[----:B------:R-:W-:Y:S01]  /*c280*/  MOV R7, UR7 ;  /* 0x0000000700077c02 */ /* 0x000fe20008000f00 */
[----:B---3--:R-:W-:Y:S02]  /*c290*/  IMAD.U32 R10, RZ, RZ, UR8 ;  /* 0x00000008ff0a7e24 */ /* 0x008fe4000f8e00ff */
[----:B------:R-:W-:-:S07]  /*c2a0*/  IMAD.U32 R11, RZ, RZ, UR9 ;  /* 0x00000009ff0b7e24 */ /* 0x000fce000f8e00ff */
[----:B------:R-:W-:-:S07]  /*c2b0*/  LEPC R20, `(.L_x_279) ;  /* 0x000000001014794e */ /* 0x000fce0000000000 */
[----:B--2--5:R-:W-:Y:S05]  /*c2c0*/  CALL.ABS.NOINC R2 ;  /* 0x0000000002007343 */ /* 0x024fea0003c00000 */
.L_x_279:
[----:B------:R-:W-:Y:S01]  /*c2d0*/  PRMT R0, RZ, 0x7610, R0 ;  /* 0x00007610ff007816 */ /* 0x000fe20000000000 */
[----:B------:R-:W-:Y:S06]  /*c2e0*/  BRA `(.L_x_252) ;  /* 0x00000000001c7947 */ /* 0x000fec0003800000 */
.L_x_276:
[----:B------:R-:W2:Y:S02]  /*c2f0*/  LDG.E.64 R2, desc[UR36][R2.64] ;  /* 0x0000002402027981 */ /* 0x000ea4000c1e1b00 */
[----:B--2---:R-:W0:Y:S02]  /*c300*/  I2F.U64 R0, R2 ;  /* 0x0000000200007312 */ /* 0x004e240000301000 */
[----:B0-----:R-:W-:Y:S01]  /*c310*/  F2FP.BF16.F32.PACK_AB R0, RZ, R0 ;  /* 0x00000000ff00723e */ /* 0x001fe200000010ff */
[----:B------:R-:W-:Y:S06]  /*c320*/  BRA `(.L_x_252) ;  /* 0x00000000000c7947 */ /* 0x000fec0003800000 */
.L_x_275:
[----:B------:R-:W2:Y:S02]  /*c330*/  LDG.E R2, desc[UR36][R2.64] ;  /* 0x0000002402027981 */ /* 0x000ea4000c1e1900 */
[----:B--2---:R-:W-:-:S04]  /*c340*/  I2FP.F32.U32 R0, R2 ;  /* 0x0000000200007245 */ /* 0x004fc80000201000 */
[----:B------:R-:W-:-:S07]  /*c350*/  F2FP.BF16.F32.PACK_AB R0, RZ, R0 ;  /* 0x00000000ff00723e */ /* 0x000fce00000010ff */
.L_x_252:
[----:B0-----:R-:W0:Y:S01]  /*c360*/  LDC R2, c[0x0][0x600] ;  /* 0x00018000ff027b82 */ /* 0x001e220000000800 */
[----:B-----5:R-:W-:Y:S01]  /*c370*/  SHF.L.U32 R22, R22, 0x10, RZ ;  /* 0x0000001016167819 */ /* 0x020fe200000006ff */
[----:B------:R-:W-:Y:S01]  /*c380*/  IMAD.U32 R5, R0, 0x10000, RZ ;  /* 0x0001000000057824 */ /* 0x000fe200078e00ff */
[----:B------:R-:W1:Y:S03]  /*c390*/  LDCU.64 UR4, c[0x0][0x5e8] ;  /* 0x0000bd00ff0477ac */ /* 0x000e660008000a00 */
[----:B------:R-:W-:Y:S01]  /*c3a0*/  FADD.FTZ R3, -R22, R5 ;  /* 0x0000000516037221 */ /* 0x000fe20000010100 */
[----:B------:R-:W-:-:S04]  /*c3b0*/  ULOP3.LUT UR6, UR40, 0xff, URZ, 0xc0, !UPT ;  /* 0x000000ff28067892 */ /* 0x000fc8000f8ec0ff */
        /* <DEDUP_REMOVED lines=20> */
.L_x_283:
[----:B-1----:R-:W-:-:S06]  /*c500*/  IMAD.U32 R5, R5, 0x10000, RZ ;  /* 0x0001000005057824 */ /* 0x002fcc00078e00ff */
[----:B------:R-:W1:Y:S02]  /*c510*/  F2I.S64.TRUNC R4, R5 ;  /* 0x0000000500047311 */ /* 0x000e64000020d900 */
[----:B-1----:R1:W-:Y:S01]  /*c520*/  STG.E.U8 desc[UR36][R2.64], R4 ;  /* 0x0000000402007986 */ /* 0x0023e2000c101124 */
[----:B------:R-:W-:Y:S05]  /*c530*/  BRA `(.L_x_285) ;  /* 0x0000000c006c7947 */ /* 0x000fea0003800000 */
.L_x_282:
        /* <DEDUP_REMOVED lines=10> */
.L_x_287:
[----:B-1----:R-:W-:-:S06]  /*c5e0*/  SHF.L.U32 R5, R5, 0x10, RZ ;  /* 0x0000001005057819 */ /* 0x002fcc00000006ff */
[----:B------:R-:W1:Y:S02]  /*c5f0*/  F2I.FTZ.TRUNC.NTZ R5, R5 ;  /* 0x0000000500057305 */ /* 0x000e64000021f100 */
[----:B-1----:R1:W-:Y:S01]  /*c600*/  STG.E desc[UR36][R2.64], R5 ;  /* 0x0000000502007986 */ /* 0x0023e2000c101924 */
[----:B------:R-:W-:Y:S05]  /*c610*/  BRA `(.L_x_285) ;  /* 0x0000000c00347947 */ /* 0x000fea0003800000 */
.L_x_286:
[----:B-1----:R-:W-:-:S06]  /*c620*/  IMAD.U32 R5, R5, 0x10000, RZ ;  /* 0x0001000005057824 */ /* 0x002fcc00078e00ff */
[----:B------:R-:W1:Y:S02]  /*c630*/  F2I.FTZ.TRUNC.NTZ R5, R5 ;  /* 0x0000000500057305 */ /* 0x000e64000021f100 */
[----:B-1----:R1:W-:Y:S01]  /*c640*/  STG.E.U16 desc[UR36][R2.64], R5 ;  /* 0x0000000502007986 */ /* 0x0023e2000c101524 */
[----:B------:R-:W-:Y:S05]  /*c650*/  BRA `(.L_x_285) ;  /* 0x0000000c00247947 */ /* 0x000fea0003800000 */
.L_x_281:
        /* <DEDUP_REMOVED lines=9> */
.L_x_289:
[----:B01----:R-:W-:-:S05]  /*c6f0*/  IMAD.U32 R0, R5, 0x10000, RZ ;  /* 0x0001000005007824 */ /* 0x003fca00078e00ff */
[----:B------:R-:W-:-:S05]  /*c700*/  F2FP.F16.F32.PACK_AB R0, RZ, R0 ;  /* 0x00000000ff00723e */ /* 0x000fca00000000ff */
[----:B------:R0:W-:Y:S01]  /*c710*/  STG.E.U16 desc[UR36][R2.64], R0 ;  /* 0x0000000002007986 */ /* 0x0001e2000c101524 */
[----:B------:R-:W-:Y:S05]  /*c720*/  BRA `(.L_x_285) ;  /* 0x0000000800f07947 */ /* 0x000fea0003800000 */
.L_x_288:
        /* <DEDUP_REMOVED lines=10> */
.L_x_291:
[----:B-1----:R-:W-:-:S04]  /*c7d0*/  SHF.L.U32 R5, R5, 0x10, RZ ;  /* 0x0000001005057819 */ /* 0x002fc800000006ff */
[----:B------:R-:W-:-:S04]  /*c7e0*/  F2FP.F16.F32.PACK_AB R5, RZ, R5 ;  /* 0x00000005ff05723e */ /* 0x000fc800000000ff */
[----:B------:R-:W-:-:S05]  /*c7f0*/  PRMT R5, R5, 0x5410, RZ ;  /* 0x0000541005057816 */ /* 0x000fca00000000ff */
[----:B------:R1:W-:Y:S01]  /*c800*/  STG.E desc[UR36][R2.64], R5 ;  /* 0x0000000502007986 */ /* 0x0003e2000c101924 */
[----:B------:R-:W-:Y:S05]  /*c810*/  BRA `(.L_x_285) ;  /* 0x0000000800b47947 */ /* 0x000fea0003800000 */
.L_x_290:
[----:B-1----:R-:W-:-:S04]  /*c820*/  IMAD.U32 R4, R5, 0x10000, RZ ;  /* 0x0001000005047824 */ /* 0x002fc800078e00ff */
[----:B------:R-:W-:-:S06]  /*c830*/  FMUL.FTZ R4, R4, 1 ;  /* 0x3f80000004047820 */ /* 0x000fcc0000410000 */
[----:B------:R-:W1:Y:S02]  /*c840*/  F2F.F64.F32 R4, R4 ;  /* 0x0000000400047310 */ /* 0x000e640000201800 */
[----:B-1----:R1:W-:Y:S01]  /*c850*/  STG.E.64 desc[UR36][R2.64], R4 ;  /* 0x0000000402007986 */ /* 0x0023e2000c101b24 */
[----:B------:R-:W-:Y:S05]  /*c860*/  BRA `(.L_x_285) ;  /* 0x0000000800a07947 */ /* 0x000fea0003800000 */
.L_x_280:
        /* <DEDUP_REMOVED lines=14> */
.L_x_295:
        /* <DEDUP_REMOVED lines=18> */
.L_x_298:
[----:B------:R-:W-:-:S04]  /*ca70*/  SHF.R.U32.HI R5, RZ, 0x18, R5 ;  /* 0x00000018ff057819 */ /* 0x000fc80000011605 */
[----:B------:R-:W-:-:S07]  /*ca80*/  LOP3.LUT R0, R0, 0x80, R5, 0xf8, !PT ;  /* 0x0000008000007812 */ /* 0x000fce00078ef805 */
.L_x_297:
[----:B------:R-:W-:Y:S05]  /*ca90*/  BSYNC.RECONVERGENT B0 ;  /* 0x0000000000007941 */ /* 0x000fea0003800200 */
.L_x_296:
[----:B------:R0:W-:Y:S01]  /*caa0*/  STG.E.U8 desc[UR36][R2.64], R0 ;  /* 0x0000000002007986 */ /* 0x0001e2000c101124 */
[----:B------:R-:W-:Y:S05]  /*cab0*/  BRA `(.L_x_285) ;  /* 0x00000008000c7947 */ /* 0x000fea0003800000 */
.L_x_294:
[----:B-1----:R-:W-:Y:S01]  /*cac0*/  SHF.L.U32 R5, R5, 0x10, RZ ;  /* 0x0000001005057819 */ /* 0x002fe200000006ff */
[----:B------:R-:W-:Y:S01]  /*cad0*/  BSSY.RECONVERGENT B0, `(.L_x_299) ;  /* 0x0000013000007945 */ /* 0x000fe20003800200 */
[----:B0-----:R-:W-:Y:S02]  /*cae0*/  IMAD.MOV.U32 R0, RZ, RZ, 0x80 ;  /* 0x00000080ff007424 */ /* 0x001fe400078e00ff */
        /* <DEDUP_REMOVED lines=15> */
.L_x_301:
[----:B------:R-:W-:-:S04]  /*cbe0*/  SHF.R.U32.HI R5, RZ, 0x18, R5 ;  /* 0x00000018ff057819 */ /* 0x000fc80000011605 */
[----:B------:R-:W-:-:S07]  /*cbf0*/  LOP3.LUT R0, R0, 0x80, R5, 0xf8, !PT ;  /* 0x0000008000007812 */ /* 0x000fce00078ef805 */
.L_x_300:
[----:B------:R-:W-:Y:S05]  /*cc00*/  BSYNC.RECONVERGENT B0 ;  /* 0x0000000000007941 */ /* 0x000fea0003800200 */
.L_x_299:
[----:B------:R0:W-:Y:S01]  /*cc10*/  STG.E.U8 desc[UR36][R2.64], R0 ;  /* 0x0000000002007986 */ /* 0x0001e2000c101124 */
[----:B------:R-:W-:Y:S05]  /*cc20*/  BRA `(.L_x_285) ;  /* 0x0000000400b07947 */ /* 0x000fea0003800000 */
.L_x_293:
        /* <DEDUP_REMOVED lines=18> */
[----:B------:R-:W-:-:S05]  /*cd50*/  @!P0 IADD3 R0, PT, PT, R6, RZ, RZ ;  /* 0x000000ff06008210 */ /* 0x000fca0007ffe0ff */
[----:B------:R-:W-:-:S05]  /*cd60*/  @P1 IMAD.MOV.U32 R5, RZ, RZ, R0 ;  /* 0x000000ffff051224 */ /* 0x000fca00078e0000 */
[----:B------:R0:W-:Y:S01]  /*cd70*/  STG.E.U8 desc[UR36][R2.64], R5 ;  /* 0x0000000502007986 */ /* 0x0001e2000c101124 */
[----:B------:R-:W-:Y:S05]  /*cd80*/  BRA `(.L_x_285) ;  /* 0x0000000400587947 */ /* 0x000fea0003800000 */
.L_x_303:
[----:B-1----:R-:W-:-:S06]  /*cd90*/  IMAD.U32 R5, R5, 0x10000, RZ ;  /* 0x0001000005057824 */ /* 0x002fcc00078e00ff */
[----:B------:R-:W1:Y:S02]  /*cda0*/  F2I.U64.TRUNC R4, R5 ;  /* 0x0000000500047311 */ /* 0x000e64000020d800 */
[----:B-1----:R1:W-:Y:S01]  /*cdb0*/  STG.E.64 desc[UR36][R2.64], R4 ;  /* 0x0000000402007986 */ /* 0x0023e2000c101b24 */
[----:B------:R-:W-:Y:S05]  /*cdc0*/  BRA `(.L_x_285) ;  /* 0x0000000400487947 */ /* 0x000fea0003800000 */
.L_x_302:
[----:B-1----:R-:W-:-:S06]  /*cdd0*/  IMAD.U32 R5, R5, 0x10000, RZ ;  /* 0x0001000005057824 */ /* 0x002fcc00078e00ff */
[----:B------:R-:W1:Y:S02]  /*cde0*/  F2I.FTZ.U32.TRUNC.NTZ R5, R5 ;  /* 0x0000000500057305 */ /* 0x000e64000021f000 */
[----:B-1----:R1:W-:Y:S01]  /*cdf0*/  STG.E desc[UR36][R2.64], R5 ;  /* 0x0000000502007986 */ /* 0x0023e2000c101924 */
[----:B------:R-:W-:Y:S05]  /*ce00*/  BRA `(.L_x_285) ;  /* 0x0000000400387947 */ /* 0x000fea0003800000 */
.L_x_292:
        /* <DEDUP_REMOVED lines=11> */
.L_x_305:
[----:B-1----:R-:W-:Y:S01]  /*cec0*/  IMAD.U32 R5, R5, 0x10000, RZ ;  /* 0x0001000005057824 */ /* 0x002fe200078e00ff */
[----:B------:R-:W-:-:S03]  /*ced0*/  CS2R R6, SRZ ;  /* 0x0000000000067805 */ /* 0x000fc6000001ff00 */
[----:B------:R-:W-:-:S06]  /*cee0*/  FMUL.FTZ R5, R5, 1 ;  /* 0x3f80000005057820 */ /* 0x000fcc0000410000 */
[----:B------:R-:W1:Y:S02]  /*cef0*/  F2F.F64.F32 R4, R5 ;  /* 0x0000000500047310 */ /* 0x000e640000201800 */
[----:B-1----:R1:W-:Y:S01]  /*cf00*/  STG.E.128 desc[UR36][R2.64], R4 ;  /* 0x0000000402007986 */ /* 0x0023e2000c101d24 */
[----:B------:R-:W-:Y:S05]  /*cf10*/  BRA `(.L_x_285) ;  /* 0x0000000000f47947 */ /* 0x000fea0003800000 */
.L_x_304:
[----:B------:R-:W-:-:S09]  /*cf20*/  UISETP.NE.AND UP0, UPT, UR6, 0xf, UPT ;  /* 0x0000000f0600788c */ /* 0x000fd2000bf05270 */
[----:B------:R-:W-:Y:S05]  /*cf30*/  BRA.U !UP0, `(.L_x_306) ;  /* 0x0000000108e87547 */ /* 0x000fea000b800000 */
[----:B------:R-:W-:-:S09]  /*cf40*/  UISETP.NE.AND UP0, UPT, UR6, 0x17, UPT ;  /* 0x000000170600788c */ /* 0x000fd2000bf05270 */
[----:B------:R-:W-:Y:S05]  /*cf50*/  BRA.U !UP0, `(.L_x_307) ;  /* 0x0000000108907547 */ /* 0x000fea000b800000 */
[----:B------:R-:W-:-:S09]  /*cf60*/  UISETP.NE.AND UP0, UPT, UR6, 0x18, UPT ;  /* 0x000000180600788c */ /* 0x000fd2000bf05270 */
[----:B------:R-:W-:Y:S05]  /*cf70*/  BRA.U !UP0, `(.L_x_308) ;  /* 0x0000000108447547 */ /* 0x000fea000b800000 */
.L_x_284:
[----:B------:R-:W-:Y:S01]  /*cf80*/  MOV R2, 0x0 ;  /* 0x0000000000027802 */ /* 0x000fe20000000f00 */
[----:B------:R-:W2:Y:S01]  /*cf90*/  LDCU.64 UR4, c[0x4][0x128] ;  /* 0x01002500ff0477ac */ /* 0x000ea20008000a00 */
[----:B------:R-:W-:Y:S02]  /*cfa0*/  HFMA2 R8, -RZ, RZ, 0, 6.020069122314453125e-06 ;  /* 0x00000065ff087431 */ /* 0x000fe400000001ff */
[----:B------:R-:W-:Y:S01]  /*cfb0*/  IMAD.MOV.U32 R12, RZ, RZ, 0x1 ;  /* 0x00000001ff0c7424 */ /* 0x000fe200078e00ff */
[----:B------:R-:W3:Y:S01]  /*cfc0*/  LDCU.64 UR6, c[0x4][0x130] ;  /* 0x01002600ff0677ac */ /* 0x000ee20008000a00 */
[----:B------:R-:W4:Y:S01]  /*cfd0*/  LDC.64 R2, c[0x4][R2] ;  /* 0x0100000002027b82 */ /* 0x000f220000000a00 */
[----:B------:R-:W-:Y:S01]  /*cfe0*/  IMAD.MOV.U32 R13, RZ, RZ, RZ ;  /* 0x000000ffff0d7224 */ /* 0x000fe200078e00ff */
[----:B------:R-:W5:Y:S01]  /*cff0*/  LDCU.64 UR8, c[0x4][0x40] ;  /* 0x01000800ff0877ac */ /* 0x000f620008000a00 */
[----:B--2---:R-:W-:Y:S01]  /*d000*/  MOV R4, UR4 ;  /* 0x0000000400047c02 */ /* 0x004fe20008000f00 */
[----:B-1----:R-:W-:-:S02]  /*d010*/  IMAD.U32 R5, RZ, RZ, UR5 ;  /* 0x00000005ff057e24 */ /* 0x002fc4000f8e00ff */
[----:B---3--:R-:W-:Y:S02]  /*d020*/  IMAD.U32 R6, RZ, RZ, UR6 ;  /* 0x00000006ff067e24 */ /* 0x008fe4000f8e00ff */
[----:B------:R-:W-:Y:S02]  /*d030*/  IMAD.U32 R7, RZ, RZ, UR7 ;  /* 0x00000007ff077e24 */ /* 0x000fe4000f8e00ff */
[----:B-----5:R-:W-:Y:S02]  /*d040*/  IMAD.U32 R10, RZ, RZ, UR8 ;  /* 0x00000008ff0a7e24 */ /* 0x020fe4000f8e00ff */
[----:B------:R-:W-:-:S07]  /*d050*/  IMAD.U32 R11, RZ, RZ, UR9 ;  /* 0x00000009ff0b7e24 */ /* 0x000fce000f8e00ff */
[----:B------:R-:W-:-:S07]  /*d060*/  LEPC R20, `(.L_x_309) ;  /* 0x000000001014794e */ /* 0x000fce0000000000 */
[----:B0---4-:R-:W-:Y:S05]  /*d070*/  CALL.ABS.NOINC R2 ;  /* 0x0000000002007343 */ /* 0x011fea0003c00000 */
.L_x_309:
[----:B------:R-:W-:Y:S05]  /*d080*/  BRA `(.L_x_285) ;  /* 0x0000000000987947 */ /* 0x000fea0003800000 */
.L_x_308:
        /* <DEDUP_REMOVED lines=13> */
.L_x_311:
[----:B------:R-:W-:Y:S05]  /*d160*/  BSYNC.RECONVERGENT B0 ;  /* 0x0000000000007941 */ /* 0x000fea0003800200 */
.L_x_310:
[----:B------:R-:W-:-:S05]  /*d170*/  LOP3.LUT R5, R0, 0x80, R5, 0xf8, !PT ;  /* 0x0000008000057812 */ /* 0x000fca00078ef805 */
[----:B------:R4:W-:Y:S01]  /*d180*/  STG.E.U8 desc[UR36][R2.64], R5 ;  /* 0x0000000502007986 */ /* 0x0009e2000c101124 */
[----:B------:R-:W-:Y:S05]  /*d190*/  BRA `(.L_x_285) ;  /* 0x0000000000547947 */ /* 0x000fea0003800000 */
.L_x_307:
[----:B-1----:R-:W-:Y:S01]  /*d1a0*/  IMAD.U32 R5, R5, 0x10000, RZ ;  /* 0x0001000005057824 */ /* 0x002fe200078e00ff */
[----:B------:R-:W-:Y:S04]  /*d1b0*/  BSSY.RECONVERGENT B0, `(.L_x_312) ;  /* 0x000000e000007945 */ /* 0x000fe80003800200 */
        /* <DEDUP_REMOVED lines=10> */
.L_x_313:
[----:B------:R-:W-:Y:S02]  /*d260*/  ISETP.GT.U32.AND P0, PT, R4, 0x7f800000, PT ;  /* 0x7f8000000400780c */ /* 0x000fe40003f04070 */
[----:B0-----:R-:W-:-:S04]  /*d270*/  MOV R0, 0x7f ;  /* 0x0000007f00007802 */ /* 0x001fc80000000f00 */
[----:B------:R-:W-:-:S07]  /*d280*/  SEL R0, R0, 0x7c, P0 ;  /* 0x0000007c00007807 */ /* 0x000fce0000000000 */
.L_x_314:
[----:B------:R-:W-:Y:S05]  /*d290*/  BSYNC.RECONVERGENT B0 ;  /* 0x0000000000007941 */ /* 0x000fea0003800200 */
.L_x_312:
[----:B------:R-:W-:-:S04]  /*d2a0*/  SHF.R.U32.HI R5, RZ, 0x18, R5 ;  /* 0x00000018ff057819 */ /* 0x000fc80000011605 */
[----:B------:R-:W-:-:S05]  /*d2b0*/  LOP3.LUT R5, R0, 0x80, R5, 0xf8, !PT ;  /* 0x0000008000057812 */ /* 0x000fca00078ef805 */
[----:B------:R3:W-:Y:S01]  /*d2c0*/  STG.E.U8 desc[UR36][R2.64], R5 ;  /* 0x0000000502007986 */ /* 0x0007e2000c101124 */
[----:B------:R-:W-:Y:S05]  /*d2d0*/  BRA `(.L_x_285) ;  /* 0x0000000000047947 */ /* 0x000fea0003800000 */
.L_x_306:
[----:B-1----:R1:W-:Y:S02]  /*d2e0*/  STG.E.U16 desc[UR36][R2.64], R5 ;  /* 0x0000000502007986 */ /* 0x0023e4000c101524 */
.L_x_285:
[----:B------:R-:W-:-:S07]  /*d2f0*/  VIADD R17, R17, 0x80 ;  /* 0x0000008011117836 */ /* 0x000fce0000000000 */
.L_x_212:
[----:B------:R-:W-:Y:S05]  /*d300*/  BSYNC.RECONVERGENT B6 ;  /* 0x0000000000067941 */ /* 0x000fea0003800200 */
.L_x_211:
[----:B------:R-:W5:Y:S02]  /*d310*/  LDCU UR4, c[0x0][0x380] ;  /* 0x00007000ff0477ac */ /* 0x000f640008000800 */
[----:B-----5:R-:W-:-:S13]  /*d320*/  ISETP.GE.AND P0, PT, R17, UR4, PT ;  /* 0x0000000411007c0c */ /* 0x020fda000bf06270 */
[----:B------:R-:W-:Y:S05]  /*d330*/  @P0 EXIT ;  /* 0x000000000000094d */ /* 0x000fea0003800000 */
[----:B------:R-:W5:Y:S01]  /*d340*/  LDCU UR4, c[0x0][0x388] ;  /* 0x00007100ff0477ac */ /* 0x000f620008000800 */
[----:B------:R-:W-:Y:S02]  /*d350*/  IMAD.MOV.U32 R19, RZ, RZ, RZ ;  /* 0x000000ffff137224 */ /* 0x000fe400078e00ff */
[----:B0---4-:R-:W-:Y:S02]  /*d360*/  IMAD.MOV.U32 R0, RZ, RZ, RZ ;  /* 0x000000ffff007224 */ /* 0x011fe400078e00ff */
[----:B------:R-:W-:Y:S01]  /*d370*/  IMAD.MOV.U32 R16, RZ, RZ, RZ ;  /* 0x000000ffff107224 */ /* 0x000fe200078e00ff */
[----:B-----5:R-:W-:-:S09]  /*d380*/  UISETP.NE.AND UP0, UPT, UR4, URZ, UPT ;  /* 0x000000ff0400728c */ /* 0x020fd2000bf05270 */
[----:B------:R-:W-:Y:S05]  /*d390*/  BRA.U !UP0, `(.L_x_315) ;  /* 0x0000001508707547 */ /* 0x000fea000b800000 */
[----:B------:R-:W1:Y:S01]  /*d3a0*/  LDCU.64 UR4, c[0x0][0x390] ;  /* 0x00007200ff0477ac */ /* 0x000e620008000a00 */
[----:B------:R-:W-:Y:S01]  /*d3b0*/  IMAD.MOV.U32 R16, RZ, RZ, RZ ;  /* 0x000000ffff107224 */ /* 0x000fe200078e00ff */
[----:B------:R-:W0:Y:S01]  /*d3c0*/  LDCU UR6, c[0x0][0x38c] ;  /* 0x00007180ff0677ac */ /* 0x000e220008000800 */
[----:B------:R-:W4:Y:S01]  /*d3d0*/  LDCU.64 UR8, c[0x0][0x4b8] ;  /* 0x00009700ff0877ac */ /* 0x000f220008000a00 */
[----:B------:R-:W-:Y:S01]  /*d3e0*/  UISETP.NE.AND UP0, UPT, UR39, URZ, UPT ;  /* 0x000000ff2700728c */ /* 0x000fe2000bf05270 */
[----:B-123--:R-:W-:Y:S01]  /*d3f0*/  IMAD.HI.U32 R2, R17, UR4, R16 ;  /* 0x0000000411027c27 */ /* 0x00efe2000f8e0010 */
[----:B------:R-:W1:Y:S04]  /*d400*/  LDCU UR4, c[0x0][0x4c0] ;  /* 0x00009800ff0477ac */ /* 0x000e680008000800 */
[----:B------:R-:W-:-:S04]  /*d410*/  SHF.R.U32.HI R3, RZ, UR5, R2 ;  /* 0x00000005ff037c19 */ /* 0x000fc80008011602 */
[----:B------:R-:W-:-:S05]  /*d420*/  IADD3 R0, PT, PT, -R3, RZ, RZ ;  /* 0x000000ff03007210 */ /* 0x000fca0007ffe1ff */
        /* <DEDUP_REMOVED lines=339> */
.L_x_315:
[----:B------:R-:W0:Y:S01]  /*e960*/  LDCU.64 UR6, c[0x0][0x5e8] ;  /* 0x0000bd00ff0677ac */ /* 0x000e220008000a00 */
[----:B------:R-:W1:Y:S01]  /*e970*/  LDCU.64 UR8, c[0x0][0x5f0] ;  /* 0x0000be00ff0877ac */ /* 0x000e620008000a00 */
[----:B------:R-:W-:-:S04]  /*e980*/  UPRMT UR4, UR40, 0x7771, URZ ;  /* 0x0000777128047896 */ /* 0x000fc800080000ff */
[----:B------:R-:W-:Y:S01]  /*e990*/  UISETP.GT.AND UP0, UPT, UR4, 0x9, UPT ;  /* 0x000000090400788c */ /* 0x000fe2000bf04270 */
[----:B0-----:R-:W-:Y:S02]  /*e9a0*/  IADD3 R16, P0, PT, R16, UR6, RZ ;  /* 0x0000000610107c10 */ /* 0x001fe4000ff1e0ff */
[----:B-123--:R-:W-:-:S03]  /*e9b0*/  IADD3 R2, P1, PT, R0, UR8, RZ ;  /* 0x0000000800027c10 */ /* 0x00efc6000ff3e0ff */
[----:B------:R-:W-:Y:S01]  /*e9c0*/  IMAD.X R17, RZ, RZ, UR7, P0 ;  /* 0x00000007ff117e24 */ /* 0x000fe200080e06ff */
[----:B------:R-:W-:Y:S02]  /*e9d0*/  IADD3.X R3, PT, PT, RZ, UR9, RZ, P1, !PT ;  /* 0x00000009ff037c10 */ /* 0x000fe40008ffe4ff */
        /* <DEDUP_REMOVED lines=14> */
.L_x_319:
[----:B------:R-:W2:Y:S02]  /*eac0*/  LDG.E.U8 R2, desc[UR36][R2.64] ;  /* 0x0000002402027981 */ /* 0x000ea4000c1e1100 */
[----:B--2---:R-:W-:-:S04]  /*ead0*/  I2FP.F32.U32 R0, R2 ;  /* 0x0000000200007245 */ /* 0x004fc80000201000 */
[----:B------:R-:W-:-:S04]  /*eae0*/  F2FP.BF16.F32.PACK_AB R0, RZ, R0 ;  /* 0x00000000ff00723e */ /* 0x000fc800000010ff */
[----:B------:R-:W-:Y:S01]  /*eaf0*/  PRMT R22, R0, 0x7610, R22 ;  /* 0x0000761000167816 */ /* 0x000fe20000000016 */
[----:B------:R-:W-:Y:S06]  /*eb00*/  BRA `(.L_x_321) ;  /* 0x0000000c00c07947 */ /* 0x000fec0003800000 */
.L_x_318:
        /* <DEDUP_REMOVED lines=11> */
.L_x_323:
[----:B------:R-:W2:Y:S02]  /*ebc0*/  LDG.E R2, desc[UR36][R2.64] ;  /* 0x0000002402027981 */ /* 0x000ea4000c1e1900 */
[----:B--2---:R-:W-:-:S04]  /*ebd0*/  I2FP.F32.S32 R0, R2 ;  /* 0x0000000200007245 */ /* 0x004fc80000201400 */
[----:B------:R-:W-:-:S04]  /*ebe0*/  F2FP.BF16.F32.PACK_AB R0, RZ, R0 ;  /* 0x00000000ff00723e */ /* 0x000fc800000010ff */
[----:B------:R-:W-:Y:S01]  /*ebf0*/  PRMT R22, R0, 0x7610, R22 ;  /* 0x0000761000167816 */ /* 0x000fe20000000016 */
[----:B------:R-:W-:Y:S06]  /*ec00*/  BRA `(.L_x_321) ;  /* 0x0000000c00807947 */ /* 0x000fec0003800000 */
.L_x_322:
[----:B------:R-:W2:Y:S02]  /*ec10*/  LDG.E.U16 R2, desc[UR36][R2.64] ;  /* 0x0000002402027981 */ /* 0x000ea4000c1e1500 */
[----:B--2---:R-:W0:Y:S02]  /*ec20*/  I2F.S16 R0, R2 ;  /* 0x0000000200007306 */ /* 0x004e240000101400 */
[----:B0-----:R-:W-:-:S04]  /*ec30*/  F2FP.BF16.F32.PACK_AB R0, RZ, R0 ;  /* 0x00000000ff00723e */ /* 0x001fc800000010ff */
[----:B------:R-:W-:Y:S01]  /*ec40*/  PRMT R22, R0, 0x7610, R22 ;  /* 0x0000761000167816 */ /* 0x000fe20000000016 */
[----:B------:R-:W-:Y:S06]  /*ec50*/  BRA `(.L_x_321) ;  /* 0x0000000c006c7947 */ /* 0x000fec0003800000 */
.L_x_317:
        /* <DEDUP_REMOVED lines=9> */
.L_x_325:
[----:B------:R-:W2:Y:S02]  /*ecf0*/  LDG.E.U16 R0, desc[UR36][R2.64] ;  /* 0x0000002402007981 */ /* 0x000ea4000c1e1500 */
[----:B--2---:R-:W-:-:S05]  /*ed00*/  HADD2.F32 R0, -RZ, R0.H0_H0 ;  /* 0x20000000ff007230 */ /* 0x004fca0000004100 */
[----:B------:R-:W-:-:S04]  /*ed10*/  F2FP.BF16.F32.PACK_AB R0, RZ, R0 ;  /* 0x00000000ff00723e */ /* 0x000fc800000010ff */
[----:B------:R-:W-:Y:S01]  /*ed20*/  PRMT R22, R0, 0x7610, R22 ;  /* 0x0000761000167816 */ /* 0x000fe20000000016 */
[----:B------:R-:W-:Y:S06]  /*ed30*/  BRA `(.L_x_321) ;  /* 0x0000000c00347947 */ /* 0x000fec0003800000 */
.L_x_324:
        /* <DEDUP_REMOVED lines=9> */
.L_x_327:
[----:B------:R-:W2:Y:S02]  /*edd0*/  LDG.E.U16 R2, desc[UR36][R2.64] ;  /* 0x0000002402027981 */ /* 0x000ea4000c1e1500 */
[----:B--2---:R-:W-:-:S05]  /*ede0*/  HADD2.F32 R0, -RZ, R2.H0_H0 ;  /* 0x20000002ff007230 */ /* 0x004fca0000004100 */
[----:B------:R-:W-:-:S04]  /*edf0*/  F2FP.BF16.F32.PACK_AB R0, RZ, R0 ;  /* 0x00000000ff00723e */ /* 0x000fc800000010ff */
[----:B------:R-:W-:Y:S01]  /*ee00*/  PRMT R22, R0, 0x7610, R22 ;  /* 0x0000761000167816 */ /* 0x000fe20000000016 */
[----:B------:R-:W-:Y:S06]  /*ee10*/  BRA `(.L_x_321) ;  /* 0x0000000800fc7947 */ /* 0x000fec0003800000 */
.L_x_326:
        /* <DEDUP_REMOVED lines=9> */
.L_x_316:
        /* <DEDUP_REMOVED lines=14> */
.L_x_330:
        /* <DEDUP_REMOVED lines=9> */
.L_x_329:
        /* <DEDUP_REMOVED lines=14> */
[----:B------:R-:W-:-:S05]  /*f100*/  VIADD R5, R5, 0xfffffffc ;  /* 0xfffffffc05057836 */ /* 0x000fca0000000000 */
[C---:B------:R-:W-:Y:S02]  /*f110*/  SHF.L.U32 R6, R4.reuse, R5, RZ ;  /* 0x0000000504067219 */ /* 0x040fe400000006ff */
[----:B------:R-:W-:Y:S01]  /*f120*/  SHF.L.U32 R7, R5, 0x17, RZ ;  /* 0x0000001705077819 */ /* 0x000fe200000006ff */
        /* <DEDUP_REMOVED lines=10> */
.L_x_332:
        /* <DEDUP_REMOVED lines=14> */
.L_x_331:
[----:B------:R0:W5:Y:S01]  /*f2b0*/  LDG.E.U16 R22, desc[UR36][R2.64] ;  /* 0x0000002402167981 */ /* 0x000162000c1e1500 */
[----:B------:R-:W-:Y:S05]  /*f2c0*/  BRA `(.L_x_321) ;  /* 0x0000000400d07947 */ /* 0x000fea0003800000 */
.L_x_328:
        /* <DEDUP_REMOVED lines=13> */
.L_x_335:
        /* <DEDUP_REMOVED lines=21> */
.L_x_339:
[----:B------:R-:W-:Y:S05]  /*f4f0*/  BSYNC.RECONVERGENT B1 ;  /* 0x0000000000017941 */ /* 0x000fea0003800200 */
.L_x_338:
[----:B------:R-:W-:Y:S01]  /*f500*/  IMAD.SHL.U32 R0, R0, 0x100000, RZ ;  /* 0x0010000000007824 */ /* 0x000fe200078e00ff */
[----:B------:R-:W-:-:S04]  /*f510*/  LEA R2, R2, 0x3b800000, 0x17 ;  /* 0x3b80000002027811 */ /* 0x000fc800078eb8ff */
[----:B------:R-:W-:-:S07]  /*f520*/  LOP3.LUT R0, R2, R0, R7, 0xfe, !PT ;  /* 0x0000000002007212 */ /* 0x000fce00078efe07 */
.L_x_337:
[----:B------:R-:W-:Y:S05]  /*f530*/  BSYNC.RECONVERGENT B0 ;  /* 0x0000000000007941 */ /* 0x000fea0003800200 */
.L_x_336:
[----:B------:R-:W-:-:S04]  /*f540*/  F2FP.BF16.F32.PACK_AB R0, RZ, R0 ;  /* 0x00000000ff00723e */ /* 0x000fc800000010ff */
[----:B------:R-:W-:Y:S01]  /*f550*/  PRMT R22, R0, 0x7610, R22 ;  /* 0x0000761000167816 */ /* 0x000fe20000000016 */
[----:B------:R-:W-:Y:S06]  /*f560*/  BRA `(.L_x_321) ;  /* 0x0000000400287947 */ /* 0x000fec0003800000 */
.L_x_334:
[----:B------:R-:W2:Y:S01]  /*f570*/  LDG.E.U8 R3, desc[UR36][R2.64] ;  /* 0x0000002402037981 */ /* 0x000ea2000c1e1100 */
[----:B------:R-:W-:Y:S01]  /*f580*/  BSSY.RECONVERGENT B0, `(.L_x_340) ;  /* 0x0000018000007945 */ /* 0x000fe20003800200 */
[----:B------:R-:W-:Y:S01]  /*f590*/  HFMA2 R0, -RZ, RZ, 0, 0 ;  /* 0x00000000ff007431 */ /* 0x000fe200000001ff */
        /* <DEDUP_REMOVED lines=18> */
.L_x_343:
[----:B------:R-:W-:Y:S05]  /*f6c0*/  BSYNC.RECONVERGENT B1 ;  /* 0x0000000000017941 */ /* 0x000fea0003800200 */
.L_x_342:
[----:B------:R-:W-:Y:S01]  /*f6d0*/  IMAD.SHL.U32 R0, R0, 0x200000, RZ ;  /* 0x0020000000007824 */ /* 0x000fe200078e00ff */
[----:B------:R-:W-:-:S04]  /*f6e0*/  LEA R2, R2, 0x37800000, 0x17 ;  /* 0x3780000002027811 */ /* 0x000fc800078eb8ff */
[----:B------:R-:W-:-:S07]  /*f6f0*/  LOP3.LUT R0, R2, R0, R7, 0xfe, !PT ;  /* 0x0000000002007212 */ /* 0x000fce00078efe07 */
.L_x_341:
[----:B------:R-:W-:Y:S05]  /*f700*/  BSYNC.RECONVERGENT B0 ;  /* 0x0000000000007941 */ /* 0x000fea0003800200 */
.L_x_340:
[----:B------:R-:W-:-:S04]  /*f710*/  F2FP.BF16.F32.PACK_AB R0, RZ, R0 ;  /* 0x00000000ff00723e */ /* 0x000fc800000010ff */
[----:B------:R-:W-:Y:S01]  /*f720*/  PRMT R22, R0, 0x7610, R22 ;  /* 0x0000761000167816 */ /* 0x000fe20000000016 */
[----:B------:R-:W-:Y:S06]  /*f730*/  BRA `(.L_x_321) ;  /* 0x0000000000b47947 */ /* 0x000fec0003800000 */
.L_x_333:
        /* <DEDUP_REMOVED lines=8> */
[----:B------:R-:W-:Y:S02]  /*f7c0*/  MOV R0, 0x400000 ;  /* 0x0040000000007802 */ /* 0x000fe40000000f00 */
[----:B--2---:R-:W-:-:S13]  /*f7d0*/  ISETP.NE.AND P0, PT, R2, RZ, PT ;  /* 0x000000ff0200720c */ /* 0x004fda0003f05270 */
[----:B------:R-:W-:Y:S05]  /*f7e0*/  @!P0 BRA `(.L_x_347) ;  /* 0x00000000000c8947 */ /* 0x000fea0003800000 */
[----:B------:R-:W-:-:S13]  /*f7f0*/  ISETP.NE.AND P0, PT, R2, 0xff, PT ;  /* 0x000000ff0200780c */ /* 0x000fda0003f05270 */
[----:B------:R-:W-:Y:S02]  /*f800*/  @!P0 IMAD.MOV.U32 R0, RZ, RZ, 0x7f800001 ;  /* 0x7f800001ff008424 */ /* 0x000fe400078e00ff */
[----:B------:R-:W-:-:S07]  /*f810*/  @P0 IMAD.SHL.U32 R0, R2, 0x800000, RZ ;  /* 0x0080000002000824 */ /* 0x000fce00078e00ff */
.L_x_347:
[----:B------:R-:W-:Y:S05]  /*f820*/  BSYNC.RECONVERGENT B0 ;  /* 0x0000000000007941 */ /* 0x000fea0003800200 */
.L_x_346:
[----:B------:R-:W-:-:S04]  /*f830*/  F2FP.BF16.F32.PACK_AB R0, RZ, R0 ;  /* 0x00000000ff00723e */ /* 0x000fc800000010ff */
[----:B------:R-:W-:Y:S01]  /*f840*/  PRMT R22, R0, 0x7610, R22 ;  /* 0x0000761000167816 */ /* 0x000fe20000000016 */
[----:B------:R-:W-:Y:S06]  /*f850*/  BRA `(.L_x_321) ;  /* 0x00000000006c7947 */ /* 0x000fec0003800000 */
.L_x_320:
[----:B------:R-:W-:Y:S01]  /*f860*/  MOV R2, 0x0 ;  /* 0x0000000000027802 */ /* 0x000fe20000000f00 */
[----:B------:R-:W0:Y:S01]  /*f870*/  LDCU.64 UR4, c[0x4][0x128] ;  /* 0x01002500ff0477ac */ /* 0x000e220008000a00 */
[----:B------:R-:W-:Y:S02]  /*f880*/  HFMA2 R12, -RZ, RZ, 0, 5.9604644775390625e-08 ;  /* 0x00000001ff0c7431 */ /* 0x000fe400000001ff */
[----:B------:R-:W-:Y:S01]  /*f890*/  IMAD.MOV.U32 R8, RZ, RZ, 0x4e ;  /* 0x0000004eff087424 */ /* 0x000fe200078e00ff */
[----:B------:R-:W1:Y:S01]  /*f8a0*/  LDCU.64 UR6, c[0x4][0x130] ;  /* 0x01002600ff0677ac */ /* 0x000e620008000a00 */
[----:B------:R-:W2:Y:S01]  /*f8b0*/  LDC.64 R2, c[0x4][R2] ;  /* 0x0100000002027b82 */ /* 0x000ea20000000a00 */
[----:B------:R-:W-:Y:S01]  /*f8c0*/  IMAD.MOV.U32 R13, RZ, RZ, RZ ;  /* 0x000000ffff0d7224 */ /* 0x000fe200078e00ff */
        /* <DEDUP_REMOVED lines=8> */
[----:B--2---:R-:W-:Y:S05]  /*f950*/  CALL.ABS.NOINC R2 ;  /* 0x0000000002007343 */ /* 0x004fea0003c00000 */
.L_x_348:
[----:B------:R-:W-:Y:S01]  /*f960*/  PRMT R22, RZ, 0x7610, R22 ;  /* 0x00007610ff167816 */ /* 0x000fe20000000016 */
[----:B------:R-:W-:Y:S06]  /*f970*/  BRA `(.L_x_321) ;  /* 0x0000000000247947 */ /* 0x000fec0003800000 */
.L_x_345:
[----:B------:R-:W2:Y:S02]  /*f980*/  LDG.E.64 R2, desc[UR36][R2.64] ;  /* 0x0000002402027981 */ /* 0x000ea4000c1e1b00 */
[----:B--2---:R-:W0:Y:S02]  /*f990*/  I2F.U64 R0, R2 ;  /* 0x0000000200007312 */ /* 0x004e240000301000 */
[----:B0-----:R-:W-:-:S04]  /*f9a0*/  F2FP.BF16.F32.PACK_AB R0, RZ, R0 ;  /* 0x00000000ff00723e */ /* 0x001fc800000010ff */
[----:B------:R-:W-:Y:S01]  /*f9b0*/  PRMT R22, R0, 0x7610, R22 ;  /* 0x0000761000167816 */ /* 0x000fe20000000016 */
[----:B------:R-:W-:Y:S06]  /*f9c0*/  BRA `(.L_x_321) ;  /* 0x0000000000107947 */ /* 0x000fec0003800000 */
.L_x_344:
[----:B------:R-:W2:Y:S02]  /*f9d0*/  LDG.E R2, desc[UR36][R2.64] ;  /* 0x0000002402027981 */ /* 0x000ea4000c1e1900 */
[----:B--2---:R-:W-:-:S04]  /*f9e0*/  I2FP.F32.U32 R0, R2 ;  /* 0x0000000200007245 */ /* 0x004fc80000201000 */
[----:B------:R-:W-:-:S04]  /*f9f0*/  F2FP.BF16.F32.PACK_AB R0, RZ, R0 ;  /* 0x00000000ff00723e */ /* 0x000fc800000010ff */
[----:B------:R-:W-:-:S07]  /*fa00*/  PRMT R22, R0, 0x7610, R22 ;  /* 0x0000761000167816 */ /* 0x000fce0000000016 */
.L_x_321:
        /* <DEDUP_REMOVED lines=18> */
.L_x_352:
[----:B------:R-:W2:Y:S02]  /*fb30*/  LDG.E.U8 R2, desc[UR36][R2.64] ;  /* 0x0000002402027981 */ /* 0x000ea4000c1e1100 */
[----:B--2---:R-:W-:-:S04]  /*fb40*/  I2FP.F32.U32 R0, R2 ;  /* 0x0000000200007245 */ /* 0x004fc80000201000 */
[----:B------:R-:W-:Y:S01]  /*fb50*/  F2FP.BF16.F32.PACK_AB R0, RZ, R0 ;  /* 0x00000000ff00723e */ /* 0x000fe200000010ff */
[----:B------:R-:W-:Y:S06]  /*fb60*/  BRA `(.L_x_354) ;  /* 0x0000000c00847947 */ /* 0x000fec0003800000 */
.L_x_351:
        /* <DEDUP_REMOVED lines=10> */
.L_x_356:
[----:B------:R-:W2:Y:S02]  /*fc10*/  LDG.E R2, desc[UR36][R2.64] ;  /* 0x0000002402027981 */ /* 0x000ea4000c1e1900 */
[----:B--2---:R-:W-:-:S04]  /*fc20*/  I2FP.F32.S32 R0, R2 ;  /* 0x0000000200007245 */ /* 0x004fc80000201400 */
[----:B------:R-:W-:Y:S01]  /*fc30*/  F2FP.BF16.F32.PACK_AB R0, RZ, R0 ;  /* 0x00000000ff00723e */ /* 0x000fe200000010ff */
[----:B------:R-:W-:Y:S06]  /*fc40*/  BRA `(.L_x_354) ;  /* 0x0000000c004c7947 */ /* 0x000fec0003800000 */
.L_x_355:
[----:B------:R-:W2:Y:S02]  /*fc50*/  LDG.E.U16 R2, desc[UR36][R2.64] ;  /* 0x0000002402027981 */ /* 0x000ea4000c1e1500 */
[----:B--2---:R-:W0:Y:S02]  /*fc60*/  I2F.S16 R0, R2 ;  /* 0x0000000200007306 */ /* 0x004e240000101400 */
[----:B0-----:R-:W-:Y:S01]  /*fc70*/  F2FP.BF16.F32.PACK_AB R0, RZ, R0 ;  /* 0x00000000ff00723e */ /* 0x001fe200000010ff */
[----:B------:R-:W-:Y:S06]  /*fc80*/  BRA `(.L_x_354) ;  /* 0x0000000c003c7947 */ /* 0x000fec0003800000 */
.L_x_350:
        /* <DEDUP_REMOVED lines=9> */
.L_x_358:
[----:B------:R-:W2:Y:S02]  /*fd20*/  LDG.E.U16 R0, desc[UR36][R2.64] ;  /* 0x0000002402007981 */ /* 0x000ea4000c1e1500 */
[----:B--2---:R-:W-:-:S05]  /*fd30*/  HADD2.F32 R0, -RZ, R0.H0_H0 ;  /* 0x20000000ff007230 */ /* 0x004fca0000004100 */
[----:B------:R-:W-:Y:S01]  /*fd40*/  F2FP.BF16.F32.PACK_AB R0, RZ, R0 ;  /* 0x00000000ff00723e */ /* 0x000fe200000010ff */
[----:B------:R-:W-:Y:S06]  /*fd50*/  BRA `(.L_x_354) ;  /* 0x0000000c00087947 */ /* 0x000fec0003800000 */
.L_x_357:
        /* <DEDUP_REMOVED lines=9> */
.L_x_360:
[----:B------:R-:W2:Y:S02]  /*fdf0*/  LDG.E.U16 R2, desc[UR36][R2.64] ;  /* 0x0000002402027981 */ /* 0x000ea4000c1e1500 */
[----:B--2---:R-:W-:-:S05]  /*fe00*/  HADD2.F32 R0, -RZ, R2.H0_H0 ;  /* 0x20000002ff007230 */ /* 0x004fca0000004100 */
[----:B------:R-:W-:Y:S01]  /*fe10*/  F2FP.BF16.F32.PACK_AB R0, RZ, R0 ;  /* 0x00000000ff00723e */ /* 0x000fe200000010ff */
[----:B------:R-:W-:Y:S06]  /*fe20*/  BRA `(.L_x_354) ;  /* 0x0000000800d47947 */ /* 0x000fec0003800000 */
.L_x_359:
        /* <DEDUP_REMOVED lines=8> */
.L_x_349:
        /* <DEDUP_REMOVED lines=13> */
.L_x_363:
        /* <DEDUP_REMOVED lines=8> */
.L_x_362:
        /* <DEDUP_REMOVED lines=27> */
.L_x_365:
        /* <DEDUP_REMOVED lines=13> */
.L_x_364:
[----:B------:R0:W5:Y:S01]  /*10280*/  LDG.E.U16 R0, desc[UR36][R2.64] ;  /* 0x0000002402007981 */ /* 0x000162000c1e1500 */
[----:B------:R-:W-:Y:S05]  /*10290*/  BRA `(.L_x_354) ;  /* 0x0000000400b87947 */ /* 0x000fea0003800000 */
.L_x_361:
        /* <DEDUP_REMOVED lines=12> */
.L_x_368:
        /* <DEDUP_REMOVED lines=21> */
.L_x_372:
[----:B------:R-:W-:Y:S05]  /*104b0*/  BSYNC.RECONVERGENT B1 ;  /* 0x0000000000017941 */ /* 0x000fea0003800200 */
.L_x_371:
[----:B------:R-:W-:Y:S01]  /*104c0*/  IMAD.SHL.U32 R0, R0, 0x100000, RZ ;  /* 0x0010000000007824 */ /* 0x000fe200078e00ff */
[----:B------:R-:W-:-:S04]  /*104d0*/  LEA R2, R2, 0x3b800000, 0x17 ;  /* 0x3b80000002027811 */ /* 0x000fc800078eb8ff */
[----:B------:R-:W-:-:S07]  /*104e0*/  LOP3.LUT R0, R2, R0, R7, 0xfe, !PT ;  /* 0x0000000002007212 */ /* 0x000fce00078efe07 */
.L_x_370:
[----:B------:R-:W-:Y:S05]  /*104f0*/  BSYNC.RECONVERGENT B0 ;  /* 0x0000000000007941 */ /* 0x000fea0003800200 */
.L_x_369:
[----:B------:R-:W-:Y:S01]  /*10500*/  F2FP.BF16.F32.PACK_AB R0, RZ, R0 ;  /* 0x00000000ff00723e */ /* 0x000fe200000010ff */
[----:B------:R-:W-:Y:S06]  /*10510*/  BRA `(.L_x_354) ;  /* 0x0000000400187947 */ /* 0x000fec0003800000 */
.L_x_367:
        /* <DEDUP_REMOVED lines=21> */
.L_x_376:
[----:B------:R-:W-:Y:S05]  /*10670*/  BSYNC.RECONVERGENT B1 ;  /* 0x0000000000017941 */ /* 0x000fea0003800200 */
.L_x_375:
[----:B------:R-:W-:Y:S01]  /*10680*/  IMAD.SHL.U32 R0, R0, 0x200000, RZ ;  /* 0x0020000000007824 */ /* 0x000fe200078e00ff */
[----:B------:R-:W-:-:S04]  /*10690*/  LEA R2, R2, 0x37800000, 0x17 ;  /* 0x3780000002027811 */ /* 0x000fc800078eb8ff */
[----:B------:R-:W-:-:S07]  /*106a0*/  LOP3.LUT R0, R2, R0, R7, 0xfe, !PT ;  /* 0x0000000002007212 */ /* 0x000fce00078efe07 */
.L_x_374:
[----:B------:R-:W-:Y:S05]  /*106b0*/  BSYNC.RECONVERGENT B0 ;  /* 0x0000000000007941 */ /* 0x000fea0003800200 */
.L_x_373:
[----:B------:R-:W-:Y:S01]  /*106c0*/  F2FP.BF16.F32.PACK_AB R0, RZ, R0 ;  /* 0x00000000ff00723e */ /* 0x000fe200000010ff */
[----:B------:R-:W-:Y:S06]  /*106d0*/  BRA `(.L_x_354) ;  /* 0x0000000000a87947 */ /* 0x000fec0003800000 */
.L_x_366:
        /* <DEDUP_REMOVED lines=14> */
.L_x_380:
[----:B------:R-:W-:Y:S05]  /*107c0*/  BSYNC.RECONVERGENT B0 ;  /* 0x0000000000007941 */ /* 0x000fea0003800200 */
.L_x_379:
[----:B------:R-:W-:Y:S01]  /*107d0*/  F2FP.BF16.F32.PACK_AB R0, RZ, R0 ;  /* 0x00000000ff00723e */ /* 0x000fe200000010ff */
[----:B------:R-:W-:Y:S06]  /*107e0*/  BRA `(.L_x_354) ;  /* 0x0000000000647947 */ /* 0x000fec0003800000 */
.L_x_353:
        /* <DEDUP_REMOVED lines=8> */
[----:B0-----:R-:W-:Y:S01]  /*10870*/  MOV R4, UR4 ;  /* 0x0000000400047c02 */ /* 0x001fe20008000f00 */
[----:B------:R-:W-:-:S02]  /*10880*/  IMAD.U32 R5, RZ, RZ, UR5 ;  /* 0x00000005ff057e24 */ /* 0x000fc4000f8e00ff */
[----:B-1----:R-:W-:Y:S02]  /*10890*/  IMAD.U32 R6, RZ, RZ, UR6 ;  /* 0x00000006ff067e24 */ /* 0x002fe4000f8e00ff */
[----:B------:R-:W-:Y:S02]  /*108a0*/  IMAD.U32 R7, RZ, RZ, UR7 ;  /* 0x00000007ff077e24 */ /* 0x000fe4000f8e00ff */
[----:B---3--:R-:W-:Y:S01]  /*108b0*/  IMAD.U32 R10, RZ, RZ, UR8 ;  /* 0x00000008ff0a7e24 */ /* 0x008fe2000f8e00ff */
[----:B------:R-:W-:-:S07]  /*108c0*/  MOV R11, UR9 ;  /* 0x00000009000b7c02 */ /* 0x000fce0008000f00 */
[----:B------:R-:W-:-:S07]  /*108d0*/  LEPC R20, `(.L_x_381) ;  /* 0x000000001014794e */ /* 0x000fce0000000000 */
[----:B--2--5:R-:W-:Y:S05]  /*108e0*/  CALL.ABS.NOINC R2 ;  /* 0x0000000002007343 */ /* 0x024fea0003c00000 */
.L_x_381:
[----:B------:R-:W-:Y:S01]  /*108f0*/  PRMT R0, RZ, 0x7610, R0 ;  /* 0x00007610ff007816 */ /* 0x000fe20000000000 */
[----:B------:R-:W-:Y:S06]  /*10900*/  BRA `(.L_x_354) ;  /* 0x00000000001c7947 */ /* 0x000fec0003800000 */
.L_x_378:
[----:B------:R-:W2:Y:S02]  /*10910*/  LDG.E.64 R2, desc[UR36][R2.64] ;  /* 0x0000002402027981 */ /* 0x000ea4000c1e1b00 */
[----:B--2---:R-:W0:Y:S02]  /*10920*/  I2F.U64 R0, R2 ;  /* 0x0000000200007312 */ /* 0x004e240000301000 */
[----:B0-----:R-:W-:Y:S01]  /*10930*/  F2FP.BF16.F32.PACK_AB R0, RZ, R0 ;  /* 0x00000000ff00723e */ /* 0x001fe200000010ff */
[----:B------:R-:W-:Y:S06]  /*10940*/  BRA `(.L_x_354) ;  /* 0x00000000000c7947 */ /* 0x000fec0003800000 */
.L_x_377:
[----:B------:R-:W2:Y:S02]  /*10950*/  LDG.E R2, desc[UR36][R2.64] ;  /* 0x0000002402027981 */ /* 0x000ea4000c1e1900 */
[----:B--2---:R-:W-:-:S04]  /*10960*/  I2FP.F32.U32 R0, R2 ;  /* 0x0000000200007245 */ /* 0x004fc80000201000 */
[----:B------:R-:W-:-:S07]  /*10970*/  F2FP.BF16.F32.PACK_AB R0, RZ, R0 ;  /* 0x00000000ff00723e */ /* 0x000fce00000010ff */
.L_x_354:
[----:B0-----:R-:W0:Y:S01]  /*10980*/  LDC R2, c[0x0][0x600] ;  /* 0x00018000ff027b82 */ /* 0x001e220000000800 */
[----:B-----5:R-:W-:Y:S01]  /*10990*/  SHF.L.U32 R5, R0, 0x10, RZ ;  /* 0x0000001000057819 */ /* 0x020fe200000006ff */
[----:B------:R-:W-:Y:S01]  /*109a0*/  IMAD.U32 R22, R22, 0x10000, RZ ;  /* 0x0001000016167824 */ /* 0x000fe200078e00ff */
[----:B------:R-:W-:-:S03]  /*109b0*/  ULOP3.LUT UR4, UR40, 0xff, URZ, 0xc0, !UPT ;  /* 0x000000ff28047892 */ /* 0x000fc6000f8ec0ff */
[----:B------:R-:W-:Y:S01]  /*109c0*/  FADD.FTZ R3, -R22, R5 ;  /* 0x0000000516037221 */ /* 0x000fe20000010100 */
[----:B------:R-:W-:Y:S01]  /*109d0*/  UISETP.GT.AND UP0, UPT, UR4, 0x9, UPT ;  /* 0x000000090400788c */ /* 0x000fe2000bf04270 */
[----:B0-----:R-:W-:-:S13]  /*109e0*/  FSETP.GEU.FTZ.AND P0, PT, |R2|, 0.5, PT ;  /* 0x3f0000000200780b */ /* 0x001fda0003f1e200 */
[----:B------:R-:W-:Y:S01]  /*109f0*/  @!P0 FFMA.FTZ R0, R3, R2, R22 ;  /* 0x0000000203008223 */ /* 0x000fe20000010016 */
[----:B------:R-:W-:-:S04]  /*10a00*/  @P0 FFMA.FTZ R0, -R18, R3, R5 ;  /* 0x0000000312000223 */ /* 0x000fc80000010105 */
[----:B------:R0:W1:Y:S01]  /*10a10*/  F2F.BF16.F32 R3, R0 ;  /* 0x0000000000037304 */ /* 0x0000620000202000 */
        /* <DEDUP_REMOVED lines=11> */
[----:B0-----:R-:W-:Y:S01]  /*10ad0*/  STG.E.U8 desc[UR36][R16.64], R3 ;  /* 0x0000000310007986 */ /* 0x001fe2000c101124 */
[----:B------:R-:W-:Y:S05]  /*10ae0*/  EXIT ;  /* 0x000000000000794d */ /* 0x000fea0003800000 */
.L_x_385:
[----:B-1----:R-:W-:-:S06]  /*10af0*/  IMAD.U32 R3, R3, 0x10000, RZ ;  /* 0x0001000003037824 */ /* 0x002fcc00078e00ff */
[----:B------:R-:W1:Y:S02]  /*10b00*/  F2I.S64.TRUNC R2, R3 ;  /* 0x0000000300027311 */ /* 0x000e64000020d900 */
[----:B-1----:R-:W-:Y:S01]  /*10b10*/  STG.E.U8 desc[UR36][R16.64], R2 ;  /* 0x0000000210007986 */ /* 0x002fe2000c101124 */
[----:B------:R-:W-:Y:S05]  /*10b20*/  EXIT ;  /* 0x000000000000794d */ /* 0x000fea0003800000 */
.L_x_384:
        /* <DEDUP_REMOVED lines=8> */
[----:B-1----:R-:W-:Y:S01]  /*10bb0*/  STG.E.64 desc[UR36][R16.64], R2 ;  /* 0x0000000210007986 */ /* 0x002fe2000c101b24 */
[----:B------:R-:W-:Y:S05]  /*10bc0*/  EXIT ;  /* 0x000000000000794d */ /* 0x000fea0003800000 */
.L_x_388:
[----:B-1----:R-:W-:-:S06]  /*10bd0*/  IMAD.U32 R3, R3, 0x10000, RZ ;  /* 0x0001000003037824 */ /* 0x002fcc00078e00ff */
[----:B------:R-:W1:Y:S02]  /*10be0*/  F2I.FTZ.TRUNC.NTZ R3, R3 ;  /* 0x0000000300037305 */ /* 0x000e64000021f100 */
[----:B-1----:R-:W-:Y:S01]  /*10bf0*/  STG.E desc[UR36][R16.64], R3 ;  /* 0x0000000310007986 */ /* 0x002fe2000c101924 */
[----:B------:R-:W-:Y:S05]  /*10c00*/  EXIT ;  /* 0x000000000000794d */ /* 0x000fea0003800000 */
.L_x_387:
[----:B-1----:R-:W-:-:S06]  /*10c10*/  SHF.L.U32 R3, R3, 0x10, RZ ;  /* 0x0000001003037819 */ /* 0x002fcc00000006ff */
[----:B------:R-:W1:Y:S02]  /*10c20*/  F2I.FTZ.TRUNC.NTZ R3, R3 ;  /* 0x0000000300037305 */ /* 0x000e64000021f100 */
[----:B-1----:R-:W-:Y:S01]  /*10c30*/  STG.E.U16 desc[UR36][R16.64], R3 ;  /* 0x0000000310007986 */ /* 0x002fe2000c101524 */
[----:B------:R-:W-:Y:S05]  /*10c40*/  EXIT ;  /* 0x000000000000794d */ /* 0x000fea0003800000 */
.L_x_383:
[----:B------:R-:W-:-:S09]  /*10c50*/  UISETP.GT.AND UP0, UPT, UR4, 0x6, UPT ;  /* 0x000000060400788c */ /* 0x000fd2000bf04270 */
[----:B------:R-:W-:Y:S05]  /*10c60*/  BRA.U UP0, `(.L_x_389) ;  /* 0x00000001002c7547 */ /* 0x000fea000b800000 */
[----:B------:R-:W-:-:S09]  /*10c70*/  UISETP.NE.AND UP0, UPT, UR4, 0x5, UPT ;  /* 0x000000050400788c */ /* 0x000fd2000bf05270 */
[----:B------:R-:W-:Y:S05]  /*10c80*/  BRA.U !UP0, `(.L_x_390) ;  /* 0x0000000108147547 */ /* 0x000fea000b800000 */
[----:B------:R-:W-:-:S09]  /*10c90*/  UISETP.NE.AND UP0, UPT, UR4, 0x6, UPT ;  /* 0x000000060400788c */ /* 0x000fd2000bf05270 */
[----:B------:R-:W-:Y:S05]  /*10ca0*/  BRA.U UP0, `(.L_x_386) ;  /* 0x0000000900307547 */ /* 0x000fea000b800000 */
[----:B-1----:R-:W-:-:S05]  /*10cb0*/  IMAD.U32 R3, R3, 0x10000, RZ ;  /* 0x0001000003037824 */ /* 0x002fca00078e00ff */
[----:B------:R-:W-:Y:S01]  /*10cc0*/  STG.E desc[UR36][R16.64], R3 ;  /* 0x0000000310007986 */ /* 0x000fe2000c101924 */
[----:B------:R-:W-:Y:S05]  /*10cd0*/  EXIT ;  /* 0x000000000000794d */ /* 0x000fea0003800000 */
.L_x_390:
[----:B01----:R-:W-:-:S05]  /*10ce0*/  IMAD.U32 R0, R3, 0x10000, RZ ;  /* 0x0001000003007824 */ /* 0x003fca00078e00ff */
[----:B------:R-:W-:-:S05]  /*10cf0*/  F2FP.F16.F32.PACK_AB R0, RZ, R0 ;  /* 0x00000000ff00723e */ /* 0x000fca00000000ff */
[----:B------:R-:W-:Y:S01]  /*10d00*/  STG.E.U16 desc[UR36][R16.64], R0 ;  /* 0x0000000010007986 */ /* 0x000fe2000c101524 */
[----:B------:R-:W-:Y:S05]  /*10d10*/  EXIT ;  /* 0x000000000000794d */ /* 0x000fea0003800000 */
.L_x_389:
        /* <DEDUP_REMOVED lines=8> */
[----:B------:R-:W-:Y:S01]  /*10da0*/  STG.E.64 desc[UR36][R16.64], R2 ;  /* 0x0000000210007986 */ /* 0x000fe2000c101b24 */
[----:B------:R-:W-:Y:S05]  /*10db0*/  EXIT ;  /* 0x000000000000794d */ /* 0x000fea0003800000 */
.L_x_392:
[----:B-1----:R-:W-:-:S04]  /*10dc0*/  SHF.L.U32 R3, R3, 0x10, RZ ;  /* 0x0000001003037819 */ /* 0x002fc800000006ff */
[----:B------:R-:W-:-:S04]  /*10dd0*/  F2FP.F16.F32.PACK_AB R3, RZ, R3 ;  /* 0x00000003ff03723e */ /* 0x000fc800000000ff */
[----:B------:R-:W-:-:S05]  /*10de0*/  PRMT R3, R3, 0x5410, RZ ;  /* 0x0000541003037816 */ /* 0x000fca00000000ff */
[----:B------:R-:W-:Y:S01]  /*10df0*/  STG.E desc[UR36][R16.64], R3 ;  /* 0x0000000310007986 */ /* 0x000fe2000c101924 */
[----:B------:R-:W-:Y:S05]  /*10e00*/  EXIT ;  /* 0x000000000000794d */ /* 0x000fea0003800000 */
.L_x_391:
[----:B-1----:R-:W-:-:S04]  /*10e10*/  IMAD.U32 R2, R3, 0x10000, RZ ;  /* 0x0001000003027824 */ /* 0x002fc800078e00ff */
[----:B------:R-:W-:-:S06]  /*10e20*/  FMUL.FTZ R2, R2, 1 ;  /* 0x3f80000002027820 */ /* 0x000fcc0000410000 */
[----:B------:R-:W1:Y:S02]  /*10e30*/  F2F.F64.F32 R2, R2 ;  /* 0x0000000200027310 */ /* 0x000e640000201800 */
[----:B-1----:R-:W-:Y:S01]  /*10e40*/  STG.E.64 desc[UR36][R16.64], R2 ;  /* 0x0000000210007986 */ /* 0x002fe2000c101b24 */
[----:B------:R-:W-:Y:S05]  /*10e50*/  EXIT ;  /* 0x000000000000794d */ /* 0x000fea0003800000 */
.L_x_382:
        /* <DEDUP_REMOVED lines=12> */
[----:B-1----:R-:W-:Y:S01]  /*10f20*/  STG.E.U16 desc[UR36][R16.64], R3 ;  /* 0x0000000310007986 */ /* 0x002fe2000c101524 */
[----:B------:R-:W-:Y:S05]  /*10f30*/  EXIT ;  /* 0x000000000000794d */ /* 0x000fea0003800000 */
.L_x_396:
[----:B-1----:R-:W-:Y:S01]  /*10f40*/  IMAD.U32 R3, R3, 0x10000, RZ ;  /* 0x0001000003037824 */ /* 0x002fe200078e00ff */
[----:B------:R-:W-:Y:S01]  /*10f50*/  BSSY.RECONVERGENT B0, `(.L_x_397) ;  /* 0x0000013000007945 */ /* 0x000fe20003800200 */
[----:B------:R-:W-:-:S03]  /*10f60*/  IMAD.MOV.U32 R8, RZ, RZ, 0x80 ;  /* 0x00000080ff087424 */ /* 0x000fc600078e00ff */
[----:B------:R-:W-:-:S04]  /*10f70*/  LOP3.LUT R2, R3, 0x7fffffff, RZ, 0xc0, !PT ;  /* 0x7fffffff03027812 */ /* 0x000fc800078ec0ff */
[----:B------:R-:W-:-:S13]  /*10f80*/  ISETP.GT.U32.AND P0, PT, R2, 0x437fffff, PT ;  /* 0x437fffff0200780c */ /* 0x000fda0003f04070 */
[----:B------:R-:W-:Y:S05]  /*10f90*/  @P0 BRA `(.L_x_398) ;  /* 0x0000000000380947 */ /* 0x000fea0003800000 */
[----:B------:R-:W-:-:S13]  /*10fa0*/  ISETP.GE.U32.AND P0, PT, R2, 0x3c000000, PT ;  /* 0x3c0000000200780c */ /* 0x000fda0003f06070 */
[----:B0-----:R-:W-:-:S04]  /*10fb0*/  @P0 SHF.R.U32.HI R0, RZ, 0x14, R3 ;  /* 0x00000014ff000819 */ /* 0x001fc80000011603 */
[----:B------:R-:W-:-:S04]  /*10fc0*/  @P0 LOP3.LUT R0, R0, 0x1, RZ, 0xc0, !PT ;  /* 0x0000000100000812 */ /* 0x000fc800078ec0ff */
[----:B------:R-:W-:-:S04]  /*10fd0*/  @P0 IADD3 R0, PT, PT, R3, 0x487ffff, R0 ;  /* 0x0487ffff03000810 */ /* 0x000fc80007ffe000 */
[----:B------:R-:W-:-:S04]  /*10fe0*/  @P0 SHF.R.U32.HI R0, RZ, 0x14, R0 ;  /* 0x00000014ff000819 */ /* 0x000fc80000011600 */
[----:B------:R-:W-:Y:S01]  /*10ff0*/  @P0 LOP3.LUT R0, R0, 0xff, RZ, 0xc0, !PT ;  /* 0x000000ff00000812 */ /* 0x000fe200078ec0ff */
[----:B------:R-:W-:Y:S06]  /*11000*/  @P0 BRA `(.L_x_399) ;  /* 0x0000000000100947 */ /* 0x000fec0003800000 */
[----:B------:R-:W-:Y:S01]  /*11010*/  FADD.FTZ R0, R2, 8192 ;  /* 0x4600000002007421 */ /* 0x000fe20000010000 */
[----:B------:R-:W-:-:S04]  /*11020*/  PRMT R8, RZ, 0x7610, R8 ;  /* 0x00007610ff087816 */ /* 0x000fc80000000008 */
[----:B------:R-:W-:-:S13]  /*11030*/  LOP3.LUT P0, R0, R0, 0xff, RZ, 0xc0, !PT ;  /* 0x000000ff00007812 */ /* 0x000fda000780c0ff */
[----:B------:R-:W-:Y:S05]  /*11040*/  @!P0 BRA `(.L_x_398) ;  /* 0x00000000000c8947 */ /* 0x000fea0003800000 */
.L_x_399:
[----:B------:R-:W-:-:S04]  /*11050*/  SHF.R.U32.HI R3, RZ, 0x18, R3 ;  /* 0x00000018ff037819 */ /* 0x000fc80000011603 */
[----:B------:R-:W-:-:S04]  /*11060*/  LOP3.LUT R0, R0, 0x80, R3, 0xf8, !PT ;  /* 0x0000008000007812 */ /* 0x000fc800078ef803 */
[----:B------:R-:W-:-:S07]  /*11070*/  PRMT R8, R0, 0x7610, R8 ;  /* 0x0000761000087816 */ /* 0x000fce0000000008 */
.L_x_398:
[----:B------:R-:W-:Y:S05]  /*11080*/  BSYNC.RECONVERGENT B0 ;  /* 0x0000000000007941 */ /* 0x000fea0003800200 */
.L_x_397:
[----:B------:R-:W-:Y:S01]  /*11090*/  STG.E.U8 desc[UR36][R16.64], R8 ;  /* 0x0000000810007986 */ /* 0x000fe2000c101124 */
[----:B------:R-:W-:Y:S05]  /*110a0*/  EXIT ;  /* 0x000000000000794d */ /* 0x000fea0003800000 */
.L_x_395:
[----:B-1----:R-:W-:Y:S01]  /*110b0*/  SHF.L.U32 R3, R3, 0x10, RZ ;  /* 0x0000001003037819 */ /* 0x002fe200000006ff */
[----:B------:R-:W-:Y:S01]  /*110c0*/  BSSY.RECONVERGENT B0, `(.L_x_400) ;  /* 0x0000013000007945 */ /* 0x000fe20003800200 */
[----:B------:R-:W-:Y:S02]  /*110d0*/  IMAD.MOV.U32 R8, RZ, RZ, 0x80 ;  /* 0x00000080ff087424 */ /* 0x000fe400078e00ff */
        /* <DEDUP_REMOVED lines=14> */
.L_x_402:
[----:B------:R-:W-:-:S04]  /*111c0*/  SHF.R.U32.HI R3, RZ, 0x18, R3 ;  /* 0x00000018ff037819 */ /* 0x000fc80000011603 */
[----:B------:R-:W-:-:S04]  /*111d0*/  LOP3.LUT R0, R0, 0x80, R3, 0xf8, !PT ;  /* 0x0000008000007812 */ /* 0x000fc800078ef803 */
[----:B------:R-:W-:-:S07]  /*111e0*/  PRMT R8, R0, 0x7610, R8 ;  /* 0x0000761000087816 */ /* 0x000fce0000000008 */
.L_x_401:
[----:B------:R-:W-:Y:S05]  /*111f0*/  BSYNC.RECONVERGENT B0 ;  /* 0x0000000000007941 */ /* 0x000fea0003800200 */
.L_x_400:
[----:B------:R-:W-:Y:S01]  /*11200*/  STG.E.U8 desc[UR36][R16.64], R8 ;  /* 0x0000000810007986 */ /* 0x000fe2000c101124 */
[----:B------:R-:W-:Y:S05]  /*11210*/  EXIT ;  /* 0x000000000000794d */ /* 0x000fea0003800000 */
.L_x_394:
        /* <DEDUP_REMOVED lines=20> */
[----:B------:R-:W-:Y:S01]  /*11360*/  STG.E.U8 desc[UR36][R16.64], R3 ;  /* 0x0000000310007986 */ /* 0x000fe2000c101124 */
[----:B------:R-:W-:Y:S05]  /*11370*/  EXIT ;  /* 0x000000000000794d */ /* 0x000fea0003800000 */
.L_x_404:
[----:B-1----:R-:W-:-:S06]  /*11380*/  IMAD.U32 R3, R3, 0x10000, RZ ;  /* 0x0001000003037824 */ /* 0x002fcc00078e00ff */
[----:B------:R-:W1:Y:S02]  /*11390*/  F2I.U64.TRUNC R2, R3 ;  /* 0x0000000300027311 */ /* 0x000e64000020d800 */
[----:B-1----:R-:W-:Y:S01]  /*113a0*/  STG.E.64 desc[UR36][R16.64], R2 ;  /* 0x0000000210007986 */ /* 0x002fe2000c101b24 */
[----:B------:R-:W-:Y:S05]  /*113b0*/  EXIT ;  /* 0x000000000000794d */ /* 0x000fea0003800000 */
.L_x_403:
[----:B-1----:R-:W-:-:S06]  /*113c0*/  IMAD.U32 R3, R3, 0x10000, RZ ;  /* 0x0001000003037824 */ /* 0x002fcc00078e00ff */
[----:B------:R-:W1:Y:S02]  /*113d0*/  F2I.FTZ.U32.TRUNC.NTZ R3, R3 ;  /* 0x0000000300037305 */ /* 0x000e64000021f000 */
[----:B-1----:R-:W-:Y:S01]  /*113e0*/  STG.E desc[UR36][R16.64], R3 ;  /* 0x0000000310007986 */ /* 0x002fe2000c101924 */
[----:B------:R-:W-:Y:S05]  /*113f0*/  EXIT ;  /* 0x000000000000794d */ /* 0x000fea0003800000 */
.L_x_393:
        /* <DEDUP_REMOVED lines=9> */
[----:B------:R-:W-:Y:S01]  /*11490*/  STG.E.U8 desc[UR36][R16.64], R3 ;  /* 0x0000000310007986 */ /* 0x000fe2000c101124 */
[----:B------:R-:W-:Y:S05]  /*114a0*/  EXIT ;  /* 0x000000000000794d */ /* 0x000fea0003800000 */
.L_x_406:
[----:B-1----:R-:W-:Y:S02]  /*114b0*/  SHF.L.U32 R3, R3, 0x10, RZ ;  /* 0x0000001003037819 */ /* 0x002fe400000006ff */
[----:B------:R-:W-:-:S03]  /*114c0*/  CS2R R6, SRZ ;  /* 0x0000000000067805 */ /* 0x000fc6000001ff00 */
[----:B------:R-:W-:-:S04]  /*114d0*/  FMUL.FTZ R3, R3, 1 ;  /* 0x3f80000003037820 */ /* 0x000fc80000410000 */
[----:B------:R-:W1:Y:S02]  /*114e0*/  F2F.F64.F32 R4, R3 ;  /* 0x0000000300047310 */ /* 0x000e640000201800 */
[----:B-1----:R-:W-:Y:S01]  /*114f0*/  STG.E.128 desc[UR36][R16.64], R4 ;  /* 0x0000000410007986 */ /* 0x002fe2000c101d24 */
[----:B------:R-:W-:Y:S05]  /*11500*/  EXIT ;  /* 0x000000000000794d */ /* 0x000fea0003800000 */
.L_x_405:
[----:B------:R-:W-:-:S09]  /*11510*/  UISETP.NE.AND UP0, UPT, UR4, 0xf, UPT ;  /* 0x0000000f0400788c */ /* 0x000fd2000bf05270 */
[----:B------:R-:W-:Y:S05]  /*11520*/  BRA.U !UP0, `(.L_x_407) ;  /* 0x0000000108e87547 */ /* 0x000fea000b800000 */
[----:B------:R-:W-:-:S09]  /*11530*/  UISETP.NE.AND UP0, UPT, UR4, 0x17, UPT ;  /* 0x000000170400788c */ /* 0x000fd2000bf05270 */
[----:B------:R-:W-:Y:S05]  /*11540*/  BRA.U !UP0, `(.L_x_408) ;  /* 0x0000000108907547 */ /* 0x000fea000b800000 */
[----:B------:R-:W-:-:S09]  /*11550*/  UISETP.NE.AND UP0, UPT, UR4, 0x18, UPT ;  /* 0x000000180400788c */ /* 0x000fd2000bf05270 */
[----:B------:R-:W-:Y:S05]  /*11560*/  BRA.U !UP0, `(.L_x_409) ;  /* 0x0000000108447547 */ /* 0x000fea000b800000 */
.L_x_386:
[----:B0-----:R-:W-:Y:S01]  /*11570*/  MOV R0, 0x0 ;  /* 0x0000000000007802 */ /* 0x001fe20000000f00 */
[----:B------:R-:W0:Y:S01]  /*11580*/  LDCU.64 UR4, c[0x4][0x128] ;  /* 0x01002500ff0477ac */ /* 0x000e220008000a00 */
[----:B------:R-:W-:Y:S02]  /*11590*/  IMAD.MOV.U32 R8, RZ, RZ, 0x65 ;  /* 0x00000065ff087424 */ /* 0x000fe400078e00ff */
[----:B-1----:R1:W2:Y:S01]  /*115a0*/  LDC.64 R2, c[0x4][R0] ;  /* 0x0100000000027b82 */ /* 0x0022a20000000a00 */
[----:B------:R-:W3:Y:S01]  /*115b0*/  LDCU.64 UR6, c[0x4][0x130] ;  /* 0x01002600ff0677ac */ /* 0x000ee20008000a00 */
[----:B------:R-:W-:Y:S02]  /*115c0*/  IMAD.MOV.U32 R12, RZ, RZ, 0x1 ;  /* 0x00000001ff0c7424 */ /* 0x000fe400078e00ff */
[----:B------:R-:W-:Y:S01]  /*115d0*/  IMAD.MOV.U32 R13, RZ, RZ, RZ ;  /* 0x000000ffff0d7224 */ /* 0x000fe200078e00ff */
[----:B------:R-:W4:Y:S01]  /*115e0*/  LDCU.64 UR8, c[0x4][0x40] ;  /* 0x01000800ff0877ac */ /* 0x000f220008000a00 */
[----:B0-----:R-:W-:-:S02]  /*115f0*/  IMAD.U32 R4, RZ, RZ, UR4 ;  /* 0x00000004ff047e24 */ /* 0x001fc4000f8e00ff */
[----:B------:R-:W-:Y:S02]  /*11600*/  IMAD.U32 R5, RZ, RZ, UR5 ;  /* 0x00000005ff057e24 */ /* 0x000fe4000f8e00ff */
[----:B---3--:R-:W-:Y:S02]  /*11610*/  IMAD.U32 R6, RZ, RZ, UR6 ;  /* 0x00000006ff067e24 */ /* 0x008fe4000f8e00ff */
[----:B------:R-:W-:Y:S01]  /*11620*/  IMAD.U32 R7, RZ, RZ, UR7 ;  /* 0x00000007ff077e24 */ /* 0x000fe2000f8e00ff */
[----:B----4-:R-:W-:Y:S01]  /*11630*/  MOV R10, UR8 ;  /* 0x00000008000a7c02 */ /* 0x010fe20008000f00 */
[----:B-1----:R-:W-:-:S07]  /*11640*/  IMAD.U32 R11, RZ, RZ, UR9 ;  /* 0x00000009ff0b7e24 */ /* 0x002fce000f8e00ff */
[----:B------:R-:W-:-:S07]  /*11650*/  LEPC R20, `(.L_x_410) ;  /* 0x000000001014794e */ /* 0x000fce0000000000 */
[----:B--2---:R-:W-:Y:S05]  /*11660*/  CALL.ABS.NOINC R2 ;  /* 0x0000000002007343 */ /* 0x004fea0003c00000 */
.L_x_410:
[----:B------:R-:W-:Y:S05]  /*11670*/  EXIT ;  /* 0x000000000000794d */ /* 0x000fea0003800000 */
.L_x_409:
[----:B-1----:R-:W-:Y:S01]  /*11680*/  SHF.L.U32 R5, R3, 0x10, RZ ;  /* 0x0000001003057819 */ /* 0x002fe200000006ff */
[----:B------:R-:W-:Y:S01]  /*11690*/  BSSY.RECONVERGENT B0, `(.L_x_411) ;  /* 0x000000c000007945 */ /* 0x000fe20003800200 */
[----:B0-----:R-:W-:Y:S02]  /*116a0*/  IMAD.MOV.U32 R0, RZ, RZ, 0x7f ;  /* 0x0000007fff007424 */ /* 0x001fe400078e00ff */
        /* <DEDUP_REMOVED lines=10> */
.L_x_412:
[----:B------:R-:W-:Y:S05]  /*11750*/  BSYNC.RECONVERGENT B0 ;  /* 0x0000000000007941 */ /* 0x000fea0003800200 */
.L_x_411:
[----:B------:R-:W-:-:S05]  /*11760*/  LOP3.LUT R3, R0, 0x80, R3, 0xf8, !PT ;  /* 0x0000008000037812 */ /* 0x000fca00078ef803 */
[----:B------:R-:W-:Y:S01]  /*11770*/  STG.E.U8 desc[UR36][R16.64], R3 ;  /* 0x0000000310007986 */ /* 0x000fe2000c101124 */
[----:B------:R-:W-:Y:S05]  /*11780*/  EXIT ;  /* 0x000000000000794d */ /* 0x000fea0003800000 */
.L_x_408:
        /* <DEDUP_REMOVED lines=12> */
.L_x_414:
[----:B0-----:R-:W-:Y:S01]  /*11850*/  IMAD.MOV.U32 R0, RZ, RZ, 0x7f ;  /* 0x0000007fff007424 */ /* 0x001fe200078e00ff */
[----:B------:R-:W-:-:S04]  /*11860*/  ISETP.GT.U32.AND P0, PT, R2, 0x7f800000, PT ;  /* 0x7f8000000200780c */ /* 0x000fc80003f04070 */
[----:B------:R-:W-:-:S09]  /*11870*/  SEL R0, R0, 0x7c, P0 ;  /* 0x0000007c00007807 */ /* 0x000fd20000000000 */
.L_x_415:
[----:B------:R-:W-:Y:S05]  /*11880*/  BSYNC.RECONVERGENT B0 ;  /* 0x0000000000007941 */ /* 0x000fea0003800200 */
.L_x_413:
[----:B------:R-:W-:-:S04]  /*11890*/  SHF.R.U32.HI R3, RZ, 0x18, R3 ;  /* 0x00000018ff037819 */ /* 0x000fc80000011603 */
[----:B------:R-:W-:-:S05]  /*118a0*/  LOP3.LUT R3, R0, 0x80, R3, 0xf8, !PT ;  /* 0x0000008000037812 */ /* 0x000fca00078ef803 */
[----:B------:R-:W-:Y:S01]  /*118b0*/  STG.E.U8 desc[UR36][R16.64], R3 ;  /* 0x0000000310007986 */ /* 0x000fe2000c101124 */
[----:B------:R-:W-:Y:S05]  /*118c0*/  EXIT ;  /* 0x000000000000794d */ /* 0x000fea0003800000 */
.L_x_407:
[----:B-1----:R-:W-:Y:S01]  /*118d0*/  STG.E.U16 desc[UR36][R16.64], R3 ;  /* 0x0000000310007986 */ /* 0x002fe2000c101524 */
[----:B------:R-:W-:Y:S05]  /*118e0*/  EXIT ;  /* 0x000000000000794d */ /* 0x000fea0003800000 */
.L_x_416:
[----:B------:R-:W-:-:S00]  /*118f0*/  BRA `(.L_x_416) ;  /* 0xfffffffc00fc7947 */ /* 0x000fc0000383ffff */
[----:B------:R-:W-:-:S00]  /*11900*/  NOP ;  /* 0x0000000000007918 */ /* 0x000fc00000000000 */
[----:B------:R-:W-:-:S00]  /*11910*/  NOP ;  /* 0x0000000000007918 */ /* 0x000fc00000000000 */
[----:B------:R-:W-:-:S00]  /*11920*/  NOP ;  /* 0x0000000000007918 */ /* 0x000fc00000000000 */
[----:B------:R-:W-:-:S00]  /*11930*/  NOP ;  /* 0x0000000000007918 */ /* 0x000fc00000000000 */
[----:B------:R-:W-:-:S00]  /*11940*/  NOP ;  /* 0x0000000000007918 */ /* 0x000fc00000000000 */
[----:B------:R-:W-:-:S00]  /*11950*/  NOP ;  /* 0x0000000000007918 */ /* 0x000fc00000000000 */
[----:B------:R-:W-:-:S00]  /*11960*/  NOP ;  /* 0x0000000000007918 */ /* 0x000fc00000000000 */
[----:B------:R-:W-:-:S00]  /*11970*/  NOP ;  /* 0x0000000000007918 */ /* 0x000fc00000000000 */
.L_x_8178:


//--------------------- .text._ZN2at6native27unrolled_elementwise_kernelIZZZNS0_44_GLOBAL__N__40a83637_7_Lerp_cu_1520ed90_319418lerp_scalar_kernelERNS_18TensorIteratorBaseERKN3c106ScalarEENKUlvE0_clEvENKUlvE2_clEvEUlNS5_8BFloat16ESB_E_St5arrayIPcLm3EELi4E23TrivialOffsetCalculatorILi2EjESG_ILi1EjENS0_6memory12LoadWithCastILi2EEENSJ_13StoreWithCastILi1EEEEEviT_T0_T2_T3_T4_T5_ --------------------------
	.section	.text._ZN2at6native27unrolled_elementwise_kernelIZZZNS0_44_GLOBAL__N__40a83637_7_Lerp_cu_1520ed90_319418lerp_scalar_kernelERNS_18TensorIteratorBaseERKN3c106ScalarEENKUlvE0_clEvENKUlvE2_clEvEUlNS5_8BFloat16ESB_E_St5arrayIPcLm3EELi4E23TrivialOffsetCalculatorILi2EjESG_ILi1EjENS0_6memory12LoadWithCastILi2EEENSJ_13StoreWithCastILi1EEEEEviT_T0_T2_T3_T4_T5_,"ax",@progbits
	.align	128
        .global         _ZN2at6native27unrolled_elementwise_kernelIZZZNS0_44_GLOBAL__N__40a83637_7_Lerp_cu_1520ed90_319418lerp_scalar_kernelERNS_18TensorIteratorBaseERKN3c106ScalarEENKUlvE0_clEvENKUlvE2_clEvEUlNS5_8BFloat16ESB_E_St5arrayIPcLm3EELi4E23TrivialOffsetCalculatorILi2EjESG_ILi1EjENS0_6memory12LoadWithCastILi2EEENSJ_13StoreWithCastILi1EEEEEviT_T0_T2_T3_T4_T5_
        .type           _ZN2at6native27unrolled_elementwise_kernelIZZZNS0_44_GLOBAL__N__40a83637_7_Lerp_cu_1520ed90_319418lerp_scalar_kernelERNS_18TensorIteratorBaseERKN3c106ScalarEENKUlvE0_clEvENKUlvE2_clEvEUlNS5_8BFloat16ESB_E_St5arrayIPcLm3EELi4E23TrivialOffsetCalculatorILi2EjESG_ILi1EjENS0_6memory12LoadWithCastILi2EEENSJ_13StoreWithCastILi1EEEEEviT_T0_T2_T3_T4_T5_,@function
        .size           _ZN2at6native27unrolled_elementwise_kernelIZZZNS0_44_GLOBAL__N__40a83637_7_Lerp_cu_1520ed90_319418lerp_scalar_kernelERNS_18TensorIteratorBaseERKN3c106ScalarEENKUlvE0_clEvENKUlvE2_clEvEUlNS5_8BFloat16ESB_E_St5arrayIPcLm3EELi4E23TrivialOffsetCalculatorILi2EjESG_ILi1EjENS0_6memory12LoadWithCastILi2EEENSJ_13StoreWithCastILi1EEEEEviT_T0_T2_T3_T4_T5_,(.L_x_8179 - _ZN2at6native27unrolled_elementwise_kernelIZZZNS0_44_GLOBAL__N__40a83637_7_Lerp_cu_1520ed90_319418lerp_scalar_kernelERNS_18TensorIteratorBaseERKN3c106ScalarEENKUlvE0_clEvENKUlvE2_clEvEUlNS5_8BFloat16ESB_E_St5arrayIPcLm3EELi4E23TrivialOffsetCalculatorILi2EjESG_ILi1EjENS0_6memory12LoadWithCastILi2EEENSJ_13StoreWithCastILi1EEEEEviT_T0_T2_T3_T4_T5_)
        .other          _ZN2at6native27unrolled_elementwise_kernelIZZZNS0_44_GLOBAL__N__40a83637_7_Lerp_cu_1520ed90_319418lerp_scalar_kernelERNS_18TensorIteratorBaseERKN3c106ScalarEENKUlvE0_clEvENKUlvE2_clEvEUlNS5_8BFloat16ESB_E_St5arrayIPcLm3EELi4E23TrivialOffsetCalculatorILi2EjESG_ILi1EjENS0_6memory12LoadWithCastILi2EEENSJ_13StoreWithCastILi1EEEEEviT_T0_T2_T3_T4_T5_,@"STO_CUDA_ENTRY STV_DEFAULT"
_ZN2at6native27unrolled_elementwise_kernelIZZZNS0_44_GLOBAL__N__40a83637_7_Lerp_cu_1520ed90_319418lerp_scalar_kernelERNS_18TensorIteratorBaseERKN3c106ScalarEENKUlvE0_clEvENKUlvE2_clEvEUlNS5_8BFloat16ESB_E_St5arrayIPcLm3EELi4E23TrivialOffsetCalculatorILi2EjESG_ILi1EjENS0_6memory12LoadWithCastILi2EEENSJ_13StoreWithCastILi1EEEEEviT_T0_T2_T3_T4_T5_:
.text._ZN2at6native27unrolled_elementwise_kernelIZZZNS0_44_GLOBAL__N__40a83637_7_Lerp_cu_1520ed90_319418lerp_scalar_kernelERNS_18TensorIteratorBaseERKN3c106ScalarEENKUlvE0_clEvENKUlvE2_clEvEUlNS5_8BFloat16ESB_E_St5arrayIPcLm3EELi4E23TrivialOffsetCalculatorILi2EjESG_ILi1EjENS0_6memory12LoadWithCastILi2EEENSJ_13StoreWithCastILi1EEEEEviT_T0_T2_T3_T4_T5_:
[----:B------:R-:W0:Y:S01]  /*0000*/  LDC R1, c[0x0][0x37c] ;  /* 0x0000df00ff017b82 */ /* 0x000e220000000800 */
[----:B------:R-:W1:Y:S07]  /*0010*/  S2R R2, SR_CTAID.X ;  /* 0x0000000000027919 */ /* 0x000e6e0000002500 */
[----:B------:R-:W1:Y:S01]  /*0020*/  LDC R3, c[0x0][0x380] ;  /* 0x0000e000ff037b82 */ /* 0x000e620000000800 */
[----:B------:R-:W2:Y:S01]  /*0030*/  LDCU.64 UR36, c[0x0][0x358] ;  /* 0x00006b00ff2477ac */ /* 0x000ea20008000a00 */
[----:B------:R-:W-:Y:S01]  /*0040*/  BSSY.RECONVERGENT B6, `(.L_x_417) ;  /* 0x0000222000067945 */ /* 0x000fe20003800200 */
[----:B------:R-:W3:Y:S01]  /*0050*/  S2R R17, SR_TID.X ;  /* 0x0000000000117919 */ /* 0x000ee20000002100 */
[----:B------:R-:W-:Y:S01]  /*0060*/  PRMT R28, RZ, 0x7610, R28 ;  /* 0x00007610ff1c7816 */ /* 0x000fe2000000001c */
[----:B------:R-:W4:Y:S01]  /*0070*/  LDCU.U8 UR38, c[0x0][0x3b4] ;  /* 0x00007680ff2677ac */ /* 0x000f220008000000 */
[----:B------:R-:W-:Y:S01]  /*0080*/  PRMT R22, RZ, 0x7610, R22 ;  /* 0x00007610ff167816 */ /* 0x000fe20000000016 */
[----:B------:R-:W0:Y:S01]  /*0090*/  LDCU.U8 UR39, c[0x0][0x3b5] ;  /* 0x000076a0ff2777ac */ /* 0x000e220008000000 */
[----:B-1----:R-:W-:-:S02]  /*00a0*/  IMAD R16, R2, -0x200, R3 ;  /* 0xfffffe0002107824 */ /* 0x002fc400078e0203 */
[----:B---3--:R-:W-:-:S03]  /*00b0*/  IMAD.MOV.U32 R25, RZ, RZ, R17 ;  /* 0x000000ffff197224 */ /* 0x008fc600078e0011 */
[----:B------:R-:W-:-:S13]  /*00c0*/  ISETP.GE.AND P0, PT, R17, R16, PT ;  /* 0x000000101100720c */ /* 0x000fda0003f06270 */
[----:B0-2-4-:R-:W-:Y:S05]  /*00d0*/  @P0 BRA `(.L_x_418) ;  /* 0x0000002000600947 */ /* 0x015fea0003800000 */
[----:B------:R-:W0:Y:S01]  /*00e0*/  LDC.64 R4, c[0x0][0x3a0] ;  /* 0x0000e800ff047b82 */ /* 0x000e220000000a00 */
[----:B------:R-:W1:Y:S01]  /*00f0*/  LDCU UR5, c[0x0][0x3b8] ;  /* 0x00007700ff0577ac */ /* 0x000e620008000800 */
[----:B------:R-:W-:Y:S01]  /*0100*/  IMAD R17, R2, 0x200, R25 ;  /* 0x0000020002117824 */ /* 0x000fe200078e0219 */
[----:B------:R-:W-:-:S04]  /*0110*/  UPRMT UR4, UR38, 0x9910, URZ ;  /* 0x0000991026047896 */ /* 0x000fc800080000ff */
[----:B------:R-:W-:Y:S01]  /*0120*/  UISETP.GT.AND UP0, UPT, UR4, 0x9, UPT ;  /* 0x000000090400788c */ /* 0x000fe2000bf04270 */
[----:B-1----:R-:W-:-:S05]  /*0130*/  IMAD R3, R17, UR5, RZ ;  /* 0x0000000511037c24 */ /* 0x002fca000f8e02ff */
[----:B0-----:R-:W-:-:S05]  /*0140*/  IADD3 R4, P0, PT, R3, R4, RZ ;  /* 0x0000000403047210 */ /* 0x001fca0007f1e0ff */
[----:B------:R-:W-:Y:S01]  /*0150*/  IMAD.X R5, RZ, RZ, R5, P0 ;  /* 0x000000ffff057224 */ /* 0x000fe200000e0605 */
        /* <DEDUP_REMOVED lines=14> */
.L_x_422:
[----:B------:R-:W2:Y:S02]  /*0240*/  LDG.E.U8 R4, desc[UR36][R4.64] ;  /* 0x0000002404047981 */ /* 0x000ea4000c1e1100 */
[----:B--2---:R-:W-:-:S04]  /*0250*/  I2FP.F32.U32 R0, R4 ;  /* 0x0000000400007245 */ /* 0x004fc80000201000 */
[----:B------:R-:W-:-:S04]  /*0260*/  F2FP.BF16.F32.PACK_AB R0, RZ, R0 ;  /* 0x00000000ff00723e */ /* 0x000fc800000010ff */
[----:B------:R-:W-:Y:S01]  /*0270*/  PRMT R28, R0, 0x7610, R28 ;  /* 0x00007610001c7816 */ /* 0x000fe2000000001c */
[----:B------:R-:W-:Y:S06]  /*0280*/  BRA `(.L_x_424) ;  /* 0x0000000c00c47947 */ /* 0x000fec0003800000 */
.L_x_421:
        /* <DEDUP_REMOVED lines=11> */
.L_x_426:
[----:B------:R-:W2:Y:S02]  /*0340*/  LDG.E R4, desc[UR36][R4.64] ;  /* 0x0000002404047981 */ /* 0x000ea4000c1e1900 */
[----:B--2---:R-:W-:-:S04]  /*0350*/  I2FP.F32.S32 R0, R4 ;  /* 0x0000000400007245 */ /* 0x004fc80000201400 */
[----:B------:R-:W-:-:S04]  /*0360*/  F2FP.BF16.F32.PACK_AB R0, RZ, R0 ;  /* 0x00000000ff00723e */ /* 0x000fc800000010ff */
[----:B------:R-:W-:Y:S01]  /*0370*/  PRMT R28, R0, 0x7610, R28 ;  /* 0x00007610001c7816 */ /* 0x000fe2000000001c */
[----:B------:R-:W-:Y:S06]  /*0380*/  BRA `(.L_x_424) ;  /* 0x0000000c00847947 */ /* 0x000fec0003800000 */
.L_x_425:
[----:B------:R-:W2:Y:S02]  /*0390*/  LDG.E.U16 R4, desc[UR36][R4.64] ;  /* 0x0000002404047981 */ /* 0x000ea4000c1e1500 */
[----:B--2---:R-:W0:Y:S02]  /*03a0*/  I2F.S16 R0, R4 ;  /* 0x0000000400007306 */ /* 0x004e240000101400 */
[----:B0-----:R-:W-:-:S04]  /*03b0*/  F2FP.BF16.F32.PACK_AB R0, RZ, R0 ;  /* 0x00000000ff00723e */ /* 0x001fc800000010ff */
[----:B------:R-:W-:Y:S01]  /*03c0*/  PRMT R28, R0, 0x7610, R28 ;  /* 0x00007610001c7816 */ /* 0x000fe2000000001c */
[----:B------:R-:W-:Y:S06]  /*03d0*/  BRA `(.L_x_424) ;  /* 0x0000000c00707947 */ /* 0x000fec0003800000 */
.L_x_420:
        /* <DEDUP_REMOVED lines=9> */
.L_x_428:
[----:B------:R-:W2:Y:S02]  /*0470*/  LDG.E.U16 R0, desc[UR36][R4.64] ;  /* 0x0000002404007981 */ /* 0x000ea4000c1e1500 */
[----:B--2---:R-:W-:-:S05]  /*0480*/  HADD2.F32 R0, -RZ, R0.H0_H0 ;  /* 0x20000000ff007230 */ /* 0x004fca0000004100 */
[----:B------:R-:W-:-:S04]  /*0490*/  F2FP.BF16.F32.PACK_AB R0, RZ, R0 ;  /* 0x00000000ff00723e */ /* 0x000fc800000010ff */
[----:B------:R-:W-:Y:S01]  /*04a0*/  PRMT R28, R0, 0x7610, R28 ;  /* 0x00007610001c7816 */ /* 0x000fe2000000001c */
[----:B------:R-:W-:Y:S06]  /*04b0*/  BRA `(.L_x_424) ;  /* 0x0000000c00387947 */ /* 0x000fec0003800000 */
.L_x_427:
        /* <DEDUP_REMOVED lines=9> */
.L_x_430:
[----:B------:R-:W2:Y:S02]  /*0550*/  LDG.E.U16 R4, desc[UR36][R4.64] ;  /* 0x0000002404047981 */ /* 0x000ea4000c1e1500 */
[----:B--2---:R-:W-:-:S05]  /*0560*/  HADD2.F32 R0, -RZ, R4.H0_H0 ;  /* 0x20000004ff007230 */ /* 0x004fca0000004100 */
[----:B------:R-:W-:-:S04]  /*0570*/  F2FP.BF16.F32.PACK_AB R0, RZ, R0 ;  /* 0x00000000ff00723e */ /* 0x000fc800000010ff */
[----:B------:R-:W-:Y:S01]  /*0580*/  PRMT R28, R0, 0x7610, R28 ;  /* 0x00007610001c7816 */ /* 0x000fe2000000001c */
[----:B------:R-:W-:Y:S06]  /*0590*/  BRA `(.L_x_424) ;  /* 0x0000000c00007947 */ /* 0x000fec0003800000 */
.L_x_429:
        /* <DEDUP_REMOVED lines=9> */
.L_x_419:
        /* <DEDUP_REMOVED lines=14> */
.L_x_433:
        /* <DEDUP_REMOVED lines=9> */
.L_x_432:
        /* <DEDUP_REMOVED lines=27> */
.L_x_435:
[----:B------:R-:W2:Y:S02]  /*0950*/  LDG.E.U8 R4, desc[UR36][R4.64] ;  /* 0x0000002404047981 */ /* 0x000ea4000c1e1100 */
[C---:B--2---:R-:W-:Y:S02]  /*0960*/  IMAD.SHL.U32 R3, R4.reuse, 0x2000000, RZ ;  /* 0x0200000004037824 */ /* 0x044fe400078e00ff */
[----:B------:R-:W-:-:S03]  /*0970*/  IMAD.SHL.U32 R6, R4, 0x100, RZ ;  /* 0x0000010004067824 */ /* 0x000fc600078e00ff */
[----:B------:R-:W-:-:S13]  /*0980*/  ISETP.GT.U32.AND P0, PT, R3, 0x7ffffff, PT ;  /* 0x07ffffff0300780c */ /* 0x000fda0003f04070 */
[----:B------:R-:W-:Y:S02]  /*0990*/  @!P0 LOP3.LUT R0, R6, 0x7f00, RZ, 0xc0, !PT ;  /* 0x00007f0006008812 */ /* 0x000fe400078ec0ff */
[----:B------:R-:W-:Y:S02]  /*09a0*/  @P0 LEA.HI R3, R3, 0x70000000, RZ, 0x1c ;  /* 0x7000000003030811 */ /* 0x000fe400078fe0ff */
[----:B------:R-:W-:Y:S02]  /*09b0*/  @!P0 LOP3.LUT R0, R0, 0x3f000000, RZ, 0xfc, !PT ;  /* 0x3f00000000008812 */ /* 0x000fe400078efcff */
[----:B------:R-:W-:-:S03]  /*09c0*/  PRMT R6, R6, 0x9910, RZ ;  /* 0x0000991006067816 */ /* 0x000fc600000000ff */
[----:B------:R-:W-:Y:S01]  /*09d0*/  @!P0 FADD.FTZ R0, R0, -0.5 ;  /* 0xbf00000000008421 */ /* 0x000fe20000010000 */
[----:B------:R-:W-:Y:S01]  /*09e0*/  @P0 FMUL.FTZ R0, R3, 1.9259299443872358531e-34 ;  /* 0x0780000003000820 */ /* 0x000fe20000410000 */
[----:B------:R-:W-:-:S05]  /*09f0*/  IMAD.MOV.U32 R3, RZ, RZ, R6 ;  /* 0x000000ffff037224 */ /* 0x000fca00078e0006 */
[----:B------:R-:W-:-:S04]  /*0a00*/  LOP3.LUT R0, R0, 0x80000000, R3, 0xf8, !PT ;  /* 0x8000000000007812 */ /* 0x000fc800078ef803 */
[----:B------:R-:W-:-:S04]  /*0a10*/  F2FP.BF16.F32.PACK_AB R0, RZ, R0 ;  /* 0x00000000ff00723e */ /* 0x000fc800000010ff */
[----:B------:R-:W-:Y:S01]  /*0a20*/  PRMT R28, R0, 0x7610, R28 ;  /* 0x00007610001c7816 */ /* 0x000fe2000000001c */
[----:B------:R-:W-:Y:S06]  /*0a30*/  BRA `(.L_x_424) ;  /* 0x0000000400d87947 */ /* 0x000fec0003800000 */
.L_x_434:
[----:B------:R0:W5:Y:S01]  /*0a40*/  LDG.E.U16 R28, desc[UR36][R4.64] ;  /* 0x00000024041c7981 */ /* 0x000162000c1e1500 */
[----:B------:R-:W-:Y:S05]  /*0a50*/  BRA `(.L_x_424) ;  /* 0x0000000400d07947 */ /* 0x000fea0003800000 */
.L_x_431:
        /* <DEDUP_REMOVED lines=13> */
.L_x_438:
        /* <DEDUP_REMOVED lines=21> */
.L_x_442:
[----:B------:R-:W-:Y:S05]  /*0c80*/  BSYNC.RECONVERGENT B1 ;  /* 0x0000000000017941 */ /* 0x000fea0003800200 */
.L_x_441:
[----:B------:R-:W-:Y:S01]  /*0c90*/  IMAD.SHL.U32 R0, R0, 0x100000, RZ ;  /* 0x0010000000007824 */ /* 0x000fe200078e00ff */
[----:B------:R-:W-:-:S04]  /*0ca0*/  LEA R3, R3, 0x3b800000, 0x17 ;  /* 0x3b80000003037811 */ /* 0x000fc800078eb8ff */
[----:B------:R-:W-:-:S07]  /*0cb0*/  LOP3.LUT R0, R3, R0, R7, 0xfe, !PT ;  /* 0x0000000003007212 */ /* 0x000fce00078efe07 */
.L_x_440:
[----:B------:R-:W-:Y:S05]  /*0cc0*/  BSYNC.RECONVERGENT B0 ;  /* 0x0000000000007941 */ /* 0x000fea0003800200 */
.L_x_439:
[----:B------:R-:W-:-:S04]  /*0cd0*/  F2FP.BF16.F32.PACK_AB R0, RZ, R0 ;  /* 0x00000000ff00723e */ /* 0x000fc800000010ff */
[----:B------:R-:W-:Y:S01]  /*0ce0*/  PRMT R28, R0, 0x7610, R28 ;  /* 0x00007610001c7816 */ /* 0x000fe2000000001c */
[----:B------:R-:W-:Y:S06]  /*0cf0*/  BRA `(.L_x_424) ;  /* 0x0000000400287947 */ /* 0x000fec0003800000 */
.L_x_437:
        /* <DEDUP_REMOVED lines=21> */
.L_x_446:
[----:B------:R-:W-:Y:S05]  /*0e50*/  BSYNC.RECONVERGENT B1 ;  /* 0x0000000000017941 */ /* 0x000fea0003800200 */
.L_x_445:
[----:B------:R-:W-:Y:S01]  /*0e60*/  IMAD.SHL.U32 R0, R0, 0x200000, RZ ;  /* 0x0020000000007824 */ /* 0x000fe200078e00ff */
[----:B------:R-:W-:-:S04]  /*0e70*/  LEA R3, R3, 0x37800000, 0x17 ;  /* 0x3780000003037811 */ /* 0x000fc800078eb8ff */
[----:B------:R-:W-:-:S07]  /*0e80*/  LOP3.LUT R0, R3, R0, R7, 0xfe, !PT ;  /* 0x0000000003007212 */ /* 0x000fce00078efe07 */
.L_x_444:
[----:B------:R-:W-:Y:S05]  /*0e90*/  BSYNC.RECONVERGENT B0 ;  /* 0x0000000000007941 */ /* 0x000fea0003800200 */
.L_x_443:
[----:B------:R-:W-:-:S04]  /*0ea0*/  F2FP.BF16.F32.PACK_AB R0, RZ, R0 ;  /* 0x00000000ff00723e */ /* 0x000fc800000010ff */
[----:B------:R-:W-:Y:S01]  /*0eb0*/  PRMT R28, R0, 0x7610, R28 ;  /* 0x00007610001c7816 */ /* 0x000fe2000000001c */
[----:B------:R-:W-:Y:S06]  /*0ec0*/  BRA `(.L_x_424) ;  /* 0x0000000000b47947 */ /* 0x000fec0003800000 */
.L_x_436:
[----:B------:R-:W-:-:S09]  /*0ed0*/  UISETP.NE.AND UP0, UPT, UR4, 0x1c, UPT ;  /* 0x0000001c0400788c */ /* 0x000fd2000bf05270 */
[----:B------:R-:W-:Y:S05]  /*0ee0*/  BRA.U !UP0, `(.L_x_447) ;  /* 0x00000001089c7547 */ /* 0x000fea000b800000 */
[----:B------:R-:W-:-:S09]  /*0ef0*/  UISETP.NE.AND UP0, UPT, UR4, 0x1d, UPT ;  /* 0x0000001d0400788c */ /* 0x000fd2000bf05270 */
[----:B------:R-:W-:Y:S05]  /*0f00*/  BRA.U !UP0, `(.L_x_448) ;  /* 0x0000000108807547 */ /* 0x000fea000b800000 */
[----:B------:R-:W-:-:S09]  /*0f10*/  UISETP.NE.AND UP0, UPT, UR4, 0x2c, UPT ;  /* 0x0000002c0400788c */ /* 0x000fd2000bf05270 */
[----:B------:R-:W-:Y:S05]  /*0f20*/  BRA.U !UP0, `(.L_x_449) ;  /* 0x0000000108487547 */ /* 0x000fea000b800000 */
.L_x_423:
        /* <DEDUP_REMOVED lines=12> */
[----:B---3--:R-:W-:Y:S02]  /*0ff0*/  IMAD.U32 R10, RZ, RZ, UR8 ;  /* 0x00000008ff0a7e24 */ /* 0x008fe4000f8e00ff */
[----:B------:R-:W-:-:S07]  /*1000*/  IMAD.U32 R11, RZ, RZ, UR9 ;  /* 0x00000009ff0b7e24 */ /* 0x000fce000f8e00ff */
[----:B------:R-:W-:-:S07]  /*1010*/  LEPC R20, `(.L_x_450) ;  /* 0x000000001014794e */ /* 0x000fce0000000000 */
[----:B--2---:R-:W-:Y:S05]  /*1020*/  CALL.ABS.NOINC R14 ;  /* 0x000000000e007343 */ /* 0x004fea0003c00000 */
.L_x_450:
[----:B------:R-:W-:Y:S01]  /*1030*/  PRMT R28, RZ, 0x7610, R28 ;  /* 0x00007610ff1c7816 */ /* 0x000fe2000000001c */
[----:B------:R-:W-:Y:S06]  /*1040*/  BRA `(.L_x_424) ;  /* 0x0000000000547947 */ /* 0x000fec0003800000 */
.L_x_449:
        /* <DEDUP_REMOVED lines=8> */
.L_x_452:
[----:B------:R-:W-:Y:S05]  /*10d0*/  BSYNC.RECONVERGENT B0 ;  /* 0x0000000000007941 */ /* 0x000fea0003800200 */
.L_x_451:
[----:B------:R-:W-:-:S04]  /*10e0*/  F2FP.BF16.F32.PACK_AB R0, RZ, R0 ;  /* 0x00000000ff00723e */ /* 0x000fc800000010ff */
[----:B------:R-:W-:Y:S01]  /*10f0*/  PRMT R28, R0, 0x7610, R28 ;  /* 0x00007610001c7816 */ /* 0x000fe2000000001c */
[----:B------:R-:W-:Y:S06]  /*1100*/  BRA `(.L_x_424) ;  /* 0x0000000000247947 */ /* 0x000fec0003800000 */
.L_x_448:
[----:B------:R-:W2:Y:S02]  /*1110*/  LDG.E.64 R4, desc[UR36][R4.64] ;  /* 0x0000002404047981 */ /* 0x000ea4000c1e1b00 */
[----:B--2---:R-:W0:Y:S02]  /*1120*/  I2F.U64 R0, R4 ;  /* 0x0000000400007312 */ /* 0x004e240000301000 */
[----:B0-----:R-:W-:-:S04]  /*1130*/  F2FP.BF16.F32.PACK_AB R0, RZ, R0 ;  /* 0x00000000ff00723e */ /* 0x001fc800000010ff */
[----:B------:R-:W-:Y:S01]  /*1140*/  PRMT R28, R0, 0x7610, R28 ;  /* 0x00007610001c7816 */ /* 0x000fe2000000001c */
[----:B------:R-:W-:Y:S06]  /*1150*/  BRA `(.L_x_424) ;  /* 0x0000000000107947 */ /* 0x000fec0003800000 */
.L_x_447:
[----:B------:R-:W2:Y:S02]  /*1160*/  LDG.E R4, desc[UR36][R4.64] ;  /* 0x0000002404047981 */ /* 0x000ea4000c1e1900 */
[----:B--2---:R-:W-:-:S04]  /*1170*/  I2FP.F32.U32 R0, R4 ;  /* 0x0000000400007245 */ /* 0x004fc80000201000 */
[----:B------:R-:W-:-:S04]  /*1180*/  F2FP.BF16.F32.PACK_AB R0, RZ, R0 ;  /* 0x00000000ff00723e */ /* 0x000fc800000010ff */
[----:B------:R-:W-:-:S07]  /*1190*/  PRMT R28, R0, 0x7610, R28 ;  /* 0x00007610001c7816 */ /* 0x000fce000000001c */
.L_x_424:
[----:B0-----:R-:W0:Y:S01]  /*11a0*/  LDC.64 R4, c[0x0][0x3a8] ;  /* 0x0000ea00ff047b82 */ /* 0x001e220000000a00 */
[----:B------:R-:W1:Y:S01]  /*11b0*/  LDCU UR5, c[0x0][0x3bc] ;  /* 0x00007780ff0577ac */ /* 0x000e620008000800 */
        /* <DEDUP_REMOVED lines=19> */
.L_x_456:
[----:B------:R-:W2:Y:S02]  /*12f0*/  LDG.E.U8 R4, desc[UR36][R4.64] ;  /* 0x0000002404047981 */ /* 0x000ea4000c1e1100 */
[----:B--2---:R-:W-:-:S04]  /*1300*/  I2FP.F32.U32 R0, R4 ;  /* 0x0000000400007245 */ /* 0x004fc80000201000 */
[----:B------:R-:W-:-:S04]  /*1310*/  F2FP.BF16.F32.PACK_AB R0, RZ, R0 ;  /* 0x00000000ff00723e */ /* 0x000fc800000010ff */
[----:B------:R-:W-:Y:S01]  /*1320*/  PRMT R22, R0, 0x7610, R22 ;  /* 0x0000761000167816 */ /* 0x000fe20000000016 */
[----:B------:R-:W-:Y:S06]  /*1330*/  BRA `(.L_x_458) ;  /* 0x0000000c00c47947 */ /* 0x000fec0003800000 */
.L_x_455:
        /* <DEDUP_REMOVED lines=11> */
.L_x_460:
[----:B------:R-:W2:Y:S02]  /*13f0*/  LDG.E R4, desc[UR36][R4.64] ;  /* 0x0000002404047981 */ /* 0x000ea4000c1e1900 */
[----:B--2---:R-:W-:-:S04]  /*1400*/  I2FP.F32.S32 R0, R4 ;  /* 0x0000000400007245 */ /* 0x004fc80000201400 */
[----:B------:R-:W-:-:S04]  /*1410*/  F2FP.BF16.F32.PACK_AB R0, RZ, R0 ;  /* 0x00000000ff00723e */ /* 0x000fc800000010ff */
[----:B------:R-:W-:Y:S01]  /*1420*/  PRMT R22, R0, 0x7610, R22 ;  /* 0x0000761000167816 */ /* 0x000fe20000000016 */
[----:B------:R-:W-:Y:S06]  /*1430*/  BRA `(.L_x_458) ;  /* 0x0000000c00847947 */ /* 0x000fec0003800000 */
.L_x_459:
[----:B------:R-:W2:Y:S02]  /*1440*/  LDG.E.U16 R4, desc[UR36][R4.64] ;  /* 0x0000002404047981 */ /* 0x000ea4000c1e1500 */
[----:B--2---:R-:W0:Y:S02]  /*1450*/  I2F.S16 R0, R4 ;  /* 0x0000000400007306 */ /* 0x004e240000101400 */
[----:B0-----:R-:W-:-:S04]  /*1460*/  F2FP.BF16.F32.PACK_AB R0, RZ, R0 ;  /* 0x00000000ff00723e */ /* 0x001fc800000010ff */
[----:B------:R-:W-:Y:S01]  /*1470*/  PRMT R22, R0, 0x7610, R22 ;  /* 0x0000761000167816 */ /* 0x000fe20000000016 */
[----:B------:R-:W-:Y:S06]  /*1480*/  BRA `(.L_x_458) ;  /* 0x0000000c00707947 */ /* 0x000fec0003800000 */
.L_x_454:
        /* <DEDUP_REMOVED lines=9> */
.L_x_462:
[----:B------:R-:W2:Y:S02]  /*1520*/  LDG.E.U16 R0, desc[UR36][R4.64] ;  /* 0x0000002404007981 */ /* 0x000ea4000c1e1500 */
[----:B--2---:R-:W-:-:S05]  /*1530*/  HADD2.F32 R0, -RZ, R0.H0_H0 ;  /* 0x20000000ff007230 */ /* 0x004fca0000004100 */
[----:B------:R-:W-:-:S04]  /*1540*/  F2FP.BF16.F32.PACK_AB R0, RZ, R0 ;  /* 0x00000000ff00723e */ /* 0x000fc800000010ff */
[----:B------:R-:W-:Y:S01]  /*1550*/  PRMT R22, R0, 0x7610, R22 ;  /* 0x0000761000167816 */ /* 0x000fe20000000016 */
[----:B------:R-:W-:Y:S06]  /*1560*/  BRA `(.L_x_458) ;  /* 0x0000000c00387947 */ /* 0x000fec0003800000 */
.L_x_461:
        /* <DEDUP_REMOVED lines=9> */
.L_x_464:
[----:B------:R-:W2:Y:S02]  /*1600*/  LDG.E.U16 R4, desc[UR36][R4.64] ;  /* 0x0000002404047981 */ /* 0x000ea4000c1e1500 */
[----:B--2---:R-:W-:-:S05]  /*1610*/  HADD2.F32 R0, -RZ, R4.H0_H0 ;  /* 0x20000004ff007230 */ /* 0x004fca0000004100 */
[----:B------:R-:W-:-:S04]  /*1620*/  F2FP.BF16.F32.PACK_AB R0, RZ, R0 ;  /* 0x00000000ff00723e */ /* 0x000fc800000010ff */
[----:B------:R-:W-:Y:S01]  /*1630*/  PRMT R22, R0, 0x7610, R22 ;  /* 0x0000761000167816 */ /* 0x000fe20000000016 */
[----:B------:R-:W-:Y:S06]  /*1640*/  BRA `(.L_x_458) ;  /* 0x0000000c00007947 */ /* 0x000fec0003800000 */
.L_x_463:
        /* <DEDUP_REMOVED lines=9> */
.L_x_453:
        /* <DEDUP_REMOVED lines=14> */
.L_x_467:
        /* <DEDUP_REMOVED lines=9> */
.L_x_466:
        /* <DEDUP_REMOVED lines=27> */
.L_x_469:
        /* <DEDUP_REMOVED lines=15> */
.L_x_468:
[----:B------:R0:W5:Y:S01]  /*1af0*/  LDG.E.U16 R22, desc[UR36][R4.64] ;  /* 0x0000002404167981 */ /* 0x000162000c1e1500 */
[----:B------:R-:W-:Y:S05]  /*1b00*/  BRA `(.L_x_458) ;  /* 0x0000000400d07947 */ /* 0x000fea0003800000 */
.L_x_465:
        /* <DEDUP_REMOVED lines=13> */
.L_x_472:
        /* <DEDUP_REMOVED lines=21> */
.L_x_476:
[----:B------:R-:W-:Y:S05]  /*1d30*/  BSYNC.RECONVERGENT B1 ;  /* 0x0000000000017941 */ /* 0x000fea0003800200 */
.L_x_475:
[----:B------:R-:W-:Y:S01]  /*1d40*/  IMAD.SHL.U32 R0, R0, 0x100000, RZ ;  /* 0x0010000000007824 */ /* 0x000fe200078e00ff */
[----:B------:R-:W-:-:S04]  /*1d50*/  LEA R3, R3, 0x3b800000, 0x17 ;  /* 0x3b80000003037811 */ /* 0x000fc800078eb8ff */
[----:B------:R-:W-:-:S07]  /*1d60*/  LOP3.LUT R0, R3, R0, R7, 0xfe, !PT ;  /* 0x0000000003007212 */ /* 0x000fce00078efe07 */
.L_x_474:
[----:B------:R-:W-:Y:S05]  /*1d70*/  BSYNC.RECONVERGENT B0 ;  /* 0x0000000000007941 */ /* 0x000fea0003800200 */
.L_x_473:
[----:B------:R-:W-:-:S04]  /*1d80*/  F2FP.BF16.F32.PACK_AB R0, RZ, R0 ;  /* 0x00000000ff00723e */ /* 0x000fc800000010ff */
[----:B------:R-:W-:Y:S01]  /*1d90*/  PRMT R22, R0, 0x7610, R22 ;  /* 0x0000761000167816 */ /* 0x000fe20000000016 */
[----:B------:R-:W-:Y:S06]  /*1da0*/  BRA `(.L_x_458) ;  /* 0x0000000400287947 */ /* 0x000fec0003800000 */
.L_x_471:
        /* <DEDUP_REMOVED lines=21> */
.L_x_480:
[----:B------:R-:W-:Y:S05]  /*1f00*/  BSYNC.RECONVERGENT B1 ;  /* 0x0000000000017941 */ /* 0x000fea0003800200 */
.L_x_479:
[----:B------:R-:W-:Y:S01]  /*1f10*/  IMAD.SHL.U32 R0, R0, 0x200000, RZ ;  /* 0x0020000000007824 */ /* 0x000fe200078e00ff */
[----:B------:R-:W-:-:S04]  /*1f20*/  LEA R3, R3, 0x37800000, 0x17 ;  /* 0x3780000003037811 */ /* 0x000fc800078eb8ff */
[----:B------:R-:W-:-:S07]  /*1f30*/  LOP3.LUT R0, R3, R0, R7, 0xfe, !PT ;  /* 0x0000000003007212 */ /* 0x000fce00078efe07 */
.L_x_478:
[----:B------:R-:W-:Y:S05]  /*1f40*/  BSYNC.RECONVERGENT B0 ;  /* 0x0000000000007941 */ /* 0x000fea0003800200 */
.L_x_477:
[----:B------:R-:W-:-:S04]  /*1f50*/  F2FP.BF16.F32.PACK_AB R0, RZ, R0 ;  /* 0x00000000ff00723e */ /* 0x000fc800000010ff */
[----:B------:R-:W-:Y:S01]  /*1f60*/  PRMT R22, R0, 0x7610, R22 ;  /* 0x0000761000167816 */ /* 0x000fe20000000016 */
[----:B------:R-:W-:Y:S06]  /*1f70*/  BRA `(.L_x_458) ;  /* 0x0000000000b47947 */ /* 0x000fec0003800000 */
.L_x_470:
[----:B------:R-:W-:-:S09]  /*1f80*/  UISETP.NE.AND UP0, UPT, UR4, 0x1c, UPT ;  /* 0x0000001c0400788c */ /* 0x000fd2000bf05270 */
[----:B------:R-:W-:Y:S05]  /*1f90*/  BRA.U !UP0, `(.L_x_481) ;  /* 0x00000001089c7547 */ /* 0x000fea000b800000 */
[----:B------:R-:W-:-:S09]  /*1fa0*/  UISETP.NE.AND UP0, UPT, UR4, 0x1d, UPT ;  /* 0x0000001d0400788c */ /* 0x000fd2000bf05270 */
[----:B------:R-:W-:Y:S05]  /*1fb0*/  BRA.U !UP0, `(.L_x_482) ;  /* 0x0000000108807547 */ /* 0x000fea000b800000 */
[----:B------:R-:W-:-:S09]  /*1fc0*/  UISETP.NE.AND UP0, UPT, UR4, 0x2c, UPT ;  /* 0x0000002c0400788c */ /* 0x000fd2000bf05270 */
[----:B------:R-:W-:Y:S05]  /*1fd0*/  BRA.U !UP0, `(.L_x_483) ;  /* 0x0000000108487547 */ /* 0x000fea000b800000 */
.L_x_457:
        /* <DEDUP_REMOVED lines=15> */
[----:B--2--5:R-:W-:Y:S05]  /*20d0*/  CALL.ABS.NOINC R14 ;  /* 0x000000000e007343 */ /* 0x024fea0003c00000 */
.L_x_484:
[----:B------:R-:W-:Y:S01]  /*20e0*/  PRMT R22, RZ, 0x7610, R22 ;  /* 0x00007610ff167816 */ /* 0x000fe20000000016 */
[----:B------:R-:W-:Y:S06]  /*20f0*/  BRA `(.L_x_458) ;  /* 0x0000000000547947 */ /* 0x000fec0003800000 */
.L_x_483:
        /* <DEDUP_REMOVED lines=8> */
.L_x_486:
[----:B------:R-:W-:Y:S05]  /*2180*/  BSYNC.RECONVERGENT B0 ;  /* 0x0000000000007941 */ /* 0x000fea0003800200 */
.L_x_485:
[----:B------:R-:W-:-:S04]  /*2190*/  F2FP.BF16.F32.PACK_AB R0, RZ, R0 ;  /* 0x00000000ff00723e */ /* 0x000fc800000010ff */
[----:B------:R-:W-:Y:S01]  /*21a0*/  PRMT R22, R0, 0x7610, R22 ;  /* 0x0000761000167816 */ /* 0x000fe20000000016 */
[----:B------:R-:W-:Y:S06]  /*21b0*/  BRA `(.L_x_458) ;  /* 0x0000000000247947 */ /* 0x000fec0003800000 */
.L_x_482:
[----:B------:R-:W2:Y:S02]  /*21c0*/  LDG.E.64 R4, desc[UR36][R4.64] ;  /* 0x0000002404047981 */ /* 0x000ea4000c1e1b00 */
[----:B--2---:R-:W0:Y:S02]  /*21d0*/  I2F.U64 R0, R4 ;  /* 0x0000000400007312 */ /* 0x004e240000301000 */
[----:B0-----:R-:W-:-:S04]  /*21e0*/  F2FP.BF16.F32.PACK_AB R0, RZ, R0 ;  /* 0x00000000ff00723e */ /* 0x001fc800000010ff */
[----:B------:R-:W-:Y:S01]  /*21f0*/  PRMT R22, R0, 0x7610, R22 ;  /* 0x0000761000167816 */ /* 0x000fe20000000016 */
[----:B------:R-:W-:Y:S06]  /*2200*/  BRA `(.L_x_458) ;  /* 0x0000000000107947 */ /* 0x000fec0003800000 */
.L_x_481:
[----:B------:R-:W2:Y:S02]  /*2210*/  LDG.E R4, desc[UR36][R4.64] ;  /* 0x0000002404047981 */ /* 0x000ea4000c1e1900 */
[----:B--2---:R-:W-:-:S04]  /*2220*/  I2FP.F32.U32 R0, R4 ;  /* 0x0000000400007245 */ /* 0x004fc80000201000 */
[----:B------:R-:W-:-:S04]  /*2230*/  F2FP.BF16.F32.PACK_AB R0, RZ, R0 ;  /* 0x00000000ff00723e */ /* 0x000fc800000010ff */
[----:B------:R-:W-:-:S07]  /*2240*/  PRMT R22, R0, 0x7610, R22 ;  /* 0x0000761000167816 */ /* 0x000fce0000000016 */
.L_x_458:
[----:B------:R-:W-:-:S07]  /*2250*/  VIADD R17, R25, 0x80 ;  /* 0x0000008019117836 */ /* 0x000fce0000000000 */
.L_x_418:
[----:B------:R-:W-:Y:S05]  /*2260*/  BSYNC.RECONVERGENT B6 ;  /* 0x0000000000067941 */ /* 0x000fea0003800200 */
.L_x_417:
[----:B------:R-:W-:Y:S01]  /*2270*/  ISETP.GE.AND P0, PT, R17, R16, PT ;  /* 0x000000101100720c */ /* 0x000fe20003f06270 */
[----:B------:R-:W-:Y:S01]  /*2280*/  BSSY.RECONVERGENT B6, `(.L_x_487) ;  /* 0x000021c000067945 */ /* 0x000fe20003800200 */
[----:B------:R-:W-:Y:S02]  /*2290*/  PRMT R26, RZ, 0x7610, R26 ;  /* 0x00007610ff1a7816 */ /* 0x000fe4000000001a */
[----:B------:R-:W-:-:S09]  /*22a0*/  PRMT R27, RZ, 0x7610, R27 ;  /* 0x00007610ff1b7816 */ /* 0x000fd2000000001b */
[----:B------:R-:W-:Y:S05]  /*22b0*/  @P0 BRA `(.L_x_488) ;  /* 0x0000002000600947 */ /* 0x000fea0003800000 */
[----:B0-----:R-:W0:Y:S01]  /*22c0*/  LDC.64 R4, c[0x0][0x3a0] ;  /* 0x0000e800ff047b82 */ /* 0x001e220000000a00 */
        /* <DEDUP_REMOVED lines=21> */
.L_x_492:
[----:B------:R-:W2:Y:S02]  /*2420*/  LDG.E.U8 R4, desc[UR36][R4.64] ;  /* 0x0000002404047981 */ /* 0x000ea4000c1e1100 */
[----:B--2---:R-:W-:-:S04]  /*2430*/  I2FP.F32.U32 R0, R4 ;  /* 0x0000000400007245 */ /* 0x004fc80000201000 */
[----:B------:R-:W-:-:S04]  /*2440*/  F2FP.BF16.F32.PACK_AB R0, RZ, R0 ;  /* 0x00000000ff00723e */ /* 0x000fc800000010ff */
[----:B------:R-:W-:Y:S01]  /*2450*/  PRMT R26, R0, 0x7610, R26 ;  /* 0x00007610001a7816 */ /* 0x000fe2000000001a */
[----:B------:R-:W-:Y:S06]  /*2460*/  BRA `(.L_x_494) ;  /* 0x0000000c00c47947 */ /* 0x000fec0003800000 */
.L_x_491:
        /* <DEDUP_REMOVED lines=11> */
.L_x_496:
[----:B------:R-:W2:Y:S02]  /*2520*/  LDG.E R4, desc[UR36][R4.64] ;  /* 0x0000002404047981 */ /* 0x000ea4000c1e1900 */
[----:B--2---:R-:W-:-:S04]  /*2530*/  I2FP.F32.S32 R0, R4 ;  /* 0x0000000400007245 */ /* 0x004fc80000201400 */
[----:B------:R-:W-:-:S04]  /*2540*/  F2FP.BF16.F32.PACK_AB R0, RZ, R0 ;  /* 0x00000000ff00723e */ /* 0x000fc800000010ff */
[----:B------:R-:W-:Y:S01]  /*2550*/  PRMT R26, R0, 0x7610, R26 ;  /* 0x00007610001a7816 */ /* 0x000fe2000000001a */
[----:B------:R-:W-:Y:S06]  /*2560*/  BRA `(.L_x_494) ;  /* 0x0000000c00847947 */ /* 0x000fec0003800000 */
.L_x_495:
[----:B------:R-:W2:Y:S02]  /*2570*/  LDG.E.U16 R4, desc[UR36][R4.64] ;  /* 0x0000002404047981 */ /* 0x000ea4000c1e1500 */
[----:B--2---:R-:W0:Y:S02]  /*2580*/  I2F.S16 R0, R4 ;  /* 0x0000000400007306 */ /* 0x004e240000101400 */
[----:B0-----:R-:W-:-:S04]  /*2590*/  F2FP.BF16.F32.PACK_AB R0, RZ, R0 ;  /* 0x00000000ff00723e */ /* 0x001fc800000010ff */
[----:B------:R-:W-:Y:S01]  /*25a0*/  PRMT R26, R0, 0x7610, R26 ;  /* 0x00007610001a7816 */ /* 0x000fe2000000001a */
[----:B------:R-:W-:Y:S06]  /*25b0*/  BRA `(.L_x_494) ;  /* 0x0000000c00707947 */ /* 0x000fec0003800000 */
.L_x_490:
        /* <DEDUP_REMOVED lines=9> */
.L_x_498:
[----:B------:R-:W2:Y:S02]  /*2650*/  LDG.E.U16 R0, desc[UR36][R4.64] ;  /* 0x0000002404007981 */ /* 0x000ea4000c1e1500 */
[----:B--2---:R-:W-:-:S05]  /*2660*/  HADD2.F32 R0, -RZ, R0.H0_H0 ;  /* 0x20000000ff007230 */ /* 0x004fca0000004100 */
[----:B------:R-:W-:-:S04]  /*2670*/  F2FP.BF16.F32.PACK_AB R0, RZ, R0 ;  /* 0x00000000ff00723e */ /* 0x000fc800000010ff */
[----:B------:R-:W-:Y:S01]  /*2680*/  PRMT R26, R0, 0x7610, R26 ;  /* 0x00007610001a7816 */ /* 0x000fe2000000001a */
[----:B------:R-:W-:Y:S06]  /*2690*/  BRA `(.L_x_494) ;  /* 0x0000000c00387947 */ /* 0x000fec0003800000 */
.L_x_497:
        /* <DEDUP_REMOVED lines=9> */
.L_x_500:
[----:B------:R-:W2:Y:S02]  /*2730*/  LDG.E.U16 R4, desc[UR36][R4.64] ;  /* 0x0000002404047981 */ /* 0x000ea4000c1e1500 */
[----:B--2---:R-:W-:-:S05]  /*2740*/  HADD2.F32 R0, -RZ, R4.H0_H0 ;  /* 0x20000004ff007230 */ /* 0x004fca0000004100 */
[----:B------:R-:W-:-:S04]  /*2750*/  F2FP.BF16.F32.PACK_AB R0, RZ, R0 ;  /* 0x00000000ff00723e */ /* 0x000fc800000010ff */
[----:B------:R-:W-:Y:S01]  /*2760*/  PRMT R26, R0, 0x7610, R26 ;  /* 0x00007610001a7816 */ /* 0x000fe2000000001a */
[----:B------:R-:W-:Y:S06]  /*2770*/  BRA `(.L_x_494) ;  /* 0x0000000c00007947 */ /* 0x000fec0003800000 */
.L_x_499:
        /* <DEDUP_REMOVED lines=9> */
.L_x_489:
        /* <DEDUP_REMOVED lines=14> */
.L_x_503:
        /* <DEDUP_REMOVED lines=9> */
.L_x_502:
        /* <DEDUP_REMOVED lines=27> */
.L_x_505:
[----:B------:R-:W2:Y:S02]  /*2b30*/  LDG.E.U8 R4, desc[UR36][R4.64] ;  /* 0x0000002404047981 */ /* 0x000ea4000c1e1100 */
[C---:B--2---:R-:W-:Y:S02]  /*2b40*/  IMAD.SHL.U32 R0, R4.reuse, 0x2000000, RZ ;  /* 0x0200000004007824 */ /* 0x044fe400078e00ff */
[----:B------:R-:W-:-:S03]  /*2b50*/  IMAD.SHL.U32 R6, R4, 0x100, RZ ;  /* 0x0000010004067824 */ /* 0x000fc600078e00ff */
[----:B------:R-:W-:-:S13]  /*2b60*/  ISETP.GE.U32.AND P0, PT, R0, 0x8000000, PT ;  /* 0x080000000000780c */ /* 0x000fda0003f06070 */
[----:B------:R-:W-:Y:S02]  /*2b70*/  @!P0 LOP3.LUT R3, R6, 0x7f00, RZ, 0xc0, !PT ;  /* 0x00007f0006038812 */ /* 0x000fe400078ec0ff */
[----:B------:R-:W-:Y:S02]  /*2b80*/  @P0 LEA.HI R0, R0, 0x70000000, RZ, 0x1c ;  /* 0x7000000000000811 */ /* 0x000fe400078fe0ff */
[----:B------:R-:W-:Y:S02]  /*2b90*/  @!P0 LOP3.LUT R3, R3, 0x3f000000, RZ, 0xfc, !PT ;  /* 0x3f00000003038812 */ /* 0x000fe400078efcff */
[----:B------:R-:W-:Y:S01]  /*2ba0*/  PRMT R6, R6, 0x9910, RZ ;  /* 0x0000991006067816 */ /* 0x000fe200000000ff */
[----:B------:R-:W-:Y:S02]  /*2bb0*/  @P0 FMUL.FTZ R0, R0, 1.9259299443872358531e-34 ;  /* 0x0780000000000820 */ /* 0x000fe40000410000 */
[----:B------:R-:W-:Y:S02]  /*2bc0*/  @!P0 FADD.FTZ R0, R3, -0.5 ;  /* 0xbf00000003008421 */ /* 0x000fe40000010000 */
[----:B------:R-:W-:-:S05]  /*2bd0*/  IMAD.MOV.U32 R3, RZ, RZ, R6 ;  /* 0x000000ffff037224 */ /* 0x000fca00078e0006 */
[----:B------:R-:W-:-:S04]  /*2be0*/  LOP3.LUT R0, R0, 0x80000000, R3, 0xf8, !PT ;  /* 0x8000000000007812 */ /* 0x000fc800078ef803 */
[----:B------:R-:W-:-:S04]  /*2bf0*/  F2FP.BF16.F32.PACK_AB R0, RZ, R0 ;  /* 0x00000000ff00723e */ /* 0x000fc800000010ff */
[----:B------:R-:W-:Y:S01]  /*2c00*/  PRMT R26, R0, 0x7610, R26 ;  /* 0x00007610001a7816 */ /* 0x000fe2000000001a */
[----:B------:R-:W-:Y:S06]  /*2c10*/  BRA `(.L_x_494) ;  /* 0x0000000400d87947 */ /* 0x000fec0003800000 */
.L_x_504:
[----:B------:R0:W5:Y:S01]  /*2c20*/  LDG.E.U16 R26, desc[UR36][R4.64] ;  /* 0x00000024041a7981 */ /* 0x000162000c1e1500 */
[----:B------:R-:W-:Y:S05]  /*2c30*/  BRA `(.L_x_494) ;  /* 0x0000000400d07947 */ /* 0x000fea0003800000 */
.L_x_501:
        /* <DEDUP_REMOVED lines=13> */
.L_x_508:
        /* <DEDUP_REMOVED lines=21> */
.L_x_512:
[----:B------:R-:W-:Y:S05]  /*2e60*/  BSYNC.RECONVERGENT B1 ;  /* 0x0000000000017941 */ /* 0x000fea0003800200 */
.L_x_511:
[----:B------:R-:W-:Y:S01]  /*2e70*/  IMAD.SHL.U32 R0, R0, 0x100000, RZ ;  /* 0x0010000000007824 */ /* 0x000fe200078e00ff */
[----:B------:R-:W-:-:S04]  /*2e80*/  LEA R3, R3, 0x3b800000, 0x17 ;  /* 0x3b80000003037811 */ /* 0x000fc800078eb8ff */
[----:B------:R-:W-:-:S07]  /*2e90*/  LOP3.LUT R0, R3, R0, R7, 0xfe, !PT ;  /* 0x0000000003007212 */ /* 0x000fce00078efe07 */
.L_x_510:
[----:B------:R-:W-:Y:S05]  /*2ea0*/  BSYNC.RECONVERGENT B0 ;  /* 0x0000000000007941 */ /* 0x000fea0003800200 */
.L_x_509:
[----:B------:R-:W-:-:S04]  /*2eb0*/  F2FP.BF16.F32.PACK_AB R0, RZ, R0 ;  /* 0x00000000ff00723e */ /* 0x000fc800000010ff */
[----:B------:R-:W-:Y:S01]  /*2ec0*/  PRMT R26, R0, 0x7610, R26 ;  /* 0x00007610001a7816 */ /* 0x000fe2000000001a */
[----:B------:R-:W-:Y:S06]  /*2ed0*/  BRA `(.L_x_494) ;  /* 0x0000000400287947 */ /* 0x000fec0003800000 */
.L_x_507:
        /* <DEDUP_REMOVED lines=21> */
.L_x_516:
[----:B------:R-:W-:Y:S05]  /*3030*/  BSYNC.RECONVERGENT B1 ;  /* 0x0000000000017941 */ /* 0x000fea0003800200 */
.L_x_515:
[----:B------:R-:W-:Y:S01]  /*3040*/  IMAD.SHL.U32 R0, R0, 0x200000, RZ ;  /* 0x0020000000007824 */ /* 0x000fe200078e00ff */
[----:B------:R-:W-:-:S04]  /*3050*/  LEA R3, R3, 0x37800000, 0x17 ;  /* 0x3780000003037811 */ /* 0x000fc800078eb8ff */
[----:B------:R-:W-:-:S07]  /*3060*/  LOP3.LUT R0, R3, R0, R7, 0xfe, !PT ;  /* 0x0000000003007212 */ /* 0x000fce00078efe07 */
.L_x_514:
[----:B------:R-:W-:Y:S05]  /*3070*/  BSYNC.RECONVERGENT B0 ;  /* 0x0000000000007941 */ /* 0x000fea0003800200 */
.L_x_513:
[----:B------:R-:W-:-:S04]  /*3080*/  F2FP.BF16.F32.PACK_AB R0, RZ, R0 ;  /* 0x00000000ff00723e */ /* 0x000fc800000010ff */
[----:B------:R-:W-:Y:S01]  /*3090*/  PRMT R26, R0, 0x7610, R26 ;  /* 0x00007610001a7816 */ /* 0x000fe2000000001a */
[----:B------:R-:W-:Y:S06]  /*30a0*/  BRA `(.L_x_494) ;  /* 0x0000000000b47947 */ /* 0x000fec0003800000 */
.L_x_506:
        /* <DEDUP_REMOVED lines=14> */
.L_x_520:
[----:B------:R-:W-:Y:S05]  /*3190*/  BSYNC.RECONVERGENT B0 ;  /* 0x0000000000007941 */ /* 0x000fea0003800200 */
.L_x_519:
[----:B------:R-:W-:-:S04]  /*31a0*/  F2FP.BF16.F32.PACK_AB R0, RZ, R0 ;  /* 0x00000000ff00723e */ /* 0x000fc800000010ff */
[----:B------:R-:W-:Y:S01]  /*31b0*/  PRMT R26, R0, 0x7610, R26 ;  /* 0x00007610001a7816 */ /* 0x000fe2000000001a */
[----:B------:R-:W-:Y:S06]  /*31c0*/  BRA `(.L_x_494) ;  /* 0x00000000006c7947 */ /* 0x000fec0003800000 */
.L_x_493:
        /* <DEDUP_REMOVED lines=16> */
.L_x_521:
[----:B------:R-:W-:Y:S01]  /*32d0*/  PRMT R26, RZ, 0x7610, R26 ;  /* 0x00007610ff1a7816 */ /* 0x000fe2000000001a */
[----:B------:R-:W-:Y:S06]  /*32e0*/  BRA `(.L_x_494) ;  /* 0x0000000000247947 */ /* 0x000fec0003800000 */
.L_x_518:
[----:B------:R-:W2:Y:S02]  /*32f0*/  LDG.E.64 R4, desc[UR36][R4.64] ;  /* 0x0000002404047981 */ /* 0x000ea4000c1e1b00 */
[----:B--2---:R-:W0:Y:S02]  /*3300*/  I2F.U64 R0, R4 ;  /* 0x0000000400007312 */ /* 0x004e240000301000 */
[----:B0-----:R-:W-:-:S04]  /*3310*/  F2FP.BF16.F32.PACK_AB R0, RZ, R0 ;  /* 0x00000000ff00723e */ /* 0x001fc800000010ff */
[----:B------:R-:W-:Y:S01]  /*3320*/  PRMT R26, R0, 0x7610, R26 ;  /* 0x00007610001a7816 */ /* 0x000fe2000000001a */
[----:B------:R-:W-:Y:S06]  /*3330*/  BRA `(.L_x_494) ;  /* 0x0000000000107947 */ /* 0x000fec0003800000 */
.L_x_517:
[----:B------:R-:W2:Y:S02]  /*3340*/  LDG.E R4, desc[UR36][R4.64] ;  /* 0x0000002404047981 */ /* 0x000ea4000c1e1900 */
[----:B--2---:R-:W-:-:S04]  /*3350*/  I2FP.F32.U32 R0, R4 ;  /* 0x0000000400007245 */ /* 0x004fc80000201000 */
[----:B------:R-:W-:-:S04]  /*3360*/  F2FP.BF16.F32.PACK_AB R0, RZ, R0 ;  /* 0x00000000ff00723e */ /* 0x000fc800000010ff */
[----:B------:R-:W-:-:S07]  /*3370*/  PRMT R26, R0, 0x7610, R26 ;  /* 0x00007610001a7816 */ /* 0x000fce000000001a */
.L_x_494:
        /* <DEDUP_REMOVED lines=21> */
.L_x_525:
[----:B------:R-:W2:Y:S02]  /*34d0*/  LDG.E.U8 R4, desc[UR36][R4.64] ;  /* 0x0000002404047981 */ /* 0x000ea4000c1e1100 */
[----:B--2---:R-:W-:-:S04]  /*34e0*/  I2FP.F32.U32 R0, R4 ;  /* 0x0000000400007245 */ /* 0x004fc80000201000 */
[----:B------:R-:W-:-:S04]  /*34f0*/  F2FP.BF16.F32.PACK_AB R0, RZ, R0 ;  /* 0x00000000ff00723e */ /* 0x000fc800000010ff */
[----:B------:R-:W-:Y:S01]  /*3500*/  PRMT R27, R0, 0x7610, R27 ;  /* 0x00007610001b7816 */ /* 0x000fe2000000001b */
[----:B------:R-:W-:Y:S06]  /*3510*/  BRA `(.L_x_527) ;  /* 0x0000000c00c47947 */ /* 0x000fec0003800000 */
.L_x_524:
        /* <DEDUP_REMOVED lines=11> */
.L_x_529:
[----:B------:R-:W2:Y:S02]  /*35d0*/  LDG.E R4, desc[UR36][R4.64] ;  /* 0x0000002404047981 */ /* 0x000ea4000c1e1900 */
[----:B--2---:R-:W-:-:S04]  /*35e0*/  I2FP.F32.S32 R0, R4 ;  /* 0x0000000400007245 */ /* 0x004fc80000201400 */
[----:B------:R-:W-:-:S04]  /*35f0*/  F2FP.BF16.F32.PACK_AB R0, RZ, R0 ;  /* 0x00000000ff00723e */ /* 0x000fc800000010ff */
[----:B------:R-:W-:Y:S01]  /*3600*/  PRMT R27, R0, 0x7610, R27 ;  /* 0x00007610001b7816 */ /* 0x000fe2000000001b */
[----:B------:R-:W-:Y:S06]  /*3610*/  BRA `(.L_x_527) ;  /* 0x0000000c00847947 */ /* 0x000fec0003800000 */
.L_x_528:
[----:B------:R-:W2:Y:S02]  /*3620*/  LDG.E.U16 R4, desc[UR36][R4.64] ;  /* 0x0000002404047981 */ /* 0x000ea4000c1e1500 */
[----:B--2---:R-:W0:Y:S02]  /*3630*/  I2F.S16 R0, R4 ;  /* 0x0000000400007306 */ /* 0x004e240000101400 */
[----:B0-----:R-:W-:-:S04]  /*3640*/  F2FP.BF16.F32.PACK_AB R0, RZ, R0 ;  /* 0x00000000ff00723e */ /* 0x001fc800000010ff */
[----:B------:R-:W-:Y:S01]  /*3650*/  PRMT R27, R0, 0x7610, R27 ;  /* 0x00007610001b7816 */ /* 0x000fe2000000001b */
[----:B------:R-:W-:Y:S06]  /*3660*/  BRA `(.L_x_527) ;  /* 0x0000000c00707947 */ /* 0x000fec0003800000 */
.L_x_523:
        /* <DEDUP_REMOVED lines=9> */
.L_x_531:
[----:B------:R-:W2:Y:S02]  /*3700*/  LDG.E.U16 R0, desc[UR36][R4.64] ;  /* 0x0000002404007981 */ /* 0x000ea4000c1e1500 */
[----:B--2---:R-:W-:-:S05]  /*3710*/  HADD2.F32 R0, -RZ, R0.H0_H0 ;  /* 0x20000000ff007230 */ /* 0x004fca0000004100 */
[----:B------:R-:W-:-:S04]  /*3720*/  F2FP.BF16.F32.PACK_AB R0, RZ, R0 ;  /* 0x00000000ff00723e */ /* 0x000fc800000010ff */
[----:B------:R-:W-:Y:S01]  /*3730*/  PRMT R27, R0, 0x7610, R27 ;  /* 0x00007610001b7816 */ /* 0x000fe2000000001b */
[----:B------:R-:W-:Y:S06]  /*3740*/  BRA `(.L_x_527) ;  /* 0x0000000c00387947 */ /* 0x000fec0003800000 */
.L_x_530:
        /* <DEDUP_REMOVED lines=9> */
.L_x_533:
[----:B------:R-:W2:Y:S02]  /*37e0*/  LDG.E.U16 R4, desc[UR36][R4.64] ;  /* 0x0000002404047981 */ /* 0x000ea4000c1e1500 */
[----:B--2---:R-:W-:-:S05]  /*37f0*/  HADD2.F32 R0, -RZ, R4.H0_H0 ;  /* 0x20000004ff007230 */ /* 0x004fca0000004100 */
[----:B------:R-:W-:-:S04]  /*3800*/  F2FP.BF16.F32.PACK_AB R0, RZ, R0 ;  /* 0x00000000ff00723e */ /* 0x000fc800000010ff */
[----:B------:R-:W-:Y:S01]  /*3810*/  PRMT R27, R0, 0x7610, R27 ;  /* 0x00007610001b7816 */ /* 0x000fe2000000001b */
[----:B------:R-:W-:Y:S06]  /*3820*/  BRA `(.L_x_527) ;  /* 0x0000000c00007947 */ /* 0x000fec0003800000 */
.L_x_532:
        /* <DEDUP_REMOVED lines=9> */
.L_x_522:
        /* <DEDUP_REMOVED lines=14> */
.L_x_536:
        /* <DEDUP_REMOVED lines=9> */
.L_x_535:
        /* <DEDUP_REMOVED lines=27> */
.L_x_538:
        /* <DEDUP_REMOVED lines=15> */
.L_x_537:
[----:B------:R0:W5:Y:S01]  /*3cd0*/  LDG.E.U16 R27, desc[UR36][R4.64] ;  /* 0x00000024041b7981 */ /* 0x000162000c1e1500 */
[----:B------:R-:W-:Y:S05]  /*3ce0*/  BRA `(.L_x_527) ;  /* 0x0000000400d07947 */ /* 0x000fea0003800000 */
.L_x_534:
        /* <DEDUP_REMOVED lines=13> */
.L_x_541:
        /* <DEDUP_REMOVED lines=21> */
.L_x_545:
[----:B------:R-:W-:Y:S05]  /*3f10*/  BSYNC.RECONVERGENT B1 ;  /* 0x0000000000017941 */ /* 0x000fea0003800200 */
.L_x_544:
[----:B------:R-:W-:Y:S01]  /*3f20*/  IMAD.SHL.U32 R0, R0, 0x100000, RZ ;  /* 0x0010000000007824 */ /* 0x000fe200078e00ff */
[----:B------:R-:W-:-:S04]  /*3f30*/  LEA R3, R3, 0x3b800000, 0x17 ;  /* 0x3b80000003037811 */ /* 0x000fc800078eb8ff */
[----:B------:R-:W-:-:S07]  /*3f40*/  LOP3.LUT R0, R3, R0, R7, 0xfe, !PT ;  /* 0x0000000003007212 */ /* 0x000fce00078efe07 */
.L_x_543:
[----:B------:R-:W-:Y:S05]  /*3f50*/  BSYNC.RECONVERGENT B0 ;  /* 0x0000000000007941 */ /* 0x000fea0003800200 */
.L_x_542:
[----:B------:R-:W-:-:S04]  /*3f60*/  F2FP.BF16.F32.PACK_AB R0, RZ, R0 ;  /* 0x00000000ff00723e */ /* 0x000fc800000010ff */
[----:B------:R-:W-:Y:S01]  /*3f70*/  PRMT R27, R0, 0x7610, R27 ;  /* 0x00007610001b7816 */ /* 0x000fe2000000001b */
[----:B------:R-:W-:Y:S06]  /*3f80*/  BRA `(.L_x_527) ;  /* 0x0000000400287947 */ /* 0x000fec0003800000 */
.L_x_540:
        /* <DEDUP_REMOVED lines=21> */
.L_x_549:
[----:B------:R-:W-:Y:S05]  /*40e0*/  BSYNC.RECONVERGENT B1 ;  /* 0x0000000000017941 */ /* 0x000fea0003800200 */
.L_x_548:
[----:B------:R-:W-:Y:S01]  /*40f0*/  IMAD.SHL.U32 R0, R0, 0x200000, RZ ;  /* 0x0020000000007824 */ /* 0x000fe200078e00ff */
[----:B------:R-:W-:-:S04]  /*4100*/  LEA R3, R3, 0x37800000, 0x17 ;  /* 0x3780000003037811 */ /* 0x000fc800078eb8ff */
[----:B------:R-:W-:-:S07]  /*4110*/  LOP3.LUT R0, R3, R0, R7, 0xfe, !PT ;  /* 0x0000000003007212 */ /* 0x000fce00078efe07 */
.L_x_547:
[----:B------:R-:W-:Y:S05]  /*4120*/  BSYNC.RECONVERGENT B0 ;  /* 0x0000000000007941 */ /* 0x000fea0003800200 */
.L_x_546:
[----:B------:R-:W-:-:S04]  /*4130*/  F2FP.BF16.F32.PACK_AB R0, RZ, R0 ;  /* 0x00000000ff00723e */ /* 0x000fc800000010ff */
[----:B------:R-:W-:Y:S01]  /*4140*/  PRMT R27, R0, 0x7610, R27 ;  /* 0x00007610001b7816 */ /* 0x000fe2000000001b */
[----:B------:R-:W-:Y:S06]  /*4150*/  BRA `(.L_x_527) ;  /* 0x0000000000b47947 */ /* 0x000fec0003800000 */
.L_x_539:
        /* <DEDUP_REMOVED lines=14> */
.L_x_553:
[----:B------:R-:W-:Y:S05]  /*4240*/  BSYNC.RECONVERGENT B0 ;  /* 0x0000000000007941 */ /* 0x000fea0003800200 */
.L_x_552:
[----:B------:R-:W-:-:S04]  /*4250*/  F2FP.BF16.F32.PACK_AB R0, RZ, R0 ;  /* 0x00000000ff00723e */ /* 0x000fc800000010ff */
[----:B------:R-:W-:Y:S01]  /*4260*/  PRMT R27, R0, 0x7610, R27 ;  /* 0x00007610001b7816 */ /* 0x000fe2000000001b */
[----:B------:R-:W-:Y:S06]  /*4270*/  BRA `(.L_x_527) ;  /* 0x00000000006c7947 */ /* 0x000fec0003800000 */
.L_x_526:
        /* <DEDUP_REMOVED lines=16> */
.L_x_554:
[----:B------:R-:W-:Y:S01]  /*4380*/  PRMT R27, RZ, 0x7610, R27 ;  /* 0x00007610ff1b7816 */ /* 0x000fe2000000001b */
[----:B------:R-:W-:Y:S06]  /*4390*/  BRA `(.L_x_527) ;  /* 0x0000000000247947 */ /* 0x000fec0003800000 */
.L_x_551:
[----:B------:R-:W2:Y:S02]  /*43a0*/  LDG.E.64 R4, desc[UR36][R4.64] ;  /* 0x0000002404047981 */ /* 0x000ea4000c1e1b00 */
[----:B--2---:R-:W0:Y:S02]  /*43b0*/  I2F.U64 R0, R4 ;  /* 0x0000000400007312 */ /* 0x004e240000301000 */
[----:B0-----:R-:W-:-:S04]  /*43c0*/  F2FP.BF16.F32.PACK_AB R0, RZ, R0 ;  /* 0x00000000ff00723e */ /* 0x001fc800000010ff */
[----:B------:R-:W-:Y:S01]  /*43d0*/  PRMT R27, R0, 0x7610, R27 ;  /* 0x00007610001b7816 */ /* 0x000fe2000000001b */
[----:B------:R-:W-:Y:S06]  /*43e0*/  BRA `(.L_x_527) ;  /* 0x0000000000107947 */ /* 0x000fec0003800000 */
.L_x_550:
[----:B------:R-:W2:Y:S02]  /*43f0*/  LDG.E R4, desc[UR36][R4.64] ;  /* 0x0000002404047981 */ /* 0x000ea4000c1e1900 */
[----:B--2---:R-:W-:-:S04]  /*4400*/  I2FP.F32.U32 R0, R4 ;  /* 0x0000000400007245 */ /* 0x004fc80000201000 */
[----:B------:R-:W-:-:S04]  /*4410*/  F2FP.BF16.F32.PACK_AB R0, RZ, R0 ;  /* 0x00000000ff00723e */ /* 0x000fc800000010ff */
[----:B------:R-:W-:-:S07]  /*4420*/  PRMT R27, R0, 0x7610, R27 ;  /* 0x00007610001b7816 */ /* 0x000fce000000001b */
.L_x_527:
[----:B------:R-:W-:-:S07]  /*4430*/  VIADD R17, R17, 0x80 ;  /* 0x0000008011117836 */ /* 0x000fce0000000000 */
.L_x_488:
[----:B------:R-:W-:Y:S05]  /*4440*/  BSYNC.RECONVERGENT B6 ;  /* 0x0000000000067941 */ /* 0x000fea0003800200 */
.L_x_487:
        /* <DEDUP_REMOVED lines=27> */
.L_x_560:
[----:B------:R-:W2:Y:S02]  /*4600*/  LDG.E.U8 R4, desc[UR36][R4.64] ;  /* 0x0000002404047981 */ /* 0x000ea4000c1e1100 */
[----:B--2---:R-:W-:-:S04]  /*4610*/  I2FP.F32.U32 R0, R4 ;  /* 0x0000000400007245 */ /* 0x004fc80000201000 */
[----:B------:R-:W-:-:S04]  /*4620*/  F2FP.BF16.F32.PACK_AB R0, RZ, R0 ;  /* 0x00000000ff00723e */ /* 0x000fc800000010ff */
[----:B------:R-:W-:Y:S01]  /*4630*/  PRMT R18, R0, 0x7610, R18 ;  /* 0x0000761000127816 */ /* 0x000fe20000000012 */
[----:B------:R-:W-:Y:S06]  /*4640*/  BRA `(.L_x_562) ;  /* 0x0000000c00c47947 */ /* 0x000fec0003800000 */
.L_x_559:
        /* <DEDUP_REMOVED lines=11> */
.L_x_564:
[----:B------:R-:W2:Y:S02]  /*4700*/  LDG.E R4, desc[UR36][R4.64] ;  /* 0x0000002404047981 */ /* 0x000ea4000c1e1900 */
[----:B--2---:R-:W-:-:S04]  /*4710*/  I2FP.F32.S32 R0, R4 ;  /* 0x0000000400007245 */ /* 0x004fc80000201400 */
[----:B------:R-:W-:-:S04]  /*4720*/  F2FP.BF16.F32.PACK_AB R0, RZ, R0 ;  /* 0x00000000ff00723e */ /* 0x000fc800000010ff */
[----:B------:R-:W-:Y:S01]  /*4730*/  PRMT R18, R0, 0x7610, R18 ;  /* 0x0000761000127816 */ /* 0x000fe20000000012 */
[----:B------:R-:W-:Y:S06]  /*4740*/  BRA `(.L_x_562) ;  /* 0x0000000c00847947 */ /* 0x000fec0003800000 */
.L_x_563:
[----:B------:R-:W2:Y:S02]  /*4750*/  LDG.E.U16 R4, desc[UR36][R4.64] ;  /* 0x0000002404047981 */ /* 0x000ea4000c1e1500 */
[----:B--2---:R-:W0:Y:S02]  /*4760*/  I2F.S16 R0, R4 ;  /* 0x0000000400007306 */ /* 0x004e240000101400 */
[----:B0-----:R-:W-:-:S04]  /*4770*/  F2FP.BF16.F32.PACK_AB R0, RZ, R0 ;  /* 0x00000000ff00723e */ /* 0x001fc800000010ff */
[----:B------:R-:W-:Y:S01]  /*4780*/  PRMT R18, R0, 0x7610, R18 ;  /* 0x0000761000127816 */ /* 0x000fe20000000012 */
[----:B------:R-:W-:Y:S06]  /*4790*/  BRA `(.L_x_562) ;  /* 0x0000000c00707947 */ /* 0x000fec0003800000 */
.L_x_558:
        /* <DEDUP_REMOVED lines=9> */
.L_x_566:
[----:B------:R-:W2:Y:S02]  /*4830*/  LDG.E.U16 R0, desc[UR36][R4.64] ;  /* 0x0000002404007981 */ /* 0x000ea4000c1e1500 */
[----:B--2---:R-:W-:-:S05]  /*4840*/  HADD2.F32 R0, -RZ, R0.H0_H0 ;  /* 0x20000000ff007230 */ /* 0x004fca0000004100 */
[----:B------:R-:W-:-:S04]  /*4850*/  F2FP.BF16.F32.PACK_AB R0, RZ, R0 ;  /* 0x00000000ff00723e */ /* 0x000fc800000010ff */
[----:B------:R-:W-:Y:S01]  /*4860*/  PRMT R18, R0, 0x7610, R18 ;  /* 0x0000761000127816 */ /* 0x000fe20000000012 */
[----:B------:R-:W-:Y:S06]  /*4870*/  BRA `(.L_x_562) ;  /* 0x0000000c00387947 */ /* 0x000fec0003800000 */
.L_x_565:
        /* <DEDUP_REMOVED lines=9> */
.L_x_568:
[----:B------:R-:W2:Y:S02]  /*4910*/  LDG.E.U16 R4, desc[UR36][R4.64] ;  /* 0x0000002404047981 */ /* 0x000ea4000c1e1500 */
[----:B--2---:R-:W-:-:S05]  /*4920*/  HADD2.F32 R0, -RZ, R4.H0_H0 ;  /* 0x20000004ff007230 */ /* 0x004fca0000004100 */
[----:B------:R-:W-:-:S04]  /*4930*/  F2FP.BF16.F32.PACK_AB R0, RZ, R0 ;  /* 0x00000000ff00723e */ /* 0x000fc800000010ff */
[----:B------:R-:W-:Y:S01]  /*4940*/  PRMT R18, R0, 0x7610, R18 ;  /* 0x0000761000127816 */ /* 0x000fe20000000012 */
[----:B------:R-:W-:Y:S06]  /*4950*/  BRA `(.L_x_562) ;  /* 0x0000000c00007947 */ /* 0x000fec0003800000 */
.L_x_567:
        /* <DEDUP_REMOVED lines=9> */
.L_x_557:
        /* <DEDUP_REMOVED lines=14> */
.L_x_571:
        /* <DEDUP_REMOVED lines=9> */
.L_x_570:
        /* <DEDUP_REMOVED lines=27> */
.L_x_573:
        /* <DEDUP_REMOVED lines=15> */
.L_x_572:
[----:B------:R0:W5:Y:S01]  /*4e00*/  LDG.E.U16 R18, desc[UR36][R4.64] ;  /* 0x0000002404127981 */ /* 0x000162000c1e1500 */
[----:B------:R-:W-:Y:S05]  /*4e10*/  BRA `(.L_x_562) ;  /* 0x0000000400d07947 */ /* 0x000fea0003800000 */
.L_x_569:
        /* <DEDUP_REMOVED lines=13> */
.L_x_576:
        /* <DEDUP_REMOVED lines=21> */
.L_x_580:
[----:B------:R-:W-:Y:S05]  /*5040*/  BSYNC.RECONVERGENT B1 ;  /* 0x0000000000017941 */ /* 0x000fea0003800200 */
.L_x_579:
[----:B------:R-:W-:Y:S01]  /*5050*/  IMAD.SHL.U32 R0, R0, 0x100000, RZ ;  /* 0x0010000000007824 */ /* 0x000fe200078e00ff */
[----:B------:R-:W-:-:S04]  /*5060*/  LEA R3, R3, 0x3b800000, 0x17 ;  /* 0x3b80000003037811 */ /* 0x000fc800078eb8ff */
[----:B------:R-:W-:-:S07]  /*5070*/  LOP3.LUT R0, R3, R0, R7, 0xfe, !PT ;  /* 0x0000000003007212 */ /* 0x000fce00078efe07 */
.L_x_578:
[----:B------:R-:W-:Y:S05]  /*5080*/  BSYNC.RECONVERGENT B0 ;  /* 0x0000000000007941 */ /* 0x000fea0003800200 */
.L_x_577:
[----:B------:R-:W-:-:S04]  /*5090*/  F2FP.BF16.F32.PACK_AB R0, RZ, R0 ;  /* 0x00000000ff00723e */ /* 0x000fc800000010ff */
[----:B------:R-:W-:Y:S01]  /*50a0*/  PRMT R18, R0, 0x7610, R18 ;  /* 0x0000761000127816 */ /* 0x000fe20000000012 */
[----:B------:R-:W-:Y:S06]  /*50b0*/  BRA `(.L_x_562) ;  /* 0x0000000400287947 */ /* 0x000fec0003800000 */
.L_x_575:
        /* <DEDUP_REMOVED lines=21> */
.L_x_584:
[----:B------:R-:W-:Y:S05]  /*5210*/  BSYNC.RECONVERGENT B1 ;  /* 0x0000000000017941 */ /* 0x000fea0003800200 */
.L_x_583:
[----:B------:R-:W-:Y:S01]  /*5220*/  IMAD.SHL.U32 R0, R0, 0x200000, RZ ;  /* 0x0020000000007824 */ /* 0x000fe200078e00ff */
[----:B------:R-:W-:-:S04]  /*5230*/  LEA R3, R3, 0x37800000, 0x17 ;  /* 0x3780000003037811 */ /* 0x000fc800078eb8ff */
[----:B------:R-:W-:-:S07]  /*5240*/  LOP3.LUT R0, R3, R0, R7, 0xfe, !PT ;  /* 0x0000000003007212 */ /* 0x000fce00078efe07 */
.L_x_582:
[----:B------:R-:W-:Y:S05]  /*5250*/  BSYNC.RECONVERGENT B0 ;  /* 0x0000000000007941 */ /* 0x000fea0003800200 */
.L_x_581:
[----:B------:R-:W-:-:S04]  /*5260*/  F2FP.BF16.F32.PACK_AB R0, RZ, R0 ;  /* 0x00000000ff00723e */ /* 0x000fc800000010ff */
[----:B------:R-:W-:Y:S01]  /*5270*/  PRMT R18, R0, 0x7610, R18 ;  /* 0x0000761000127816 */ /* 0x000fe20000000012 */
[----:B------:R-:W-:Y:S06]  /*5280*/  BRA `(.L_x_562) ;  /* 0x0000000000b47947 */ /* 0x000fec0003800000 */
.L_x_574:
        /* <DEDUP_REMOVED lines=14> */
.L_x_588:
[----:B------:R-:W-:Y:S05]  /*5370*/  BSYNC.RECONVERGENT B0 ;  /* 0x0000000000007941 */ /* 0x000fea0003800200 */
.L_x_587:
[----:B------:R-:W-:-:S04]  /*5380*/  F2FP.BF16.F32.PACK_AB R0, RZ, R0 ;  /* 0x00000000ff00723e */ /* 0x000fc800000010ff */
[----:B------:R-:W-:Y:S01]  /*5390*/  PRMT R18, R0, 0x7610, R18 ;  /* 0x0000761000127816 */ /* 0x000fe20000000012 */
[----:B------:R-:W-:Y:S06]  /*53a0*/  BRA `(.L_x_562) ;  /* 0x00000000006c7947 */ /* 0x000fec0003800000 */
.L_x_561:
        /* <DEDUP_REMOVED lines=16> */
.L_x_589:
[----:B------:R-:W-:Y:S01]  /*54b0*/  PRMT R18, RZ, 0x7610, R18 ;  /* 0x00007610ff127816 */ /* 0x000fe20000000012 */
[----:B------:R-:W-:Y:S06]  /*54c0*/  BRA `(.L_x_562) ;  /* 0x0000000000247947 */ /* 0x000fec0003800000 */
.L_x_586:
[----:B------:R-:W2:Y:S02]  /*54d0*/  LDG.E.64 R4, desc[UR36][R4.64] ;  /* 0x0000002404047981 */ /* 0x000ea4000c1e1b00 */
[----:B--2---:R-:W0:Y:S02]  /*54e0*/  I2F.U64 R0, R4 ;  /* 0x0000000400007312 */ /* 0x004e240000301000 */
[----:B0-----:R-:W-:-:S04]  /*54f0*/  F2FP.BF16.F32.PACK_AB R0, RZ, R0 ;  /* 0x00000000ff00723e */ /* 0x001fc800000010ff */
[----:B------:R-:W-:Y:S01]  /*5500*/  PRMT R18, R0, 0x7610, R18 ;  /* 0x0000761000127816 */ /* 0x000fe20000000012 */
[----:B------:R-:W-:Y:S06]  /*5510*/  BRA `(.L_x_562) ;  /* 0x0000000000107947 */ /* 0x000fec0003800000 */
.L_x_585:
[----:B------:R-:W2:Y:S02]  /*5520*/  LDG.E R4, desc[UR36][R4.64] ;  /* 0x0000002404047981 */ /* 0x000ea4000c1e1900 */
[----:B--2---:R-:W-:-:S04]  /*5530*/  I2FP.F32.U32 R0, R4 ;  /* 0x0000000400007245 */ /* 0x004fc80000201000 */
[----:B------:R-:W-:-:S04]  /*5540*/  F2FP.BF16.F32.PACK_AB R0, RZ, R0 ;  /* 0x00000000ff00723e */ /* 0x000fc800000010ff */
[----:B------:R-:W-:-:S07]  /*5550*/  PRMT R18, R0, 0x7610, R18 ;  /* 0x0000761000127816 */ /* 0x000fce0000000012 */
.L_x_562:
[----:B------:R-:W1:Y:S01]  /*5560*/  LDCU.U8 UR6, c[0x0][0x3b5] ;  /* 0x000076a0ff0677ac */ /* 0x000e620008000000 */
[----:B0-----:R-:W0:Y:S01]  /*5570*/  LDC.64 R4, c[0x0][0x3a8] ;  /* 0x0000ea00ff047b82 */ /* 0x001e220000000a00 */
[----:B------:R-:W2:Y:S01]  /*5580*/  LDCU UR5, c[0x0][0x3bc] ;  /* 0x00007780ff0577ac */ /* 0x000ea20008000800 */
[----:B-1----:R-:W-:-:S04]  /*5590*/  UPRMT UR4, UR6, 0x9910, URZ ;  /* 0x0000991006047896 */ /* 0x002fc800080000ff */
[----:B------:R-:W-:Y:S01]  /*55a0*/  UISETP.GT.AND UP0, UPT, UR4, 0x9, UPT ;  /* 0x000000090400788c */ /* 0x000fe2000bf04270 */
[----:B--2---:R-:W-:-:S05]  /*55b0*/  IMAD R19, R19, UR5, RZ ;  /* 0x0000000513137c24 */ /* 0x004fca000f8e02ff */
        /* <DEDUP_REMOVED lines=16> */
.L_x_593:
[----:B------:R-:W2:Y:S02]  /*56c0*/  LDG.E.U8 R4, desc[UR36][R4.64] ;  /* 0x0000002404047981 */ /* 0x000ea4000c1e1100 */
[----:B--2---:R-:W-:-:S04]  /*56d0*/  I2FP.F32.U32 R0, R4 ;  /* 0x0000000400007245 */ /* 0x004fc80000201000 */
[----:B------:R-:W-:-:S04]  /*56e0*/  F2FP.BF16.F32.PACK_AB R0, RZ, R0 ;  /* 0x00000000ff00723e */ /* 0x000fc800000010ff */
[----:B------:R-:W-:Y:S01]  /*56f0*/  PRMT R24, R0, 0x7610, R24 ;  /* 0x0000761000187816 */ /* 0x000fe20000000018 */
[----:B------:R-:W-:Y:S06]  /*5700*/  BRA `(.L_x_595) ;  /* 0x0000000c00c47947 */ /* 0x000fec0003800000 */
.L_x_592:
        /* <DEDUP_REMOVED lines=11> */
.L_x_597:
[----:B------:R-:W2:Y:S02]  /*57c0*/  LDG.E R4, desc[UR36][R4.64] ;  /* 0x0000002404047981 */ /* 0x000ea4000c1e1900 */
[----:B--2---:R-:W-:-:S04]  /*57d0*/  I2FP.F32.S32 R0, R4 ;  /* 0x0000000400007245 */ /* 0x004fc80000201400 */
[----:B------:R-:W-:-:S04]  /*57e0*/  F2FP.BF16.F32.PACK_AB R0, RZ, R0 ;  /* 0x00000000ff00723e */ /* 0x000fc800000010ff */
[----:B------:R-:W-:Y:S01]  /*57f0*/  PRMT R24, R0, 0x7610, R24 ;  /* 0x0000761000187816 */ /* 0x000fe20000000018 */
[----:B------:R-:W-:Y:S06]  /*5800*/  BRA `(.L_x_595) ;  /* 0x0000000c00847947 */ /* 0x000fec0003800000 */
.L_x_596:
[----:B------:R-:W2:Y:S02]  /*5810*/  LDG.E.U16 R4, desc[UR36][R4.64] ;  /* 0x0000002404047981 */ /* 0x000ea4000c1e1500 */
[----:B--2---:R-:W0:Y:S02]  /*5820*/  I2F.S16 R0, R4 ;  /* 0x0000000400007306 */ /* 0x004e240000101400 */
[----:B0-----:R-:W-:-:S04]  /*5830*/  F2FP.BF16.F32.PACK_AB R0, RZ, R0 ;  /* 0x00000000ff00723e */ /* 0x001fc800000010ff */
[----:B------:R-:W-:Y:S01]  /*5840*/  PRMT R24, R0, 0x7610, R24 ;  /* 0x0000761000187816 */ /* 0x000fe20000000018 */
[----:B------:R-:W-:Y:S06]  /*5850*/  BRA `(.L_x_595) ;  /* 0x0000000c00707947 */ /* 0x000fec0003800000 */
.L_x_591:
        /* <DEDUP_REMOVED lines=9> */
.L_x_599:
[----:B------:R-:W2:Y:S02]  /*58f0*/  LDG.E.U16 R0, desc[UR36][R4.64] ;  /* 0x0000002404007981 */ /* 0x000ea4000c1e1500 */
[----:B--2---:R-:W-:-:S05]  /*5900*/  HADD2.F32 R0, -RZ, R0.H0_H0 ;  /* 0x20000000ff007230 */ /* 0x004fca0000004100 */
[----:B------:R-:W-:-:S04]  /*5910*/  F2FP.BF16.F32.PACK_AB R0, RZ, R0 ;  /* 0x00000000ff00723e */ /* 0x000fc800000010ff */
[----:B------:R-:W-:Y:S01]  /*5920*/  PRMT R24, R0, 0x7610, R24 ;  /* 0x0000761000187816 */ /* 0x000fe20000000018 */
[----:B------:R-:W-:Y:S06]  /*5930*/  BRA `(.L_x_595) ;  /* 0x0000000c00387947 */ /* 0x000fec0003800000 */
.L_x_598:
        /* <DEDUP_REMOVED lines=9> */
.L_x_601:
[----:B------:R-:W2:Y:S02]  /*59d0*/  LDG.E.U16 R4, desc[UR36][R4.64] ;  /* 0x0000002404047981 */ /* 0x000ea4000c1e1500 */
[----:B--2---:R-:W-:-:S05]  /*59e0*/  HADD2.F32 R0, -RZ, R4.H0_H0 ;  /* 0x20000004ff007230 */ /* 0x004fca0000004100 */
[----:B------:R-:W-:-:S04]  /*59f0*/  F2FP.BF16.F32.PACK_AB R0, RZ, R0 ;  /* 0x00000000ff00723e */ /* 0x000fc800000010ff */
[----:B------:R-:W-:Y:S01]  /*5a00*/  PRMT R24, R0, 0x7610, R24 ;  /* 0x0000761000187816 */ /* 0x000fe20000000018 */
[----:B------:R-:W-:Y:S06]  /*5a10*/  BRA `(.L_x_595) ;  /* 0x0000000c00007947 */ /* 0x000fec0003800000 */
.L_x_600:
        /* <DEDUP_REMOVED lines=9> */
.L_x_590:
        /* <DEDUP_REMOVED lines=14> */
.L_x_604:
        /* <DEDUP_REMOVED lines=9> */
.L_x_603:
        /* <DEDUP_REMOVED lines=27> */
.L_x_606:
        /* <DEDUP_REMOVED lines=15> */
.L_x_605:
[----:B------:R0:W5:Y:S01]  /*5ec0*/  LDG.E.U16 R24, desc[UR36][R4.64] ;  /* 0x0000002404187981 */ /* 0x000162000c1e1500 */
[----:B------:R-:W-:Y:S05]  /*5ed0*/  BRA `(.L_x_595) ;  /* 0x0000000400d07947 */ /* 0x000fea0003800000 */
.L_x_602:
        /* <DEDUP_REMOVED lines=13> */
.L_x_609:
        /* <DEDUP_REMOVED lines=21> */
.L_x_613:
[----:B------:R-:W-:Y:S05]  /*6100*/  BSYNC.RECONVERGENT B1 ;  /* 0x0000000000017941 */ /* 0x000fea0003800200 */
.L_x_612:
[----:B------:R-:W-:Y:S01]  /*6110*/  IMAD.SHL.U32 R0, R0, 0x100000, RZ ;  /* 0x0010000000007824 */ /* 0x000fe200078e00ff */
[----:B------:R-:W-:-:S04]  /*6120*/  LEA R3, R3, 0x3b800000, 0x17 ;  /* 0x3b80000003037811 */ /* 0x000fc800078eb8ff */
[----:B------:R-:W-:-:S07]  /*6130*/  LOP3.LUT R0, R3, R0, R7, 0xfe, !PT ;  /* 0x0000000003007212 */ /* 0x000fce00078efe07 */
.L_x_611:
[----:B------:R-:W-:Y:S05]  /*6140*/  BSYNC.RECONVERGENT B0 ;  /* 0x0000000000007941 */ /* 0x000fea0003800200 */
.L_x_610:
[----:B------:R-:W-:-:S04]  /*6150*/  F2FP.BF16.F32.PACK_AB R0, RZ, R0 ;  /* 0x00000000ff00723e */ /* 0x000fc800000010ff */
[----:B------:R-:W-:Y:S01]  /*6160*/  PRMT R24, R0, 0x7610, R24 ;  /* 0x0000761000187816 */ /* 0x000fe20000000018 */
[----:B------:R-:W-:Y:S06]  /*6170*/  BRA `(.L_x_595) ;  /* 0x0000000400287947 */ /* 0x000fec0003800000 */
.L_x_608:
        /* <DEDUP_REMOVED lines=21> */
.L_x_617:
[----:B------:R-:W-:Y:S05]  /*62d0*/  BSYNC.RECONVERGENT B1 ;  /* 0x0000000000017941 */ /* 0x000fea0003800200 */
.L_x_616:
[----:B------:R-:W-:Y:S01]  /*62e0*/  IMAD.SHL.U32 R0, R0, 0x200000, RZ ;  /* 0x0020000000007824 */ /* 0x000fe200078e00ff */
[----:B------:R-:W-:-:S04]  /*62f0*/  LEA R3, R3, 0x37800000, 0x17 ;  /* 0x3780000003037811 */ /* 0x000fc800078eb8ff */
[----:B------:R-:W-:-:S07]  /*6300*/  LOP3.LUT R0, R3, R0, R7, 0xfe, !PT ;  /* 0x0000000003007212 */ /* 0x000fce00078efe07 */
.L_x_615:
[----:B------:R-:W-:Y:S05]  /*6310*/  BSYNC.RECONVERGENT B0 ;  /* 0x0000000000007941 */ /* 0x000fea0003800200 */
.L_x_614:
[----:B------:R-:W-:-:S04]  /*6320*/  F2FP.BF16.F32.PACK_AB R0, RZ, R0 ;  /* 0x00000000ff00723e */ /* 0x000fc800000010ff */
[----:B------:R-:W-:Y:S01]  /*6330*/  PRMT R24, R0, 0x7610, R24 ;  /* 0x0000761000187816 */ /* 0x000fe20000000018 */
[----:B------:R-:W-:Y:S06]  /*6340*/  BRA `(.L_x_595) ;  /* 0x0000000000b47947 */ /* 0x000fec0003800000 */
.L_x_607:
        /* <DEDUP_REMOVED lines=14> */
.L_x_621:
[----:B------:R-:W-:Y:S05]  /*6430*/  BSYNC.RECONVERGENT B0 ;  /* 0x0000000000007941 */ /* 0x000fea0003800200 */
.L_x_620:
[----:B------:R-:W-:-:S04]  /*6440*/  F2FP.BF16.F32.PACK_AB R0, RZ, R0 ;  /* 0x00000000ff00723e */ /* 0x000fc800000010ff */
[----:B------:R-:W-:Y:S01]  /*6450*/  PRMT R24, R0, 0x7610, R24 ;  /* 0x0000761000187816 */ /* 0x000fe20000000018 */
[----:B------:R-:W-:Y:S06]  /*6460*/  BRA `(.L_x_595) ;  /* 0x00000000006c7947 */ /* 0x000fec0003800000 */
.L_x_594:
        /* <DEDUP_REMOVED lines=16> */
.L_x_622:
[----:B------:R-:W-:Y:S01]  /*6570*/  PRMT R24, RZ, 0x7610, R24 ;  /* 0x00007610ff187816 */ /* 0x000fe20000000018 */
[----:B------:R-:W-:Y:S06]  /*6580*/  BRA `(.L_x_595) ;  /* 0x0000000000247947 */ /* 0x000fec0003800000 */
.L_x_619:
[----:B------:R-:W2:Y:S02]  /*6590*/  LDG.E.64 R4, desc[UR36][R4.64] ;  /* 0x0000002404047981 */ /* 0x000ea4000c1e1b00 */
[----:B--2---:R-:W0:Y:S02]  /*65a0*/  I2F.U64 R0, R4 ;  /* 0x0000000400007312 */ /* 0x004e240000301000 */
[----:B0-----:R-:W-:-:S04]  /*65b0*/  F2FP.BF16.F32.PACK_AB R0, RZ, R0 ;  /* 0x00000000ff00723e */ /* 0x001fc800000010ff */
[----:B------:R-:W-:Y:S01]  /*65c0*/  PRMT R24, R0, 0x7610, R24 ;  /* 0x0000761000187816 */ /* 0x000fe20000000018 */
[----:B------:R-:W-:Y:S06]  /*65d0*/  BRA `(.L_x_595) ;  /* 0x0000000000107947 */ /* 0x000fec0003800000 */
.L_x_618:
[----:B------:R-:W2:Y:S02]  /*65e0*/  LDG.E R4, desc[UR36][R4.64] ;  /* 0x0000002404047981 */ /* 0x000ea4000c1e1900 */
[----:B--2---:R-:W-:-:S04]  /*65f0*/  I2FP.F32.U32 R0, R4 ;  /* 0x0000000400007245 */ /* 0x004fc80000201000 */
[----:B------:R-:W-:-:S04]  /*6600*/  F2FP.BF16.F32.PACK_AB R0, RZ, R0 ;  /* 0x00000000ff00723e */ /* 0x000fc800000010ff */
[----:B------:R-:W-:-:S07]  /*6610*/  PRMT R24, R0, 0x7610, R24 ;  /* 0x0000761000187816 */ /* 0x000fce0000000018 */
.L_x_595:
[----:B------:R-:W-:-:S07]  /*6620*/  VIADD R17, R17, 0x80 ;  /* 0x0000008011117836 */ /* 0x000fce0000000000 */
.L_x_556:
[----:B------:R-:W-:Y:S05]  /*6630*/  BSYNC.RECONVERGENT B6 ;  /* 0x0000000000067941 */ /* 0x000fea0003800200 */
.L_x_555:
        /* <DEDUP_REMOVED lines=27> */
.L_x_628:
[----:B------:R-:W2:Y:S02]  /*67f0*/  LDG.E.U8 R4, desc[UR36][R4.64] ;  /* 0x0000002404047981 */ /* 0x000ea4000c1e1100 */
[----:B--2---:R-:W-:-:S04]  /*6800*/  I2FP.F32.U32 R0, R4 ;  /* 0x0000000400007245 */ /* 0x004fc80000201000 */
[----:B------:R-:W-:-:S04]  /*6810*/  F2FP.BF16.F32.PACK_AB R0, RZ, R0 ;  /* 0x00000000ff00723e */ /* 0x000fc800000010ff */
[----:B------:R-:W-:Y:S01]  /*6820*/  PRMT R19, R0, 0x7610, R19 ;  /* 0x0000761000137816 */ /* 0x000fe20000000013 */
[----:B------:R-:W-:Y:S06]  /*6830*/  BRA `(.L_x_630) ;  /* 0x0000000c00c47947 */ /* 0x000fec0003800000 */
.L_x_627:
        /* <DEDUP_REMOVED lines=11> */
.L_x_632:
[----:B------:R-:W2:Y:S02]  /*68f0*/  LDG.E R4, desc[UR36][R4.64] ;  /* 0x0000002404047981 */ /* 0x000ea4000c1e1900 */
[----:B--2---:R-:W-:-:S04]  /*6900*/  I2FP.F32.S32 R0, R4 ;  /* 0x0000000400007245 */ /* 0x004fc80000201400 */
[----:B------:R-:W-:-:S04]  /*6910*/  F2FP.BF16.F32.PACK_AB R0, RZ, R0 ;  /* 0x00000000ff00723e */ /* 0x000fc800000010ff */
[----:B------:R-:W-:Y:S01]  /*6920*/  PRMT R19, R0, 0x7610, R19 ;  /* 0x0000761000137816 */ /* 0x000fe20000000013 */
[----:B------:R-:W-:Y:S06]  /*6930*/  BRA `(.L_x_630) ;  /* 0x0000000c00847947 */ /* 0x000fec0003800000 */
.L_x_631:
[----:B------:R-:W2:Y:S02]  /*6940*/  LDG.E.U16 R4, desc[UR36][R4.64] ;  /* 0x0000002404047981 */ /* 0x000ea4000c1e1500 */
[----:B--2---:R-:W0:Y:S02]  /*6950*/  I2F.S16 R0, R4 ;  /* 0x0000000400007306 */ /* 0x004e240000101400 */
[----:B0-----:R-:W-:-:S04]  /*6960*/  F2FP.BF16.F32.PACK_AB R0, RZ, R0 ;  /* 0x00000000ff00723e */ /* 0x001fc800000010ff */
[----:B------:R-:W-:Y:S01]  /*6970*/  PRMT R19, R0, 0x7610, R19 ;  /* 0x0000761000137816 */ /* 0x000fe20000000013 */
[----:B------:R-:W-:Y:S06]  /*6980*/  BRA `(.L_x_630) ;  /* 0x0000000c00707947 */ /* 0x000fec0003800000 */
.L_x_626:
        /* <DEDUP_REMOVED lines=9> */
.L_x_634:
[----:B------:R-:W2:Y:S02]  /*6a20*/  LDG.E.U16 R0, desc[UR36][R4.64] ;  /* 0x0000002404007981 */ /* 0x000ea4000c1e1500 */
[----:B--2---:R-:W-:-:S05]  /*6a30*/  HADD2.F32 R0, -RZ, R0.H0_H0 ;  /* 0x20000000ff007230 */ /* 0x004fca0000004100 */
[----:B------:R-:W-:-:S04]  /*6a40*/  F2FP.BF16.F32.PACK_AB R0, RZ, R0 ;  /* 0x00000000ff00723e */ /* 0x000fc800000010ff */
[----:B------:R-:W-:Y:S01]  /*6a50*/  PRMT R19, R0, 0x7610, R19 ;  /* 0x0000761000137816 */ /* 0x000fe20000000013 */
[----:B------:R-:W-:Y:S06]  /*6a60*/  BRA `(.L_x_630) ;  /* 0x0000000c00387947 */ /* 0x000fec0003800000 */
.L_x_633:
        /* <DEDUP_REMOVED lines=9> */
.L_x_636:
[----:B------:R-:W2:Y:S02]  /*6b00*/  LDG.E.U16 R4, desc[UR36][R4.64] ;  /* 0x0000002404047981 */ /* 0x000ea4000c1e1500 */
[----:B--2---:R-:W-:-:S05]  /*6b10*/  HADD2.F32 R0, -RZ, R4.H0_H0 ;  /* 0x20000004ff007230 */ /* 0x004fca0000004100 */
[----:B------:R-:W-:-:S04]  /*6b20*/  F2FP.BF16.F32.PACK_AB R0, RZ, R0 ;  /* 0x00000000ff00723e */ /* 0x000fc800000010ff */
[----:B------:R-:W-:Y:S01]  /*6b30*/  PRMT R19, R0, 0x7610, R19 ;  /* 0x0000761000137816 */ /* 0x000fe20000000013 */
[----:B------:R-:W-:Y:S06]  /*6b40*/  BRA `(.L_x_630) ;  /* 0x0000000c00007947 */ /* 0x000fec0003800000 */
.L_x_635:
        /* <DEDUP_REMOVED lines=9> */
.L_x_625:
        /* <DEDUP_REMOVED lines=14> */
.L_x_639:
        /* <DEDUP_REMOVED lines=9> */
.L_x_638:
        /* <DEDUP_REMOVED lines=27> */
.L_x_641:
        /* <DEDUP_REMOVED lines=15> */
.L_x_640:
[----:B------:R0:W5:Y:S01]  /*6ff0*/  LDG.E.U16 R19, desc[UR36][R4.64] ;  /* 0x0000002404137981 */ /* 0x000162000c1e1500 */
[----:B------:R-:W-:Y:S05]  /*7000*/  BRA `(.L_x_630) ;  /* 0x0000000400d07947 */ /* 0x000fea0003800000 */
.L_x_637:
        /* <DEDUP_REMOVED lines=13> */
.L_x_644:
        /* <DEDUP_REMOVED lines=21> */
.L_x_648:
[----:B------:R-:W-:Y:S05]  /*7230*/  BSYNC.RECONVERGENT B1 ;  /* 0x0000000000017941 */ /* 0x000fea0003800200 */
.L_x_647:
[----:B------:R-:W-:Y:S01]  /*7240*/  IMAD.SHL.U32 R0, R0, 0x100000, RZ ;  /* 0x0010000000007824 */ /* 0x000fe200078e00ff */
[----:B------:R-:W-:-:S04]  /*7250*/  LEA R3, R3, 0x3b800000, 0x17 ;  /* 0x3b80000003037811 */ /* 0x000fc800078eb8ff */
[----:B------:R-:W-:-:S07]  /*7260*/  LOP3.LUT R0, R3, R0, R7, 0xfe, !PT ;  /* 0x0000000003007212 */ /* 0x000fce00078efe07 */
.L_x_646:
[----:B------:R-:W-:Y:S05]  /*7270*/  BSYNC.RECONVERGENT B0 ;  /* 0x0000000000007941 */ /* 0x000fea0003800200 */
.L_x_645:
[----:B------:R-:W-:-:S04]  /*7280*/  F2FP.BF16.F32.PACK_AB R0, RZ, R0 ;  /* 0x00000000ff00723e */ /* 0x000fc800000010ff */
[----:B------:R-:W-:Y:S01]  /*7290*/  PRMT R19, R0, 0x7610, R19 ;  /* 0x0000761000137816 */ /* 0x000fe20000000013 */
[----:B------:R-:W-:Y:S06]  /*72a0*/  BRA `(.L_x_630) ;  /* 0x0000000400287947 */ /* 0x000fec0003800000 */
.L_x_643:
        /* <DEDUP_REMOVED lines=21> */
.L_x_652:
[----:B------:R-:W-:Y:S05]  /*7400*/  BSYNC.RECONVERGENT B1 ;  /* 0x0000000000017941 */ /* 0x000fea0003800200 */
.L_x_651:
[----:B------:R-:W-:Y:S01]  /*7410*/  IMAD.SHL.U32 R0, R0, 0x200000, RZ ;  /* 0x0020000000007824 */ /* 0x000fe200078e00ff */
[----:B------:R-:W-:-:S04]  /*7420*/  LEA R3, R3, 0x37800000, 0x17 ;  /* 0x3780000003037811 */ /* 0x000fc800078eb8ff */
[----:B------:R-:W-:-:S07]  /*7430*/  LOP3.LUT R0, R3, R0, R7, 0xfe, !PT ;  /* 0x0000000003007212 */ /* 0x000fce00078efe07 */
.L_x_650:
[----:B------:R-:W-:Y:S05]  /*7440*/  BSYNC.RECONVERGENT B0 ;  /* 0x0000000000007941 */ /* 0x000fea0003800200 */
.L_x_649:
[----:B------:R-:W-:-:S04]  /*7450*/  F2FP.BF16.F32.PACK_AB R0, RZ, R0 ;  /* 0x00000000ff00723e */ /* 0x000fc800000010ff */
[----:B------:R-:W-:Y:S01]  /*7460*/  PRMT R19, R0, 0x7610, R19 ;  /* 0x0000761000137816 */ /* 0x000fe20000000013 */
[----:B------:R-:W-:Y:S06]  /*7470*/  BRA `(.L_x_630) ;  /* 0x0000000000b47947 */ /* 0x000fec0003800000 */
.L_x_642:
        /* <DEDUP_REMOVED lines=14> */
.L_x_656:
[----:B------:R-:W-:Y:S05]  /*7560*/  BSYNC.RECONVERGENT B0 ;  /* 0x0000000000007941 */ /* 0x000fea0003800200 */
.L_x_655:
[----:B------:R-:W-:-:S04]  /*7570*/  F2FP.BF16.F32.PACK_AB R0, RZ, R0 ;  /* 0x00000000ff00723e */ /* 0x000fc800000010ff */
[----:B------:R-:W-:Y:S01]  /*7580*/  PRMT R19, R0, 0x7610, R19 ;  /* 0x0000761000137816 */ /* 0x000fe20000000013 */
[----:B------:R-:W-:Y:S06]  /*7590*/  BRA `(.L_x_630) ;  /* 0x00000000006c7947 */ /* 0x000fec0003800000 */
.L_x_629:
        /* <DEDUP_REMOVED lines=16> */
.L_x_657:
[----:B------:R-:W-:Y:S01]  /*76a0*/  PRMT R19, RZ, 0x7610, R19 ;  /* 0x00007610ff137816 */ /* 0x000fe20000000013 */
[----:B------:R-:W-:Y:S06]  /*76b0*/  BRA `(.L_x_630) ;  /* 0x0000000000247947 */ /* 0x000fec0003800000 */
.L_x_654:
[----:B------:R-:W2:Y:S02]  /*76c0*/  LDG.E.64 R4, desc[UR36][R4.64] ;  /* 0x0000002404047981 */ /* 0x000ea4000c1e1b00 */
[----:B--2---:R-:W0:Y:S02]  /*76d0*/  I2F.U64 R0, R4 ;  /* 0x0000000400007312 */ /* 0x004e240000301000 */
[----:B0-----:R-:W-:-:S04]  /*76e0*/  F2FP.BF16.F32.PACK_AB R0, RZ, R0 ;  /* 0x00000000ff00723e */ /* 0x001fc800000010ff */
[----:B------:R-:W-:Y:S01]  /*76f0*/  PRMT R19, R0, 0x7610, R19 ;  /* 0x0000761000137816 */ /* 0x000fe20000000013 */
[----:B------:R-:W-:Y:S06]  /*7700*/  BRA `(.L_x_630) ;  /* 0x0000000000107947 */ /* 0x000fec0003800000 */
.L_x_653:
[----:B------:R-:W2:Y:S02]  /*7710*/  LDG.E R4, desc[UR36][R4.64] ;  /* 0x0000002404047981 */ /* 0x000ea4000c1e1900 */
[----:B--2---:R-:W-:-:S04]  /*7720*/  I2FP.F32.U32 R0, R4 ;  /* 0x0000000400007245 */ /* 0x004fc80000201000 */
[----:B------:R-:W-:-:S04]  /*7730*/  F2FP.BF16.F32.PACK_AB R0, RZ, R0 ;  /* 0x00000000ff00723e */ /* 0x000fc800000010ff */
[----:B------:R-:W-:-:S07]  /*7740*/  PRMT R19, R0, 0x7610, R19 ;  /* 0x0000761000137816 */ /* 0x000fce0000000013 */
.L_x_630:
        /* <DEDUP_REMOVED lines=21> */
.L_x_661:
[----:B------:R-:W2:Y:S02]  /*78a0*/  LDG.E.U8 R4, desc[UR36][R4.64] ;  /* 0x0000002404047981 */ /* 0x000ea4000c1e1100 */
[----:B--2---:R-:W-:-:S04]  /*78b0*/  I2FP.F32.U32 R0, R4 ;  /* 0x0000000400007245 */ /* 0x004fc80000201000 */
[----:B------:R-:W-:Y:S01]  /*78c0*/  F2FP.BF16.F32.PACK_AB R0, RZ, R0 ;  /* 0x00000000ff00723e */ /* 0x000fe200000010ff */
[----:B------:R-:W-:Y:S06]  /*78d0*/  BRA `(.L_x_624) ;  /* 0x0000000c00887947 */ /* 0x000fec0003800000 */
.L_x_660:
        /* <DEDUP_REMOVED lines=10> */
.L_x_664:
[----:B------:R-:W2:Y:S02]  /*7980*/  LDG.E R4, desc[UR36][R4.64] ;  /* 0x0000002404047981 */ /* 0x000ea4000c1e1900 */
[----:B--2---:R-:W-:-:S04]  /*7990*/  I2FP.F32.S32 R0, R4 ;  /* 0x0000000400007245 */ /* 0x004fc80000201400 */
[----:B------:R-:W-:Y:S01]  /*79a0*/  F2FP.BF16.F32.PACK_AB R0, RZ, R0 ;  /* 0x00000000ff00723e */ /* 0x000fe200000010ff */
[----:B------:R-:W-:Y:S06]  /*79b0*/  BRA `(.L_x_624) ;  /* 0x0000000c00507947 */ /* 0x000fec0003800000 */
.L_x_663:
[----:B------:R-:W2:Y:S02]  /*79c0*/  LDG.E.U16 R4, desc[UR36][R4.64] ;  /* 0x0000002404047981 */ /* 0x000ea4000c1e1500 */
[----:B--2---:R-:W0:Y:S02]  /*79d0*/  I2F.S16 R0, R4 ;  /* 0x0000000400007306 */ /* 0x004e240000101400 */
[----:B0-----:R-:W-:Y:S01]  /*79e0*/  F2FP.BF16.F32.PACK_AB R0, RZ, R0 ;  /* 0x00000000ff00723e */ /* 0x001fe200000010ff */
[----:B------:R-:W-:Y:S06]  /*79f0*/  BRA `(.L_x_624) ;  /* 0x0000000c00407947 */ /* 0x000fec0003800000 */
.L_x_659:
        /* <DEDUP_REMOVED lines=9> */
.L_x_666:
[----:B------:R-:W2:Y:S02]  /*7a90*/  LDG.E.U16 R0, desc[UR36][R4.64] ;  /* 0x0000002404007981 */ /* 0x000ea4000c1e1500 */
[----:B--2---:R-:W-:-:S05]  /*7aa0*/  HADD2.F32 R0, -RZ, R0.H0_H0 ;  /* 0x20000000ff007230 */ /* 0x004fca0000004100 */
[----:B------:R-:W-:Y:S01]  /*7ab0*/  F2FP.BF16.F32.PACK_AB R0, RZ, R0 ;  /* 0x00000000ff00723e */ /* 0x000fe200000010ff */
[----:B------:R-:W-:Y:S06]  /*7ac0*/  BRA `(.L_x_624) ;  /* 0x0000000c000c7947 */ /* 0x000fec0003800000 */
.L_x_665:
        /* <DEDUP_REMOVED lines=9> */
.L_x_668:
[----:B------:R-:W2:Y:S02]  /*7b60*/  LDG.E.U16 R4, desc[UR36][R4.64] ;  /* 0x0000002404047981 */ /* 0x000ea4000c1e1500 */
[----:B--2---:R-:W-:-:S05]  /*7b70*/  HADD2.F32 R0, -RZ, R4.H0_H0 ;  /* 0x20000004ff007230 */ /* 0x004fca0000004100 */
[----:B------:R-:W-:Y:S01]  /*7b80*/  F2FP.BF16.F32.PACK_AB R0, RZ, R0 ;  /* 0x00000000ff00723e */ /* 0x000fe200000010ff */
[----:B------:R-:W-:Y:S06]  /*7b90*/  BRA `(.L_x_624) ;  /* 0x0000000800d87947 */ /* 0x000fec0003800000 */
.L_x_667:
        /* <DEDUP_REMOVED lines=8> */
.L_x_658:
        /* <DEDUP_REMOVED lines=13> */
.L_x_671:
        /* <DEDUP_REMOVED lines=8> */
.L_x_670:
        /* <DEDUP_REMOVED lines=27> */
.L_x_673:
        /* <DEDUP_REMOVED lines=12> */
[----:B------:R-:W-:Y:S01]  /*7fe0*/  F2FP.BF16.F32.PACK_AB R0, RZ, R0 ;  /* 0x00000000ff00723e */ /* 0x000fe200000010ff */
[----:B------:R-:W-:Y:S06]  /*7ff0*/  BRA `(.L_x_624) ;  /* 0x0000000400c07947 */ /* 0x000fec0003800000 */
.L_x_672:
[----:B------:R1:W5:Y:S01]  /*8000*/  LDG.E.U16 R0, desc[UR36][R4.64] ;  /* 0x0000002404007981 */ /* 0x000362000c1e1500 */
[----:B------:R-:W-:Y:S05]  /*8010*/  BRA `(.L_x_624) ;  /* 0x0000000400b87947 */ /* 0x000fea0003800000 */
.L_x_669:
        /* <DEDUP_REMOVED lines=12> */
.L_x_676:
        /* <DEDUP_REMOVED lines=21> */
.L_x_680:
[----:B------:R-:W-:Y:S05]  /*8230*/  BSYNC.RECONVERGENT B1 ;  /* 0x0000000000017941 */ /* 0x000fea0003800200 */
.L_x_679:
[----:B------:R-:W-:Y:S01]  /*8240*/  IMAD.SHL.U32 R0, R0, 0x100000, RZ ;  /* 0x0010000000007824 */ /* 0x000fe200078e00ff */
[----:B------:R-:W-:-:S04]  /*8250*/  LEA R3, R3, 0x3b800000, 0x17 ;  /* 0x3b80000003037811 */ /* 0x000fc800078eb8ff */
[----:B------:R-:W-:-:S07]  /*8260*/  LOP3.LUT R0, R3, R0, R7, 0xfe, !PT ;  /* 0x0000000003007212 */ /* 0x000fce00078efe07 */
.L_x_678:
[----:B------:R-:W-:Y:S05]  /*8270*/  BSYNC.RECONVERGENT B0 ;  /* 0x0000000000007941 */ /* 0x000fea0003800200 */
.L_x_677:
[----:B------:R-:W-:Y:S01]  /*8280*/  F2FP.BF16.F32.PACK_AB R0, RZ, R0 ;  /* 0x00000000ff00723e */ /* 0x000fe200000010ff */
[----:B------:R-:W-:Y:S06]  /*8290*/  BRA `(.L_x_624) ;  /* 0x0000000400187947 */ /* 0x000fec0003800000 */
.L_x_675:
        /* <DEDUP_REMOVED lines=21> */
.L_x_684:
[----:B------:R-:W-:Y:S05]  /*83f0*/  BSYNC.RECONVERGENT B1 ;  /* 0x0000000000017941 */ /* 0x000fea0003800200 */
.L_x_683:
[----:B------:R-:W-:Y:S01]  /*8400*/  IMAD.SHL.U32 R0, R0, 0x200000, RZ ;  /* 0x0020000000007824 */ /* 0x000fe200078e00ff */
[----:B------:R-:W-:-:S04]  /*8410*/  LEA R3, R3, 0x37800000, 0x17 ;  /* 0x3780000003037811 */ /* 0x000fc800078eb8ff */
[----:B------:R-:W-:-:S07]  /*8420*/  LOP3.LUT R0, R3, R0, R7, 0xfe, !PT ;  /* 0x0000000003007212 */ /* 0x000fce00078efe07 */
.L_x_682:
[----:B------:R-:W-:Y:S05]  /*8430*/  BSYNC.RECONVERGENT B0 ;  /* 0x0000000000007941 */ /* 0x000fea0003800200 */
.L_x_681:
[----:B------:R-:W-:Y:S01]  /*8440*/  F2FP.BF16.F32.PACK_AB R0, RZ, R0 ;  /* 0x00000000ff00723e */ /* 0x000fe200000010ff */
[----:B------:R-:W-:Y:S06]  /*8450*/  BRA `(.L_x_624) ;  /* 0x0000000000a87947 */ /* 0x000fec0003800000 */
.L_x_674:
        /* <DEDUP_REMOVED lines=14> */
.L_x_688:
[----:B------:R-:W-:Y:S05]  /*8540*/  BSYNC.RECONVERGENT B0 ;  /* 0x0000000000007941 */ /* 0x000fea0003800200 */
.L_x_687:
[----:B------:R-:W-:Y:S01]  /*8550*/  F2FP.BF16.F32.PACK_AB R0, RZ, R0 ;  /* 0x00000000ff00723e */ /* 0x000fe200000010ff */
[----:B------:R-:W-:Y:S06]  /*8560*/  BRA `(.L_x_624) ;  /* 0x0000000000647947 */ /* 0x000fec0003800000 */
.L_x_662:
        /* <DEDUP_REMOVED lines=16> */
.L_x_689:
[----:B------:R-:W-:Y:S01]  /*8670*/  PRMT R0, RZ, 0x7610, R0 ;  /* 0x00007610ff007816 */ /* 0x000fe20000000000 */
[----:B------:R-:W-:Y:S06]  /*8680*/  BRA `(.L_x_624) ;  /* 0x00000000001c7947 */ /* 0x000fec0003800000 */
.L_x_686:
[----:B------:R-:W2:Y:S02]  /*8690*/  LDG.E.64 R4, desc[UR36][R4.64] ;  /* 0x0000002404047981 */ /* 0x000ea4000c1e1b00 */
[----:B--2---:R-:W0:Y:S02]  /*86a0*/  I2F.U64 R0, R4 ;  /* 0x0000000400007312 */ /* 0x004e240000301000 */
[----:B0-----:R-:W-:Y:S01]  /*86b0*/  F2FP.BF16.F32.PACK_AB R0, RZ, R0 ;  /* 0x00000000ff00723e */ /* 0x001fe200000010ff */
[----:B------:R-:W-:Y:S06]  /*86c0*/  BRA `(.L_x_624) ;  /* 0x00000000000c7947 */ /* 0x000fec0003800000 */
.L_x_685:
[----:B------:R-:W2:Y:S02]  /*86d0*/  LDG.E R4, desc[UR36][R4.64] ;  /* 0x0000002404047981 */ /* 0x000ea4000c1e1900 */
[----:B--2---:R-:W-:-:S04]  /*86e0*/  I2FP.F32.U32 R0, R4 ;  /* 0x0000000400007245 */ /* 0x004fc80000201000 */
[----:B------:R-:W-:-:S07]  /*86f0*/  F2FP.BF16.F32.PACK_AB R0, RZ, R0 ;  /* 0x00000000ff00723e */ /* 0x000fce00000010ff */
.L_x_624:
[----:B------:R-:W-:Y:S05]  /*8700*/  BSYNC.RECONVERGENT B6 ;  /* 0x0000000000067941 */ /* 0x000fea0003800200 */
.L_x_623:
[----:B------:R-:W2:Y:S01]  /*8710*/  LDC R3, c[0x0][0x388] ;  /* 0x0000e200ff037b82 */ /* 0x000ea20000000800 */
[CC--:B------:R-:W-:Y:S01]  /*8720*/  ISETP.GE.AND P2, PT, R25.reuse, R16.reuse, PT ;  /* 0x000000101900720c */ /* 0x0c0fe20003f46270 */
[C---:B01----:R-:W-:Y:S01]  /*8730*/  VIADD R5, R25.reuse, 0x100 ;  /* 0x0000010019057836 */ /* 0x043fe20000000000 */
[----:B------:R-:W-:Y:S01]  /*8740*/  BSSY.RECONVERGENT B0, `(.L_x_690) ;  /* 0x0000010000007945 */ /* 0x000fe20003800200 */
[C---:B------:R-:W-:Y:S02]  /*8750*/  VIADD R7, R25.reuse, 0x180 ;  /* 0x0000018019077836 */ /* 0x040fe40000000000 */
[----:B------:R-:W-:Y:S01]  /*8760*/  VIADD R23, R25, 0x80 ;  /* 0x0000008019177836 */ /* 0x000fe20000000000 */
[-C--:B------:R-:W-:Y:S01]  /*8770*/  ISETP.GE.AND P0, PT, R5, R16.reuse, PT ;  /* 0x000000100500720c */ /* 0x080fe20003f06270 */
[----:B------:R-:W0:Y:S01]  /*8780*/  LDC.U8 R17, c[0x0][0x3c0] ;  /* 0x0000f000ff117b82 */ /* 0x000e220000000000 */
[-C--:B------:R-:W-:Y:S02]  /*8790*/  ISETP.GE.AND P1, PT, R7, R16.reuse, PT ;  /* 0x000000100700720c */ /* 0x080fe40003f26270 */
[----:B------:R-:W-:Y:S01]  /*87a0*/  ISETP.GE.AND P4, PT, R23, R16, PT ;  /* 0x000000101700720c */ /* 0x000fe20003f86270 */
[----:B--2---:R-:W-:-:S02]  /*87b0*/  FADD.FTZ R4, -R3, 1 ;  /* 0x3f80000003047421 */ /* 0x004fc40000010100 */
[----:B------:R-:W-:Y:S10]  /*87c0*/  @P2 BRA `(.L_x_691) ;  /* 0x00000000001c2947 */ /* 0x000ff40003800000 */
[----:B------:R-:W-:Y:S01]  /*87d0*/  FSETP.GEU.FTZ.AND P3, PT, |R3|, 0.5, PT ;  /* 0x3f0000000300780b */ /* 0x000fe20003f7e200 */
[----:B-----5:R-:W-:Y:S02]  /*87e0*/  IMAD.U32 R28, R28, 0x10000, RZ ;  /* 0x000100001c1c7824 */ /* 0x020fe400078e00ff */
[----:B------:R-:W-:-:S04]  /*87f0*/  IMAD.U32 R7, R22, 0x10000, RZ ;  /* 0x0001000016077824 */ /* 0x000fc800078e00ff */
[----:B------:R-:W-:-:S06]  /*8800*/  FADD.FTZ R5, -R28, R7 ;  /* 0x000000071c057221 */ /* 0x000fcc0000010100 */
[----:B------:R-:W-:Y:S01]  /*8810*/  @!P3 FFMA.FTZ R6, R5, R3, R28 ;  /* 0x000000030506b223 */ /* 0x000fe2000001001c */
[----:B------:R-:W-:-:S04]  /*8820*/  @P3 FFMA.FTZ R6, -R4, R5, R7 ;  /* 0x0000000504063223 */ /* 0x000fc80000010107 */
[----:B------:R1:W2:Y:S03]  /*8830*/  F2F.BF16.F32 R5, R6 ;  /* 0x0000000600057304 */ /* 0x0002a60000202000 */
.L_x_691:
[----:B------:R-:W-:Y:S05]  /*8840*/  BSYNC.RECONVERGENT B0 ;  /* 0x0000000000007941 */ /* 0x000fea0003800200 */
.L_x_690:
[----:B------:R-:W-:Y:S04]  /*8850*/  BSSY.RECONVERGENT B0, `(.L_x_692) ;  /* 0x0000009000007945 */ /* 0x000fe80003800200 */
[----:B------:R-:W-:Y:S05]  /*8860*/  @P4 BRA `(.L_x_693) ;  /* 0x00000000001c4947 */ /* 0x000fea0003800000 */
[----:B------:R-:W-:Y:S01]  /*8870*/  FSETP.GEU.FTZ.AND P3, PT, |R3|, 0.5, PT ;  /* 0x3f0000000300780b */ /* 0x000fe20003f7e200 */
[----:B-----5:R-:W-:Y:S02]  /*8880*/  IMAD.U32 R7, R26, 0x10000, RZ ;  /* 0x000100001a077824 */ /* 0x020fe400078e00ff */
[----:B------:R-:W-:-:S04]  /*8890*/  IMAD.U32 R27, R27, 0x10000, RZ ;  /* 0x000100001b1b7824 */ /* 0x000fc800078e00ff */
[----:B-1----:R-:W-:-:S06]  /*88a0*/  FADD.FTZ R6, -R7, R27 ;  /* 0x0000001b07067221 */ /* 0x002fcc0000010100 */
[----:B------:R-:W-:Y:S01]  /*88b0*/  @!P3 FFMA.FTZ R22, R6, R3, R7 ;  /* 0x000000030616b223 */ /* 0x000fe20000010007 */
[----:B------:R-:W-:-:S06]  /*88c0*/  @P3 FFMA.FTZ R22, -R4, R6, R27 ;  /* 0x0000000604163223 */ /* 0x000fcc000001011b */
[----:B------:R-:W3:Y:S02]  /*88d0*/  F2F.BF16.F32 R22, R22 ;  /* 0x0000001600167304 */ /* 0x000ee40000202000 */
.L_x_693:
[----:B------:R-:W-:Y:S05]  /*88e0*/  BSYNC.RECONVERGENT B0 ;  /* 0x0000000000007941 */ /* 0x000fea0003800200 */
.L_x_692:
        /* <DEDUP_REMOVED lines=8> */
[----:B------:R-:W4:Y:S02]  /*8970*/  F2F.BF16.F32 R18, R18 ;  /* 0x0000001200127304 */ /* 0x000f240000202000 */
.L_x_695:
[----:B------:R-:W-:Y:S05]  /*8980*/  BSYNC.RECONVERGENT B0 ;  /* 0x0000000000007941 */ /* 0x000fea0003800200 */
.L_x_694:
[----:B------:R-:W-:Y:S04]  /*8990*/  BSSY.RECONVERGENT B0, `(.L_x_696) ;  /* 0x0000009000007945 */ /* 0x000fe80003800200 */
[----:B------:R-:W-:Y:S05]  /*89a0*/  @P1 BRA `(.L_x_697) ;  /* 0x00000000001c1947 */ /* 0x000fea0003800000 */
[----:B------:R-:W-:Y:S01]  /*89b0*/  FSETP.GEU.FTZ.AND P0, PT, |R3|, 0.5, PT ;  /* 0x3f0000000300780b */ /* 0x000fe20003f1e200 */
[----:B-----5:R-:W-:Y:S02]  /*89c0*/  IMAD.U32 R19, R19, 0x10000, RZ ;  /* 0x0001000013137824 */ /* 0x020fe400078e00ff */
[----:B------:R-:W-:-:S04]  /*89d0*/  IMAD.U32 R7, R0, 0x10000, RZ ;  /* 0x0001000000077824 */ /* 0x000fc800078e00ff */
[----:B------:R-:W-:-:S06]  /*89e0*/  FADD.FTZ R0, -R19, R7 ;  /* 0x0000000713007221 */ /* 0x000fcc0000010100 */
[----:B------:R-:W-:Y:S01]  /*89f0*/  @!P0 FFMA.FTZ R19, R0, R3, R19 ;  /* 0x0000000300138223 */ /* 0x000fe20000010013 */
[----:B------:R-:W-:-:S06]  /*8a00*/  @P0 FFMA.FTZ R19, -R4, R0, R7 ;  /* 0x0000000004130223 */ /* 0x000fcc0000010107 */
[----:B------:R-:W0:Y:S02]  /*8a10*/  F2F.BF16.F32 R19, R19 ;  /* 0x0000001300137304 */ /* 0x000e240000202000 */
.L_x_697:
[----:B------:R-:W-:Y:S05]  /*8a20*/  BSYNC.RECONVERGENT B0 ;  /* 0x0000000000007941 */ /* 0x000fea0003800200 */
.L_x_696:
[----:B------:R-:W-:Y:S04]  /*8a30*/  BSSY.RECONVERGENT B6, `(.L_x_698) ;  /* 0x000010e000067945 */ /* 0x000fe80003800200 */
[----:B------:R-:W-:Y:S05]  /*8a40*/  @P2 BRA `(.L_x_699) ;  /* 0x0000001000302947 */ /* 0x000fea0003800000 */
[----:B------:R-:W1:Y:S01]  /*8a50*/  LDCU UR4, c[0x0][0x3c4] ;  /* 0x00007880ff0477ac */ /* 0x000e620008000800 */
[----:B------:R-:W2:Y:S01]  /*8a60*/  LDC.64 R8, c[0x0][0x398] ;  /* 0x0000e600ff087b82 */ /* 0x000ea20000000a00 */
[----:B-----5:R-:W-:Y:S01]  /*8a70*/  IMAD R0, R2, 0x200, R25 ;  /* 0x0000020002007824 */ /* 0x020fe200078e0219 */
[----:B0-----:R-:W-:-:S03]  /*8a80*/  PRMT R4, R17, 0x9910, RZ ;  /* 0x0000991011047816 */ /* 0x001fc600000000ff */
[----:B-1----:R-:W-:Y:S02]  /*8a90*/  IMAD R3, R0, UR4, RZ ;  /* 0x0000000400037c24 */ /* 0x002fe4000f8e02ff */
[----:B------:R-:W-:-:S05]  /*8aa0*/  IMAD.MOV.U32 R0, RZ, RZ, R4 ;  /* 0x000000ffff007224 */ /* 0x000fca00078e0004 */
[----:B------:R-:W-:Y:S02]  /*8ab0*/  ISETP.GT.AND P0, PT, R0, 0x9, PT ;  /* 0x000000090000780c */ /* 0x000fe40003f04270 */
[----:B--2---:R-:W-:-:S05]  /*8ac0*/  IADD3 R8, P1, PT, R3, R8, RZ ;  /* 0x0000000803087210 */ /* 0x004fca0007f3e0ff */
[----:B------:R-:W-:-:S06]  /*8ad0*/  IMAD.X R9, RZ, RZ, R9, P1 ;  /* 0x000000ffff097224 */ /* 0x000fcc00008e0609 */
[----:B------:R-:W-:Y:S05]  /*8ae0*/  @P0 BRA `(.L_x_700) ;  /* 0x0000000400340947 */ /* 0x000fea0003800000 */
[----:B------:R-:W-:-:S13]  /*8af0*/  ISETP.GT.AND P0, PT, R0, 0x4, PT ;  /* 0x000000040000780c */ /* 0x000fda0003f04270 */
[----:B------:R-:W-:Y:S05]  /*8b00*/  @P0 BRA `(.L_x_701) ;  /* 0x0000000000940947 */ /* 0x000fea0003800000 */
[----:B------:R-:W-:-:S13]  /*8b10*/  ISETP.GT.AND P0, PT, R0, 0x1, PT ;  /* 0x000000010000780c */ /* 0x000fda0003f04270 */
[----:B------:R-:W-:Y:S05]  /*8b20*/  @P0 BRA `(.L_x_702) ;  /* 0x0000000000380947 */ /* 0x000fea0003800000 */
[----:B------:R-:W-:-:S13]  /*8b30*/  ISETP.NE.AND P0, PT, R17, RZ, PT ;  /* 0x000000ff1100720c */ /* 0x000fda0003f05270 */
[----:B------:R-:W-:Y:S05]  /*8b40*/  @!P0 BRA `(.L_x_703) ;  /* 0x00000000001c8947 */ /* 0x000fea0003800000 */
[----:B------:R-:W-:-:S13]  /*8b50*/  ISETP.NE.AND P0, PT, R0, 0x1, PT ;  /* 0x000000010000780c */ /* 0x000fda0003f05270 */
[----:B------:R-:W-:Y:S05]  /*8b60*/  @P0 BRA `(.L_x_704) ;  /* 0x0000000c00380947 */ /* 0x000fea0003800000 */
[----:B------:R-:W-:Y:S02]  /*8b70*/  IMAD.U32 R5, R5, 0x10000, RZ ;  /* 0x0001000005057824 */ /* 0x000fe400078e00ff */
[----:B------:R-:W-:-:S04]  /*8b80*/  IMAD.MOV.U32 R25, RZ, RZ, R23 ;  /* 0x000000ffff197224 */ /* 0x000fc800078e0017 */
[----:B------:R-:W0:Y:S02]  /*8b90*/  F2I.FTZ.TRUNC.NTZ R5, R5 ;  /* 0x0000000500057305 */ /* 0x000e24000021f100 */
[----:B0-----:R0:W-:Y:S01]  /*8ba0*/  STG.E.U8 desc[UR36][R8.64], R5 ;  /* 0x0000000508007986 */ /* 0x0011e2000c101124 */
[----:B------:R-:W-:Y:S05]  /*8bb0*/  BRA `(.L_x_699) ;  /* 0x0000000c00d47947 */ /* 0x000fea0003800000 */
.L_x_703:
[----:B------:R-:W-:Y:S02]  /*8bc0*/  IMAD.U32 R5, R5, 0x10000, RZ ;  /* 0x0001000005057824 */ /* 0x000fe400078e00ff */
[----:B------:R-:W-:-:S04]  /*8bd0*/  IMAD.MOV.U32 R25, RZ, RZ, R23 ;  /* 0x000000ffff197224 */ /* 0x000fc800078e0017 */
[----:B------:R-:W0:Y:S02]  /*8be0*/  F2I.S64.TRUNC R4, R5 ;  /* 0x0000000500047311 */ /* 0x000e24000020d900 */
[----:B0-----:R0:W-:Y:S01]  /*8bf0*/  STG.E.U8 desc[UR36][R8.64], R4 ;  /* 0x0000000408007986 */ /* 0x0011e2000c101124 */
[----:B------:R-:W-:Y:S05]  /*8c00*/  BRA `(.L_x_699) ;  /* 0x0000000c00c07947 */ /* 0x000fea0003800000 */
.L_x_702:
[----:B------:R-:W-:-:S13]  /*8c10*/  ISETP.NE.AND P0, PT, R0, 0x2, PT ;  /* 0x000000020000780c */ /* 0x000fda0003f05270 */
[----:B------:R-:W-:Y:S05]  /*8c20*/  @!P0 BRA `(.L_x_705) ;  /* 0x0000000000388947 */ /* 0x000fea0003800000 */
[----:B------:R-:W-:-:S13]  /*8c30*/  ISETP.NE.AND P0, PT, R0, 0x3, PT ;  /* 0x000000030000780c */ /* 0x000fda0003f05270 */
[----:B------:R-:W-:Y:S05]  /*8c40*/  @!P0 BRA `(.L_x_706) ;  /* 0x00000000001c8947 */ /* 0x000fea0003800000 */
[----:B------:R-:W-:-:S13]  /*8c50*/  ISETP.NE.AND P0, PT, R0, 0x4, PT ;  /* 0x000000040000780c */ /* 0x000fda0003f05270 */
[----:B------:R-:W-:Y:S05]  /*8c60*/  @P0 BRA `(.L_x_704) ;  /* 0x0000000800f80947 */ /* 0x000fea0003800000 */
[----:B------:R-:W-:Y:S02]  /*8c70*/  IMAD.U32 R5, R5, 0x10000, RZ ;  /* 0x0001000005057824 */ /* 0x000fe400078e00ff */
[----:B------:R-:W-:-:S04]  /*8c80*/  IMAD.MOV.U32 R25, RZ, RZ, R23 ;  /* 0x000000ffff197224 */ /* 0x000fc800078e0017 */
[----:B------:R-:W0:Y:S02]  /*8c90*/  F2I.S64.TRUNC R4, R5 ;  /* 0x0000000500047311 */ /* 0x000e24000020d900 */
[----:B0-----:R0:W-:Y:S01]  /*8ca0*/  STG.E.64 desc[UR36][R8.64], R4 ;  /* 0x0000000408007986 */ /* 0x0011e2000c101b24 */
[----:B------:R-:W-:Y:S05]  /*8cb0*/  BRA `(.L_x_699) ;  /* 0x0000000c00947947 */ /* 0x000fea0003800000 */
.L_x_706:
[----:B------:R-:W-:Y:S02]  /*8cc0*/  IMAD.U32 R5, R5, 0x10000, RZ ;  /* 0x0001000005057824 */ /* 0x000fe400078e00ff */
[----:B------:R-:W-:-:S04]  /*8cd0*/  IMAD.MOV.U32 R25, RZ, RZ, R23 ;  /* 0x000000ffff197224 */ /* 0x000fc800078e0017 */
[----:B------:R-:W0:Y:S02]  /*8ce0*/  F2I.FTZ.TRUNC.NTZ R5, R5 ;  /* 0x0000000500057305 */ /* 0x000e24000021f100 */
[----:B0-----:R0:W-:Y:S01]  /*8cf0*/  STG.E desc[UR36][R8.64], R5 ;  /* 0x0000000508007986 */ /* 0x0011e2000c101924 */
[----:B------:R-:W-:Y:S05]  /*8d00*/  BRA `(.L_x_699) ;  /* 0x0000000c00807947 */ /* 0x000fea0003800000 */
.L_x_705:
[----:B------:R-:W-:Y:S02]  /*8d10*/  IMAD.U32 R5, R5, 0x10000, RZ ;  /* 0x0001000005057824 */ /* 0x000fe400078e00ff */
[----:B------:R-:W-:-:S04]  /*8d20*/  IMAD.MOV.U32 R25, RZ, RZ, R23 ;  /* 0x000000ffff197224 */ /* 0x000fc800078e0017 */
[----:B------:R-:W0:Y:S02]  /*8d30*/  F2I.FTZ.TRUNC.NTZ R5, R5 ;  /* 0x0000000500057305 */ /* 0x000e24000021f100 */
[----:B0-----:R0:W-:Y:S01]  /*8d40*/  STG.E.U16 desc[UR36][R8.64], R5 ;  /* 0x0000000508007986 */ /* 0x0011e2000c101524 */
[----:B------:R-:W-:Y:S05]  /*8d50*/  BRA `(.L_x_699) ;  /* 0x0000000c006c7947 */ /* 0x000fea0003800000 */
.L_x_701:
[----:B------:R-:W-:-:S13]  /*8d60*/  ISETP.GT.AND P0, PT, R0, 0x6, PT ;  /* 0x000000060000780c */ /* 0x000fda0003f04270 */
[----:B------:R-:W-:Y:S05]  /*8d70*/  @P0 BRA `(.L_x_707) ;  /* 0x0000000000340947 */ /* 0x000fea0003800000 */
[----:B------:R-:W-:-:S13]  /*8d80*/  ISETP.NE.AND P0, PT, R0, 0x5, PT ;  /* 0x000000050000780c */ /* 0x000fda0003f05270 */
[----:B------:R-:W-:Y:S05]  /*8d90*/  @!P0 BRA `(.L_x_708) ;  /* 0x0000000000188947 */ /* 0x000fea0003800000 */
[----:B------:R-:W-:-:S13]  /*8da0*/  ISETP.NE.AND P0, PT, R0, 0x6, PT ;  /* 0x000000060000780c */ /* 0x000fda0003f05270 */
[----:B------:R-:W-:Y:S05]  /*8db0*/  @P0 BRA `(.L_x_704) ;  /* 0x0000000800a40947 */ /* 0x000fea0003800000 */
[----:B------:R-:W-:Y:S02]  /*8dc0*/  IMAD.U32 R5, R5, 0x10000, RZ ;  /* 0x0001000005057824 */ /* 0x000fe400078e00ff */
[----:B------:R-:W-:-:S03]  /*8dd0*/  IMAD.MOV.U32 R25, RZ, RZ, R23 ;  /* 0x000000ffff197224 */ /* 0x000fc600078e0017 */
[----:B------:R0:W-:Y:S01]  /*8de0*/  STG.E desc[UR36][R8.64], R5 ;  /* 0x0000000508007986 */ /* 0x0001e2000c101924 */
[----:B------:R-:W-:Y:S05]  /*8df0*/  BRA `(.L_x_699) ;  /* 0x0000000c00447947 */ /* 0x000fea0003800000 */
.L_x_708:
[----:B------:R-:W-:Y:S02]  /*8e00*/  IMAD.U32 R0, R5, 0x10000, RZ ;  /* 0x0001000005007824 */ /* 0x000fe400078e00ff */
[----:B------:R-:W-:-:S03]  /*8e10*/  IMAD.MOV.U32 R25, RZ, RZ, R23 ;  /* 0x000000ffff197224 */ /* 0x000fc600078e0017 */
[----:B------:R-:W-:-:S05]  /*8e20*/  F2FP.F16.F32.PACK_AB R0, RZ, R0 ;  /* 0x00000000ff00723e */ /* 0x000fca00000000ff */
[----:B------:R0:W-:Y:S01]  /*8e30*/  STG.E.U16 desc[UR36][R8.64], R0 ;  /* 0x0000000008007986 */ /* 0x0001e2000c101524 */
[----:B------:R-:W-:Y:S05]  /*8e40*/  BRA `(.L_x_699) ;  /* 0x0000000c00307947 */ /* 0x000fea0003800000 */
.L_x_707:
[----:B------:R-:W-:-:S13]  /*8e50*/  ISETP.NE.AND P0, PT, R0, 0x7, PT ;  /* 0x000000070000780c */ /* 0x000fda0003f05270 */
[----:B------:R-:W-:Y:S05]  /*8e60*/  @!P0 BRA `(.L_x_709) ;  /* 0x00000000003c8947 */ /* 0x000fea0003800000 */
[----:B------:R-:W-:-:S13]  /*8e70*/  ISETP.NE.AND P0, PT, R0, 0x8, PT ;  /* 0x000000080000780c */ /* 0x000fda0003f05270 */
[----:B------:R-:W-:Y:S05]  /*8e80*/  @!P0 BRA `(.L_x_710) ;  /* 0x00000000001c8947 */ /* 0x000fea0003800000 */
[----:B------:R-:W-:-:S13]  /*8e90*/  ISETP.NE.AND P0, PT, R0, 0x9, PT ;  /* 0x000000090000780c */ /* 0x000fda0003f05270 */
[----:B------:R-:W-:Y:S05]  /*8ea0*/  @P0 BRA `(.L_x_704) ;  /* 0x0000000800680947 */ /* 0x000fea0003800000 */
[----:B------:R-:W-:Y:S02]  /*8eb0*/  IMAD.U32 R4, R5, 0x10000, RZ ;  /* 0x0001000005047824 */ /* 0x000fe400078e00ff */
[----:B------:R-:W-:Y:S02]  /*8ec0*/  IMAD.MOV.U32 R5, RZ, RZ, RZ ;  /* 0x000000ffff057224 */ /* 0x000fe400078e00ff */
[----:B------:R-:W-:-:S03]  /*8ed0*/  IMAD.MOV.U32 R25, RZ, RZ, R23 ;  /* 0x000000ffff197224 */ /* 0x000fc600078e0017 */
[----:B------:R0:W-:Y:S01]  /*8ee0*/  STG.E.64 desc[UR36][R8.64], R4 ;  /* 0x0000000408007986 */ /* 0x0001e2000c101b24 */
[----:B------:R-:W-:Y:S05]  /*8ef0*/  BRA `(.L_x_699) ;  /* 0x0000000c00047947 */ /* 0x000fea0003800000 */
.L_x_710:
[----:B------:R-:W-:Y:S02]  /*8f00*/  IMAD.U32 R5, R5, 0x10000, RZ ;  /* 0x0001000005057824 */ /* 0x000fe400078e00ff */
[----:B------:R-:W-:-:S03]  /*8f10*/  IMAD.MOV.U32 R25, RZ, RZ, R23 ;  /* 0x000000ffff197224 */ /* 0x000fc600078e0017 */
[----:B------:R-:W-:-:S04]  /*8f20*/  F2FP.F16.F32.PACK_AB R3, RZ, R5 ;  /* 0x00000005ff03723e */ /* 0x000fc800000000ff */
[----:B------:R-:W-:-:S05]  /*8f30*/  PRMT R3, R3, 0x5410, RZ ;  /* 0x0000541003037816 */ /* 0x000fca00000000ff */
[----:B------:R0:W-:Y:S01]  /*8f40*/  STG.E desc[UR36][R8.64], R3 ;  /* 0x0000000308007986 */ /* 0x0001e2000c101924 */
[----:B------:R-:W-:Y:S05]  /*8f50*/  BRA `(.L_x_699) ;  /* 0x0000000800ec7947 */ /* 0x000fea0003800000 */
.L_x_709:
[----:B------:R-:W-:Y:S02]  /*8f60*/  IMAD.U32 R4, R5, 0x10000, RZ ;  /* 0x0001000005047824 */ /* 0x000fe400078e00ff */
[----:B------:R-:W-:Y:S02]  /*8f70*/  IMAD.MOV.U32 R25, RZ, RZ, R23 ;  /* 0x000000ffff197224 */ /* 0x000fe400078e0017 */
[----:B------:R-:W-:-:S06]  /*8f80*/  FMUL.FTZ R4, R4, 1 ;  /* 0x3f80000004047820 */ /* 0x000fcc0000410000 */
[----:B------:R-:W0:Y:S02]  /*8f90*/  F2F.F64.F32 R4, R4 ;  /* 0x0000000400047310 */ /* 0x000e240000201800 */
[----:B0-----:R0:W-:Y:S01]  /*8fa0*/  STG.E.64 desc[UR36][R8.64], R4 ;  /* 0x0000000408007986 */ /* 0x0011e2000c101b24 */
[----:B------:R-:W-:Y:S05]  /*8fb0*/  BRA `(.L_x_699) ;  /* 0x0000000800d47947 */ /* 0x000fea0003800000 */
.L_x_700:
[----:B------:R-:W-:-:S13]  /*8fc0*/  ISETP.GT.AND P0, PT, R0, 0x18, PT ;  /* 0x000000180000780c */ /* 0x000fda0003f04270 */
[----:B------:R-:W-:Y:S05]  /*8fd0*/  @P0 BRA `(.L_x_711) ;  /* 0x0000000400080947 */ /* 0x000fea0003800000 */
        /* <DEDUP_REMOVED lines=8> */
[----:B------:R-:W-:-:S04]  /*9060*/  FSETP.NEU.FTZ.AND P0, PT, R5, RZ, PT ;  /* 0x000000ff0500720b */ /* 0x000fc80003f1d000 */
[----:B------:R-:W-:-:S05]  /*9070*/  SEL R3, RZ, 0x1, !P0 ;  /* 0x00000001ff037807 */ /* 0x000fca0004000000 */
[----:B------:R0:W-:Y:S01]  /*9080*/  STG.E.U8 desc[UR36][R8.64], R3 ;  /* 0x0000000308007986 */ /* 0x0001e2000c101124 */
[----:B------:R-:W-:Y:S05]  /*9090*/  BRA `(.L_x_699) ;  /* 0x00000008009c7947 */ /* 0x000fea0003800000 */
.L_x_713:
[----:B------:R-:W-:Y:S01]  /*90a0*/  IMAD.U32 R5, R5, 0x10000, RZ ;  /* 0x0001000005057824 */ /* 0x000fe200078e00ff */
[----:B------:R-:W-:Y:S01]  /*90b0*/  CS2R R6, SRZ ;  /* 0x0000000000067805 */ /* 0x000fe2000001ff00 */
[----:B------:R-:W-:Y:S02]  /*90c0*/  IMAD.MOV.U32 R25, RZ, RZ, R23 ;  /* 0x000000ffff197224 */ /* 0x000fe400078e0017 */
[----:B------:R-:W-:-:S06]  /*90d0*/  FMUL.FTZ R5, R5, 1 ;  /* 0x3f80000005057820 */ /* 0x000fcc0000410000 */
[----:B------:R-:W0:Y:S02]  /*90e0*/  F2F.F64.F32 R4, R5 ;  /* 0x0000000500047310 */ /* 0x000e240000201800 */
[----:B0-----:R0:W-:Y:S01]  /*90f0*/  STG.E.128 desc[UR36][R8.64], R4 ;  /* 0x0000000408007986 */ /* 0x0011e2000c101d24 */
[----:B------:R-:W-:Y:S05]  /*9100*/  BRA `(.L_x_699) ;  /* 0x0000000800807947 */ /* 0x000fea0003800000 */
.L_x_712:
[----:B------:R-:W-:-:S13]  /*9110*/  ISETP.NE.AND P0, PT, R0, 0xf, PT ;  /* 0x0000000f0000780c */ /* 0x000fda0003f05270 */
[----:B------:R-:W-:Y:S05]  /*9120*/  @!P0 BRA `(.L_x_714) ;  /* 0x0000000000a88947 */ /* 0x000fea0003800000 */
[----:B------:R-:W-:-:S13]  /*9130*/  ISETP.NE.AND P0, PT, R0, 0x17, PT ;  /* 0x000000170000780c */ /* 0x000fda0003f05270 */
[----:B------:R-:W-:Y:S05]  /*9140*/  @!P0 BRA `(.L_x_715) ;  /* 0x0000000000508947 */ /* 0x000fea0003800000 */
[----:B------:R-:W-:-:S13]  /*9150*/  ISETP.NE.AND P0, PT, R0, 0x18, PT ;  /* 0x000000180000780c */ /* 0x000fda0003f05270 */
[----:B------:R-:W-:Y:S05]  /*9160*/  @P0 BRA `(.L_x_704) ;  /* 0x0000000400b80947 */ /* 0x000fea0003800000 */
[----:B------:R-:W-:Y:S01]  /*9170*/  IMAD.U32 R6, R5, 0x10000, RZ ;  /* 0x0001000005067824 */ /* 0x000fe200078e00ff */
[----:B------:R-:W-:Y:S01]  /*9180*/  BSSY.RECONVERGENT B0, `(.L_x_716) ;  /* 0x000000c000007945 */ /* 0x000fe20003800200 */
[----:B------:R-:W-:-:S03]  /*9190*/  IMAD.MOV.U32 R0, RZ, RZ, 0x7f ;  /* 0x0000007fff007424 */ /* 0x000fc600078e00ff */
        /* <DEDUP_REMOVED lines=10> */
.L_x_717:
[----:B------:R-:W-:Y:S05]  /*9240*/  BSYNC.RECONVERGENT B0 ;  /* 0x0000000000007941 */ /* 0x000fea0003800200 */
.L_x_716:
[----:B------:R-:W-:Y:S01]  /*9250*/  LOP3.LUT R5, R0, 0x80, R5, 0xf8, !PT ;  /* 0x0000008000057812 */ /* 0x000fe200078ef805 */
[----:B------:R-:W-:-:S04]  /*9260*/  IMAD.MOV.U32 R25, RZ, RZ, R23 ;  /* 0x000000ffff197224 */ /* 0x000fc800078e0017 */
[----:B------:R0:W-:Y:S01]  /*9270*/  STG.E.U8 desc[UR36][R8.64], R5 ;  /* 0x0000000508007986 */ /* 0x0001e2000c101124 */
[----:B------:R-:W-:Y:S05]  /*9280*/  BRA `(.L_x_699) ;  /* 0x0000000800207947 */ /* 0x000fea0003800000 */
.L_x_715:
[----:B------:R-:W-:Y:S01]  /*9290*/  IMAD.U32 R6, R5, 0x10000, RZ ;  /* 0x0001000005067824 */ /* 0x000fe200078e00ff */
[----:B------:R-:W-:Y:S04]  /*92a0*/  BSSY.RECONVERGENT B0, `(.L_x_718) ;  /* 0x000000e000007945 */ /* 0x000fe80003800200 */
[----:B------:R-:W-:Y:S02]  /*92b0*/  LOP3.LUT R4, R6, 0x7fffffff, RZ, 0xc0, !PT ;  /* 0x7fffffff06047812 */ /* 0x000fe400078ec0ff */
[----:B------:R-:W-:Y:S02]  /*92c0*/  SHF.R.U32.HI R5, RZ, 0x18, R6 ;  /* 0x00000018ff057819 */ /* 0x000fe40000011606 */
[----:B------:R-:W-:-:S13]  /*92d0*/  ISETP.GE.U32.AND P1, PT, R4, 0x47800000, PT ;  /* 0x478000000400780c */ /* 0x000fda0003f26070 */
[----:B------:R-:W-:Y:S01]  /*92e0*/  @P1 IMAD.MOV.U32 R0, RZ, RZ, 0x7f ;  /* 0x0000007fff001424 */ /* 0x000fe200078e00ff */
        /* <DEDUP_REMOVED lines=9> */
.L_x_719:
[----:B------:R-:W-:Y:S05]  /*9380*/  BSYNC.RECONVERGENT B0 ;  /* 0x0000000000007941 */ /* 0x000fea0003800200 */
.L_x_718:
[----:B------:R-:W-:Y:S01]  /*9390*/  LOP3.LUT R5, R0, 0x80, R5, 0xf8, !PT ;  /* 0x0000008000057812 */ /* 0x000fe200078ef805 */
[----:B------:R-:W-:-:S04]  /*93a0*/  IMAD.MOV.U32 R25, RZ, RZ, R23 ;  /* 0x000000ffff197224 */ /* 0x000fc800078e0017 */
[----:B------:R0:W-:Y:S01]  /*93b0*/  STG.E.U8 desc[UR36][R8.64], R5 ;  /* 0x0000000508007986 */ /* 0x0001e2000c101124 */
[----:B------:R-:W-:Y:S05]  /*93c0*/  BRA `(.L_x_699) ;  /* 0x0000000400d07947 */ /* 0x000fea0003800000 */
.L_x_714:
[----:B------:R0:W-:Y:S01]  /*93d0*/  STG.E.U16 desc[UR36][R8.64], R5 ;  /* 0x0000000508007986 */ /* 0x0001e2000c101524 */
[----:B------:R-:W-:Y:S01]  /*93e0*/  IMAD.MOV.U32 R25, RZ, RZ, R23 ;  /* 0x000000ffff197224 */ /* 0x000fe200078e0017 */
[----:B------:R-:W-:Y:S06]  /*93f0*/  BRA `(.L_x_699) ;  /* 0x0000000400c47947 */ /* 0x000fec0003800000 */
.L_x_711:
[----:B------:R-:W-:-:S13]  /*9400*/  ISETP.GT.AND P0, PT, R0, 0x1b, PT ;  /* 0x0000001b0000780c */ /* 0x000fda0003f04270 */
[----:B------:R-:W-:Y:S05]  /*9410*/  @P0 BRA `(.L_x_720) ;  /* 0x0000000000f40947 */ /* 0x000fea0003800000 */
        /* <DEDUP_REMOVED lines=8> */
[----:B------:R-:W0:Y:S02]  /*94a0*/  F2I.FTZ.U32.TRUNC.NTZ R3, R3 ;  /* 0x0000000300037305 */ /* 0x000e24000021f000 */
[----:B0-----:R0:W-:Y:S01]  /*94b0*/  STG.E.U16 desc[UR36][R8.64], R3 ;  /* 0x0000000308007986 */ /* 0x0011e2000c101524 */
[----:B------:R-:W-:Y:S05]  /*94c0*/  BRA `(.L_x_699) ;  /* 0x0000000400907947 */ /* 0x000fea0003800000 */
.L_x_722:
[----:B------:R-:W-:Y:S01]  /*94d0*/  IMAD.U32 R3, R5, 0x10000, RZ ;  /* 0x0001000005037824 */ /* 0x000fe200078e00ff */
[----:B------:R-:W-:Y:S01]  /*94e0*/  BSSY.RECONVERGENT B0, `(.L_x_723) ;  /* 0x0000014000007945 */ /* 0x000fe20003800200 */
[----:B------:R-:W-:-:S03]  /*94f0*/  IMAD.MOV.U32 R4, RZ, RZ, 0x80 ;  /* 0x00000080ff047424 */ /* 0x000fc600078e00ff */
[----:B------:R-:W-:-:S04]  /*9500*/  LOP3.LUT R0, R3, 0x7fffffff, RZ, 0xc0, !PT ;  /* 0x7fffffff03007812 */ /* 0x000fc800078ec0ff */
[----:B------:R-:W-:-:S13]  /*9510*/  ISETP.GT.U32.AND P0, PT, R0, 0x437fffff, PT ;  /* 0x437fffff0000780c */ /* 0x000fda0003f04070 */
[----:B------:R-:W-:Y:S05]  /*9520*/  @P0 BRA `(.L_x_724) ;  /* 0x00000000003c0947 */ /* 0x000fea0003800000 */
[----:B------:R-:W-:-:S13]  /*9530*/  ISETP.GT.U32.AND P0, PT, R0, 0x3bffffff, PT ;  /* 0x3bffffff0000780c */ /* 0x000fda0003f04070 */
[----:B------:R-:W-:Y:S05]  /*9540*/  @P0 BRA `(.L_x_725) ;  /* 0x0000000000140947 */ /* 0x000fea0003800000 */
[----:B------:R-:W-:Y:S01]  /*9550*/  FADD.FTZ R0, R0, 8192 ;  /* 0x4600000000007421 */ /* 0x000fe20000010000 */
[----:B------:R-:W-:-:S04]  /*9560*/  PRMT R4, RZ, 0x7610, R4 ;  /* 0x00007610ff047816 */ /* 0x000fc80000000004 */
[----:B------:R-:W-:-:S13]  /*9570*/  LOP3.LUT P0, R0, R0, 0xff, RZ, 0xc0, !PT ;  /* 0x000000ff00007812 */ /* 0x000fda000780c0ff */
[----:B------:R-:W-:Y:S05]  /*9580*/  @!P0 BRA `(.L_x_724) ;  /* 0x0000000000248947 */ /* 0x000fea0003800000 */
[----:B------:R-:W-:Y:S05]  /*9590*/  BRA `(.L_x_726) ;  /* 0x0000000000147947 */ /* 0x000fea0003800000 */
.L_x_725:
[----:B------:R-:W-:-:S04]  /*95a0*/  SHF.R.U32.HI R0, RZ, 0x14, R3 ;  /* 0x00000014ff007819 */ /* 0x000fc80000011603 */
[----:B------:R-:W-:-:S04]  /*95b0*/  LOP3.LUT R0, R0, 0x1, RZ, 0xc0, !PT ;  /* 0x0000000100007812 */ /* 0x000fc800078ec0ff */
[----:B------:R-:W-:-:S04]  /*95c0*/  IADD3 R0, PT, PT, R3, 0x487ffff, R0 ;  /* 0x0487ffff03007810 */ /* 0x000fc80007ffe000 */
[----:B------:R-:W-:-:S04]  /*95d0*/  SHF.R.U32.HI R0, RZ, 0x14, R0 ;  /* 0x00000014ff007819 */ /* 0x000fc80000011600 */
[----:B------:R-:W-:-:S07]  /*95e0*/  LOP3.LUT R0, R0, 0xff, RZ, 0xc0, !PT ;  /* 0x000000ff00007812 */ /* 0x000fce00078ec0ff */
.L_x_726:
[----:B------:R-:W-:-:S04]  /*95f0*/  SHF.R.U32.HI R3, RZ, 0x18, R3 ;  /* 0x00000018ff037819 */ /* 0x000fc80000011603 */
[----:B------:R-:W-:-:S04]  /*9600*/  LOP3.LUT R0, R0, 0x80, R3, 0xf8, !PT ;  /* 0x0000008000007812 */ /* 0x000fc800078ef803 */
[----:B------:R-:W-:-:S07]  /*9610*/  PRMT R4, R0, 0x7610, R4 ;  /* 0x0000761000047816 */ /* 0x000fce0000000004 */
.L_x_724:
[----:B------:R-:W-:Y:S05]  /*9620*/  BSYNC.RECONVERGENT B0 ;  /* 0x0000000000007941 */ /* 0x000fea0003800200 */
.L_x_723:
[----:B------:R0:W-:Y:S01]  /*9630*/  STG.E.U8 desc[UR36][R8.64], R4 ;  /* 0x0000000408007986 */ /* 0x0001e2000c101124 */
[----:B------:R-:W-:Y:S01]  /*9640*/  IMAD.MOV.U32 R25, RZ, RZ, R23 ;  /* 0x000000ffff197224 */ /* 0x000fe200078e0017 */
[----:B------:R-:W-:Y:S06]  /*9650*/  BRA `(.L_x_699) ;  /* 0x00000004002c7947 */ /* 0x000fec0003800000 */
.L_x_721:
        /* <DEDUP_REMOVED lines=13> */
.L_x_729:
[----:B------:R-:W-:-:S04]  /*9730*/  SHF.R.U32.HI R0, RZ, 0x15, R3 ;  /* 0x00000015ff007819 */ /* 0x000fc80000011603 */
[----:B------:R-:W-:-:S04]  /*9740*/  LOP3.LUT R0, R0, 0x1, RZ, 0xc0, !PT ;  /* 0x0000000100007812 */ /* 0x000fc800078ec0ff */
[----:B------:R-:W-:-:S04]  /*9750*/  IADD3 R0, PT, PT, R3, 0x88fffff, R0 ;  /* 0x088fffff03007810 */ /* 0x000fc80007ffe000 */
[----:B------:R-:W-:-:S04]  /*9760*/  SHF.R.U32.HI R0, RZ, 0x15, R0 ;  /* 0x00000015ff007819 */ /* 0x000fc80000011600 */
[----:B------:R-:W-:-:S07]  /*9770*/  LOP3.LUT R0, R0, 0xff, RZ, 0xc0, !PT ;  /* 0x000000ff00007812 */ /* 0x000fce00078ec0ff */
.L_x_730:
[----:B------:R-:W-:-:S04]  /*9780*/  SHF.R.U32.HI R3, RZ, 0x18, R3 ;  /* 0x00000018ff037819 */ /* 0x000fc80000011603 */
[----:B------:R-:W-:-:S04]  /*9790*/  LOP3.LUT R0, R0, 0x80, R3, 0xf8, !PT ;  /* 0x0000008000007812 */ /* 0x000fc800078ef803 */
[----:B------:R-:W-:-:S07]  /*97a0*/  PRMT R4, R0, 0x7610, R4 ;  /* 0x0000761000047816 */ /* 0x000fce0000000004 */
.L_x_728:
[----:B------:R-:W-:Y:S05]  /*97b0*/  BSYNC.RECONVERGENT B0 ;  /* 0x0000000000007941 */ /* 0x000fea0003800200 */
.L_x_727:
[----:B------:R0:W-:Y:S01]  /*97c0*/  STG.E.U8 desc[UR36][R8.64], R4 ;  /* 0x0000000408007986 */ /* 0x0001e2000c101124 */
[----:B------:R-:W-:Y:S01]  /*97d0*/  IMAD.MOV.U32 R25, RZ, RZ, R23 ;  /* 0x000000ffff197224 */ /* 0x000fe200078e0017 */
[----:B------:R-:W-:Y:S06]  /*97e0*/  BRA `(.L_x_699) ;  /* 0x0000000000c87947 */ /* 0x000fec0003800000 */
.L_x_720:
[----:B------:R-:W-:-:S13]  /*97f0*/  ISETP.NE.AND P0, PT, R0, 0x1c, PT ;  /* 0x0000001c0000780c */ /* 0x000fda0003f05270 */
[----:B------:R-:W-:Y:S05]  /*9800*/  @!P0 BRA `(.L_x_731) ;  /* 0x0000000000b08947 */ /* 0x000fea0003800000 */
[----:B------:R-:W-:-:S13]  /*9810*/  ISETP.NE.AND P0, PT, R0, 0x1d, PT ;  /* 0x0000001d0000780c */ /* 0x000fda0003f05270 */
[----:B------:R-:W-:Y:S05]  /*9820*/  @!P0 BRA `(.L_x_732) ;  /* 0x0000000000948947 */ /* 0x000fea0003800000 */
[----:B------:R-:W-:-:S13]  /*9830*/  ISETP.NE.AND P0, PT, R0, 0x2c, PT ;  /* 0x0000002c0000780c */ /* 0x000fda0003f05270 */
[----:B------:R-:W-:Y:S05]  /*9840*/  @!P0 BRA `(.L_x_733) ;  /* 0x0000000000488947 */ /* 0x000fea0003800000 */
.L_x_704:
[----:B------:R-:W-:Y:S01]  /*9850*/  MOV R14, 0x0 ;  /* 0x00000000000e7802 */ /* 0x000fe20000000f00 */
[----:B------:R-:W0:Y:S01]  /*9860*/  LDCU.64 UR6, c[0x4][0x128] ;  /* 0x01002500ff0677ac */ /* 0x000e220008000a00 */
[----:B------:R-:W-:Y:S02]  /*9870*/  IMAD.MOV.U32 R8, RZ, RZ, 0x65 ;  /* 0x00000065ff087424 */ /* 0x000fe400078e00ff */
[----:B------:R-:W-:Y:S01]  /*9880*/  IMAD.MOV.U32 R12, RZ, RZ, 0x1 ;  /* 0x00000001ff0c7424 */ /* 0x000fe200078e00ff */
[----:B------:R-:W1:Y:S01]  /*9890*/  LDCU.64 UR8, c[0x4][0x130] ;  /* 0x01002600ff0877ac */ /* 0x000e620008000a00 */
[----:B------:R-:W2:Y:S01]  /*98a0*/  LDC.64 R14, c[0x4][R14] ;  /* 0x010000000e0e7b82 */ /* 0x000ea20000000a00 */
[----:B------:R-:W-:Y:S01]  /*98b0*/  IMAD.MOV.U32 R13, RZ, RZ, RZ ;  /* 0x000000ffff0d7224 */ /* 0x000fe200078e00ff */
[----:B------:R-:W5:Y:S01]  /*98c0*/  LDCU.64 UR4, c[0x4][0x40] ;  /* 0x01000800ff0477ac */ /* 0x000f620008000a00 */
[----:B0-----:R-:W-:Y:S02]  /*98d0*/  IMAD.U32 R4, RZ, RZ, UR6 ;  /* 0x00000006ff047e24 */ /* 0x001fe4000f8e00ff */
[----:B------:R-:W-:-:S02]  /*98e0*/  IMAD.U32 R5, RZ, RZ, UR7 ;  /* 0x00000007ff057e24 */ /* 0x000fc4000f8e00ff */
[----:B-1----:R-:W-:Y:S02]  /*98f0*/  IMAD.U32 R6, RZ, RZ, UR8 ;  /* 0x00000008ff067e24 */ /* 0x002fe4000f8e00ff */
[----:B------:R-:W-:Y:S02]  /*9900*/  IMAD.U32 R7, RZ, RZ, UR9 ;  /* 0x00000009ff077e24 */ /* 0x000fe4000f8e00ff */
[----:B-----5:R-:W-:Y:S02]  /*9910*/  IMAD.U32 R10, RZ, RZ, UR4 ;  /* 0x00000004ff0a7e24 */ /* 0x020fe4000f8e00ff */
[----:B------:R-:W-:-:S07]  /*9920*/  IMAD.U32 R11, RZ, RZ, UR5 ;  /* 0x00000005ff0b7e24 */ /* 0x000fce000f8e00ff */
[----:B------:R-:W-:-:S07]  /*9930*/  LEPC R20, `(.L_x_734) ;  /* 0x000000001014794e */ /* 0x000fce0000000000 */
[----:B--234-:R-:W-:Y:S05]  /*9940*/  CALL.ABS.NOINC R14 ;  /* 0x000000000e007343 */ /* 0x01cfea0003c00000 */
.L_x_734:
[----:B------:R-:W-:Y:S01]  /*9950*/  IMAD.MOV.U32 R25, RZ, RZ, R23 ;  /* 0x000000ffff197224 */ /* 0x000fe200078e0017 */
[----:B------:R-:W-:Y:S06]  /*9960*/  BRA `(.L_x_699) ;  /* 0x0000000000687947 */ /* 0x000fec0003800000 */
.L_x_733:
[----:B------:R-:W-:Y:S02]  /*9970*/  IMAD.U32 R4, R5, 0x10000, RZ ;  /* 0x0001000005047824 */ /* 0x000fe400078e00ff */
[----:B------:R-:W-:-:S03]  /*9980*/  IMAD.MOV.U32 R25, RZ, RZ, R23 ;  /* 0x000000ffff197224 */ /* 0x000fc600078e0017 */
[----:B------:R-:W-:-:S04]  /*9990*/  SHF.R.U32.HI R5, RZ, 0x17, R4 ;  /* 0x00000017ff057819 */ /* 0x000fc80000011604 */
[----:B------:R-:W-:-:S04]  /*99a0*/  LOP3.LUT R3, R5, 0xff, RZ, 0xc0, !PT ;  /* 0x000000ff05037812 */ /* 0x000fc800078ec0ff */
[----:B------:R-:W-:-:S13]  /*99b0*/  ISETP.NE.AND P2, PT, R3, 0xff, PT ;  /* 0x000000ff0300780c */ /* 0x000fda0003f45270 */
[--C-:B------:R-:W-:Y:S02]  /*99c0*/  @P2 SHF.R.U32.HI R0, RZ, 0x16, R4.reuse ;  /* 0x00000016ff002819 */ /* 0x100fe40000011604 */
[----:B------:R-:W-:Y:S01]  /*99d0*/  @P2 LOP3.LUT P0, RZ, R3, 0x3fffff, R4, 0xf8, !PT ;  /* 0x003fffff03ff2812 */ /* 0x000fe2000780f804 */
[----:B------:R-:W-:Y:S01]  /*99e0*/  IMAD.MOV.U32 R3, RZ, RZ, 0xff ;  /* 0x000000ffff037424 */ /* 0x000fe200078e00ff */
[----:B------:R-:W-:-:S04]  /*99f0*/  @P2 LOP3.LUT R0, R0, 0x1, RZ, 0xc0, !PT ;  /* 0x0000000100002812 */ /* 0x000fc800078ec0ff */
[----:B------:R-:W-:Y:S01]  /*9a00*/  @P2 ISETP.EQ.U32.AND P1, PT, R0, 0x1, P0 ;  /* 0x000000010000280c */ /* 0x000fe20000722070 */
[----:B------:R-:W-:Y:S01]  /*9a10*/  @P2 VIADD R0, R5, 0x1 ;  /* 0x0000000105002836 */ /* 0x000fe20000000000 */
[----:B------:R-:W-:Y:S02]  /*9a20*/  PLOP3.LUT P0, PT, PT, PT, PT, 0x80, 0x8 ;  /* 0x000000000008781c */ /* 0x000fe40003f0f070 */
[----:B------:R-:W-:-:S13]  /*9a30*/  @P2 PLOP3.LUT P0, PT, P1, PT, PT, 0x80, 0x8 ;  /* 0x000000000008281c */ /* 0x000fda0000f0f070 */
[----:B------:R-:W-:-:S04]  /*9a40*/  @!P0 IMAD.MOV R0, RZ, RZ, R5 ;  /* 0x000000ffff008224 */ /* 0x000fc800078e0205 */
[----:B------:R-:W-:-:S05]  /*9a50*/  @P2 IMAD.MOV.U32 R3, RZ, RZ, R0 ;  /* 0x000000ffff032224 */ /* 0x000fca00078e0000 */
[----:B------:R0:W-:Y:S01]  /*9a60*/  STG.E.U8 desc[UR36][R8.64], R3 ;  /* 0x0000000308007986 */ /* 0x0001e2000c101124 */
[----:B------:R-:W-:Y:S05]  /*9a70*/  BRA `(.L_x_699) ;  /* 0x0000000000247947 */ /* 0x000fea0003800000 */
.L_x_732:
[----:B------:R-:W-:Y:S02]  /*9a80*/  IMAD.U32 R5, R5, 0x10000, RZ ;  /* 0x0001000005057824 */ /* 0x000fe400078e00ff */
[----:B------:R-:W-:-:S04]  /*9a90*/  IMAD.MOV.U32 R25, RZ, RZ, R23 ;  /* 0x000000ffff197224 */ /* 0x000fc800078e0017 */
[----:B------:R-:W0:Y:S02]  /*9aa0*/  F2I.U64.TRUNC R4, R5 ;  /* 0x0000000500047311 */ /* 0x000e24000020d800 */
[----:B0-----:R0:W-:Y:S01]  /*9ab0*/  STG.E.64 desc[UR36][R8.64], R4 ;  /* 0x0000000408007986 */ /* 0x0011e2000c101b24 */
[----:B------:R-:W-:Y:S05]  /*9ac0*/  BRA `(.L_x_699) ;  /* 0x0000000000107947 */ /* 0x000fea0003800000 */
.L_x_731:
[----:B------:R-:W-:Y:S02]  /*9ad0*/  IMAD.U32 R5, R5, 0x10000, RZ ;  /* 0x0001000005057824 */ /* 0x000fe400078e00ff */
[----:B------:R-:W-:-:S04]  /*9ae0*/  IMAD.MOV.U32 R25, RZ, RZ, R23 ;  /* 0x000000ffff197224 */ /* 0x000fc800078e0017 */
[----:B------:R-:W0:Y:S02]  /*9af0*/  F2I.FTZ.U32.TRUNC.NTZ R5, R5 ;  /* 0x0000000500057305 */ /* 0x000e24000021f000 */
[----:B0-----:R0:W-:Y:S02]  /*9b00*/  STG.E desc[UR36][R8.64], R5 ;  /* 0x0000000508007986 */ /* 0x0011e4000c101924 */
.L_x_699:
[----:B------:R-:W-:Y:S05]  /*9b10*/  BSYNC.RECONVERGENT B6 ;  /* 0x0000000000067941 */ /* 0x000fea0003800200 */
.L_x_698:
[----:B------:R-:W-:Y:S01]  /*9b20*/  ISETP.GE.AND P0, PT, R25, R16, PT ;  /* 0x000000101900720c */ /* 0x000fe20003f06270 */
[----:B------:R-:W-:-:S12]  /*9b30*/  BSSY.RECONVERGENT B6, `(.L_x_735) ;  /* 0x00001f0000067945 */ /* 0x000fd80003800200 */
[----:B------:R-:W-:Y:S05]  /*9b40*/  @P0 BRA `(.L_x_736) ;  /* 0x0000001c00b80947 */ /* 0x000fea0003800000 */
[----:B------:R-:W1:Y:S01]  /*9b50*/  LDCU UR4, c[0x0][0x3c4] ;  /* 0x00007880ff0477ac */ /* 0x000e620008000800 */
[----:B0-----:R-:W0:Y:S01]  /*9b60*/  LDC.64 R8, c[0x0][0x398] ;  /* 0x0000e600ff087b82 */ /* 0x001e220000000a00 */
[----:B-----5:R-:W-:Y:S01]  /*9b70*/  IMAD R0, R2, 0x200, R25 ;  /* 0x0000020002007824 */ /* 0x020fe200078e0219 */
[----:B------:R-:W-:-:S03]  /*9b80*/  PRMT R4, R17, 0x9910, RZ ;  /* 0x0000991011047816 */ /* 0x000fc600000000ff */
[----:B-1----:R-:W-:Y:S02]  /*9b90*/  IMAD R3, R0, UR4, RZ ;  /* 0x0000000400037c24 */ /* 0x002fe4000f8e02ff */
[----:B------:R-:W-:-:S05]  /*9ba0*/  IMAD.MOV.U32 R0, RZ, RZ, R4 ;  /* 0x000000ffff007224 */ /* 0x000fca00078e0004 */
[----:B------:R-:W-:Y:S02]  /*9bb0*/  ISETP.GT.AND P1, PT, R0, 0x9, PT ;  /* 0x000000090000780c */ /* 0x000fe40003f24270 */
[----:B0-----:R-:W-:-:S05]  /*9bc0*/  IADD3 R8, P0, PT, R3, R8, RZ ;  /* 0x0000000803087210 */ /* 0x001fca0007f1e0ff */
        /* <DEDUP_REMOVED lines=10> */
[----:B---3--:R-:W-:-:S04]  /*9c70*/  IMAD.U32 R22, R22, 0x10000, RZ ;  /* 0x0001000016167824 */ /* 0x008fc800078e00ff */
[----:B------:R-:W0:Y:S02]  /*9c80*/  F2I.FTZ.TRUNC.NTZ R3, R22 ;  /* 0x0000001600037305 */ /* 0x000e24000021f100 */
[----:B0-----:R0:W-:Y:S01]  /*9c90*/  STG.E.U8 desc[UR36][R8.64], R3 ;  /* 0x0000000308007986 */ /* 0x0011e2000c101124 */
[----:B------:R-:W-:Y:S05]  /*9ca0*/  BRA `(.L_x_742) ;  /* 0x0000000c007c7947 */ /* 0x000fea0003800000 */
.L_x_740:
[----:B--23--:R-:W-:-:S06]  /*9cb0*/  IMAD.U32 R5, R22, 0x10000, RZ ;  /* 0x0001000016057824 */ /* 0x00cfcc00078e00ff */
[----:B------:R-:W0:Y:S02]  /*9cc0*/  F2I.S64.TRUNC R4, R5 ;  /* 0x0000000500047311 */ /* 0x000e24000020d900 */
[----:B0-----:R0:W-:Y:S01]  /*9cd0*/  STG.E.U8 desc[UR36][R8.64], R4 ;  /* 0x0000000408007986 */ /* 0x0011e2000c101124 */
[----:B------:R-:W-:Y:S05]  /*9ce0*/  BRA `(.L_x_742) ;  /* 0x0000000c006c7947 */ /* 0x000fea0003800000 */
.L_x_739:
[----:B------:R-:W-:-:S13]  /*9cf0*/  ISETP.NE.AND P0, PT, R0, 0x2, PT ;  /* 0x000000020000780c */ /* 0x000fda0003f05270 */
[----:B------:R-:W-:Y:S05]  /*9d00*/  @!P0 BRA `(.L_x_743) ;  /* 0x0000000000308947 */ /* 0x000fea0003800000 */
[----:B------:R-:W-:-:S13]  /*9d10*/  ISETP.NE.AND P0, PT, R0, 0x3, PT ;  /* 0x000000030000780c */ /* 0x000fda0003f05270 */
[----:B------:R-:W-:Y:S05]  /*9d20*/  @!P0 BRA `(.L_x_744) ;  /* 0x0000000000188947 */ /* 0x000fea0003800000 */
[----:B------:R-:W-:-:S13]  /*9d30*/  ISETP.NE.AND P0, PT, R0, 0x4, PT ;  /* 0x000000040000780c */ /* 0x000fda0003f05270 */
[----:B------:R-:W-:Y:S05]  /*9d40*/  @P0 BRA `(.L_x_741) ;  /* 0x0000000800780947 */ /* 0x000fea0003800000 */
[----:B---3--:R-:W-:-:S06]  /*9d50*/  IMAD.U32 R4, R22, 0x10000, RZ ;  /* 0x0001000016047824 */ /* 0x008fcc00078e00ff */
[----:B--2---:R-:W0:Y:S02]  /*9d60*/  F2I.S64.TRUNC R4, R4 ;  /* 0x0000000400047311 */ /* 0x004e24000020d900 */
[----:B0-----:R0:W-:Y:S01]  /*9d70*/  STG.E.64 desc[UR36][R8.64], R4 ;  /* 0x0000000408007986 */ /* 0x0011e2000c101b24 */
[----:B------:R-:W-:Y:S05]  /*9d80*/  BRA `(.L_x_742) ;  /* 0x0000000c00447947 */ /* 0x000fea0003800000 */
.L_x_744:
[----:B---3--:R-:W-:-:S04]  /*9d90*/  IMAD.U32 R22, R22, 0x10000, RZ ;  /* 0x0001000016167824 */ /* 0x008fc800078e00ff */
[----:B------:R-:W0:Y:S02]  /*9da0*/  F2I.FTZ.TRUNC.NTZ R3, R22 ;  /* 0x0000001600037305 */ /* 0x000e24000021f100 */
[----:B0-----:R0:W-:Y:S01]  /*9db0*/  STG.E desc[UR36][R8.64], R3 ;  /* 0x0000000308007986 */ /* 0x0011e2000c101924 */
[----:B------:R-:W-:Y:S05]  /*9dc0*/  BRA `(.L_x_742) ;  /* 0x0000000c00347947 */ /* 0x000fea0003800000 */
.L_x_743:
[----:B---3--:R-:W-:-:S04]  /*9dd0*/  IMAD.U32 R22, R22, 0x10000, RZ ;  /* 0x0001000016167824 */ /* 0x008fc800078e00ff */
[----:B------:R-:W0:Y:S02]  /*9de0*/  F2I.FTZ.TRUNC.NTZ R3, R22 ;  /* 0x0000001600037305 */ /* 0x000e24000021f100 */
[----:B0-----:R0:W-:Y:S01]  /*9df0*/  STG.E.U16 desc[UR36][R8.64], R3 ;  /* 0x0000000308007986 */ /* 0x0011e2000c101524 */
[----:B------:R-:W-:Y:S05]  /*9e00*/  BRA `(.L_x_742) ;  /* 0x0000000c00247947 */ /* 0x000fea0003800000 */
.L_x_738:
[----:B------:R-:W-:-:S13]  /*9e10*/  ISETP.GT.AND P0, PT, R0, 0x6, PT ;  /* 0x000000060000780c */ /* 0x000fda0003f04270 */
[----:B------:R-:W-:Y:S05]  /*9e20*/  @P0 BRA `(.L_x_745) ;  /* 0x00000000002c0947 */ /* 0x000fea0003800000 */
[----:B------:R-:W-:-:S13]  /*9e30*/  ISETP.NE.AND P0, PT, R0, 0x5, PT ;  /* 0x000000050000780c */ /* 0x000fda0003f05270 */
[----:B------:R-:W-:Y:S05]  /*9e40*/  @!P0 BRA `(.L_x_746) ;  /* 0x0000000000148947 */ /* 0x000fea0003800000 */
[----:B------:R-:W-:-:S13]  /*9e50*/  ISETP.NE.AND P0, PT, R0, 0x6, PT ;  /* 0x000000060000780c */ /* 0x000fda0003f05270 */
[----:B------:R-:W-:Y:S05]  /*9e60*/  @P0 BRA `(.L_x_741) ;  /* 0x0000000800300947 */ /* 0x000fea0003800000 */
[----:B---3--:R-:W-:-:S05]  /*9e70*/  IMAD.U32 R3, R22, 0x10000, RZ ;  /* 0x0001000016037824 */ /* 0x008fca00078e00ff */
[----:B------:R0:W-:Y:S01]  /*9e80*/  STG.E desc[UR36][R8.64], R3 ;  /* 0x0000000308007986 */ /* 0x0001e2000c101924 */
[----:B------:R-:W-:Y:S05]  /*9e90*/  BRA `(.L_x_742) ;  /* 0x0000000c00007947 */ /* 0x000fea0003800000 */
.L_x_746:
[----:B---3--:R-:W-:-:S05]  /*9ea0*/  IMAD.U32 R0, R22, 0x10000, RZ ;  /* 0x0001000016007824 */ /* 0x008fca00078e00ff */
[----:B------:R-:W-:-:S05]  /*9eb0*/  F2FP.F16.F32.PACK_AB R0, RZ, R0 ;  /* 0x00000000ff00723e */ /* 0x000fca00000000ff */
[----:B------:R0:W-:Y:S01]  /*9ec0*/  STG.E.U16 desc[UR36][R8.64], R0 ;  /* 0x0000000008007986 */ /* 0x0001e2000c101524 */
[----:B------:R-:W-:Y:S05]  /*9ed0*/  BRA `(.L_x_742) ;  /* 0x0000000800f07947 */ /* 0x000fea0003800000 */
.L_x_745:
[----:B------:R-:W-:-:S13]  /*9ee0*/  ISETP.NE.AND P0, PT, R0, 0x7, PT ;  /* 0x000000070000780c */ /* 0x000fda0003f05270 */
[----:B------:R-:W-:Y:S05]  /*9ef0*/  @!P0 BRA `(.L_x_747) ;  /* 0x0000000000348947 */ /* 0x000fea0003800000 */
[----:B------:R-:W-:-:S13]  /*9f00*/  ISETP.NE.AND P0, PT, R0, 0x8, PT ;  /* 0x000000080000780c */ /* 0x000fda0003f05270 */
[----:B------:R-:W-:Y:S05]  /*9f10*/  @!P0 BRA `(.L_x_748) ;  /* 0x0000000000188947 */ /* 0x000fea0003800000 */
[----:B------:R-:W-:-:S13]  /*9f20*/  ISETP.NE.AND P0, PT, R0, 0x9, PT ;  /* 0x000000090000780c */ /* 0x000fda0003f05270 */
[----:B------:R-:W-:Y:S05]  /*9f30*/  @P0 BRA `(.L_x_741) ;  /* 0x0000000400fc0947 */ /* 0x000fea0003800000 */
[----:B---3--:R-:W-:Y:S02]  /*9f40*/  IMAD.U32 R22, R22, 0x10000, RZ ;  /* 0x0001000016167824 */ /* 0x008fe400078e00ff */
[----:B------:R-:W-:-:S05]  /*9f50*/  IMAD.MOV.U32 R23, RZ, RZ, RZ ;  /* 0x000000ffff177224 */ /* 0x000fca00078e00ff */
[----:B------:R1:W-:Y:S01]  /*9f60*/  STG.E.64 desc[UR36][R8.64], R22 ;  /* 0x0000001608007986 */ /* 0x0003e2000c101b24 */
[----:B------:R-:W-:Y:S05]  /*9f70*/  BRA `(.L_x_742) ;  /* 0x0000000800c87947 */ /* 0x000fea0003800000 */
.L_x_748:
[----:B---3--:R-:W-:-:S05]  /*9f80*/  IMAD.U32 R22, R22, 0x10000, RZ ;  /* 0x0001000016167824 */ /* 0x008fca00078e00ff */
[----:B------:R-:W-:-:S04]  /*9f90*/  F2FP.F16.F32.PACK_AB R3, RZ, R22 ;  /* 0x00000016ff03723e */ /* 0x000fc800000000ff */
[----:B------:R-:W-:-:S05]  /*9fa0*/  PRMT R3, R3, 0x5410, RZ ;  /* 0x0000541003037816 */ /* 0x000fca00000000ff */
[----:B------:R3:W-:Y:S01]  /*9fb0*/  STG.E desc[UR36][R8.64], R3 ;  /* 0x0000000308007986 */ /* 0x0007e2000c101924 */
[----:B------:R-:W-:Y:S05]  /*9fc0*/  BRA `(.L_x_742) ;  /* 0x0000000800b47947 */ /* 0x000fea0003800000 */
.L_x_747:
[----:B---3--:R-:W-:-:S04]  /*9fd0*/  IMAD.U32 R4, R22, 0x10000, RZ ;  /* 0x0001000016047824 */ /* 0x008fc800078e00ff */
[----:B------:R-:W-:-:S06]  /*9fe0*/  FMUL.FTZ R4, R4, 1 ;  /* 0x3f80000004047820 */ /* 0x000fcc0000410000 */
[----:B--2---:R-:W0:Y:S02]  /*9ff0*/  F2F.F64.F32 R4, R4 ;  /* 0x0000000400047310 */ /* 0x004e240000201800 */
[----:B0-----:R0:W-:Y:S01]  /*a000*/  STG.E.64 desc[UR36][R8.64], R4 ;  /* 0x0000000408007986 */ /* 0x0011e2000c101b24 */
[----:B------:R-:W-:Y:S05]  /*a010*/  BRA `(.L_x_742) ;  /* 0x0000000800a07947 */ /* 0x000fea0003800000 */
.L_x_737:
[----:B------:R-:W-:-:S13]  /*a020*/  ISETP.GT.AND P0, PT, R0, 0x18, PT ;  /* 0x000000180000780c */ /* 0x000fda0003f04270 */
[----:B------:R-:W-:Y:S05]  /*a030*/  @!P0 BRA `(.L_x_749) ;  /* 0x0000000400608947 */ /* 0x000fea0003800000 */
        /* <DEDUP_REMOVED lines=8> */
[----:B---3--:R-:W-:-:S06]  /*a0c0*/  IMAD.U32 R3, R22, 0x10000, RZ ;  /* 0x0001000016037824 */ /* 0x008fcc00078e00ff */
[----:B------:R-:W0:Y:S02]  /*a0d0*/  F2I.FTZ.U32.TRUNC.NTZ R3, R3 ;  /* 0x0000000300037305 */ /* 0x000e24000021f000 */
[----:B0-----:R0:W-:Y:S01]  /*a0e0*/  STG.E.U16 desc[UR36][R8.64], R3 ;  /* 0x0000000308007986 */ /* 0x0011e2000c101524 */
[----:B------:R-:W-:Y:S05]  /*a0f0*/  BRA `(.L_x_742) ;  /* 0x0000000800687947 */ /* 0x000fea0003800000 */
.L_x_752:
[----:B--23--:R-:W-:Y:S01]  /*a100*/  IMAD.U32 R5, R22, 0x10000, RZ ;  /* 0x0001000016057824 */ /* 0x00cfe200078e00ff */
[----:B------:R-:W-:Y:S01]  /*a110*/  BSSY.RECONVERGENT B0, `(.L_x_753) ;  /* 0x0000013000007945 */ /* 0x000fe20003800200 */
[----:B------:R-:W-:-:S03]  /*a120*/  IMAD.MOV.U32 R4, RZ, RZ, 0x80 ;  /* 0x00000080ff047424 */ /* 0x000fc600078e00ff */
        /* <DEDUP_REMOVED lines=14> */
.L_x_755:
[----:B------:R-:W-:-:S04]  /*a210*/  SHF.R.U32.HI R3, RZ, 0x18, R5 ;  /* 0x00000018ff037819 */ /* 0x000fc80000011605 */
[----:B------:R-:W-:-:S04]  /*a220*/  LOP3.LUT R0, R0, 0x80, R3, 0xf8, !PT ;  /* 0x0000008000007812 */ /* 0x000fc800078ef803 */
[----:B------:R-:W-:-:S07]  /*a230*/  PRMT R4, R0, 0x7610, R4 ;  /* 0x0000761000047816 */ /* 0x000fce0000000004 */
.L_x_754:
[----:B------:R-:W-:Y:S05]  /*a240*/  BSYNC.RECONVERGENT B0 ;  /* 0x0000000000007941 */ /* 0x000fea0003800200 */
.L_x_753:
[----:B------:R0:W-:Y:S01]  /*a250*/  STG.E.U8 desc[UR36][R8.64], R4 ;  /* 0x0000000408007986 */ /* 0x0001e2000c101124 */
[----:B------:R-:W-:Y:S05]  /*a260*/  BRA `(.L_x_742) ;  /* 0x00000008000c7947 */ /* 0x000fea0003800000 */
.L_x_751:
        /* <DEDUP_REMOVED lines=17> */
.L_x_758:
[----:B------:R-:W-:-:S04]  /*a380*/  SHF.R.U32.HI R3, RZ, 0x18, R5 ;  /* 0x00000018ff037819 */ /* 0x000fc80000011605 */
[----:B------:R-:W-:-:S04]  /*a390*/  LOP3.LUT R0, R0, 0x80, R3, 0xf8, !PT ;  /* 0x0000008000007812 */ /* 0x000fc800078ef803 */
[----:B------:R-:W-:-:S07]  /*a3a0*/  PRMT R4, R0, 0x7610, R4 ;  /* 0x0000761000047816 */ /* 0x000fce0000000004 */
.L_x_757:
[----:B------:R-:W-:Y:S05]  /*a3b0*/  BSYNC.RECONVERGENT B0 ;  /* 0x0000000000007941 */ /* 0x000fea0003800200 */
.L_x_756:
[----:B------:R0:W-:Y:S01]  /*a3c0*/  STG.E.U8 desc[UR36][R8.64], R4 ;  /* 0x0000000408007986 */ /* 0x0001e2000c101124 */
[----:B------:R-:W-:Y:S05]  /*a3d0*/  BRA `(.L_x_742) ;  /* 0x0000000400b07947 */ /* 0x000fea0003800000 */
.L_x_750:
[----:B------:R-:W-:-:S13]  /*a3e0*/  ISETP.NE.AND P0, PT, R0, 0x1c, PT ;  /* 0x0000001c0000780c */ /* 0x000fda0003f05270 */
[----:B------:R-:W-:Y:S05]  /*a3f0*/  @!P0 BRA `(.L_x_759) ;  /* 0x0000000000608947 */ /* 0x000fea0003800000 */
[----:B------:R-:W-:-:S13]  /*a400*/  ISETP.NE.AND P0, PT, R0, 0x1d, PT ;  /* 0x0000001d0000780c */ /* 0x000fda0003f05270 */
[----:B------:R-:W-:Y:S05]  /*a410*/  @!P0 BRA `(.L_x_760) ;  /* 0x0000000000488947 */ /* 0x000fea0003800000 */
[----:B------:R-:W-:-:S13]  /*a420*/  ISETP.NE.AND P0, PT, R0, 0x2c, PT ;  /* 0x0000002c0000780c */ /* 0x000fda0003f05270 */
[----:B------:R-:W-:Y:S05]  /*a430*/  @P0 BRA `(.L_x_741) ;  /* 0x0000000000bc0947 */ /* 0x000fea0003800000 */
[----:B---3--:R-:W-:-:S05]  /*a440*/  IMAD.U32 R22, R22, 0x10000, RZ ;  /* 0x0001000016167824 */ /* 0x008fca00078e00ff */
        /* <DEDUP_REMOVED lines=15> */
.L_x_760:
[----:B---3--:R-:W-:-:S06]  /*a540*/  IMAD.U32 R4, R22, 0x10000, RZ ;  /* 0x0001000016047824 */ /* 0x008fcc00078e00ff */
[----:B--2---:R-:W0:Y:S02]  /*a550*/  F2I.U64.TRUNC R4, R4 ;  /* 0x0000000400047311 */ /* 0x004e24000020d800 */
[----:B0-----:R0:W-:Y:S01]  /*a560*/  STG.E.64 desc[UR36][R8.64], R4 ;  /* 0x0000000408007986 */ /* 0x0011e2000c101b24 */
[----:B------:R-:W-:Y:S05]  /*a570*/  BRA `(.L_x_742) ;  /* 0x0000000400487947 */ /* 0x000fea0003800000 */
.L_x_759:
[----:B---3--:R-:W-:-:S04]  /*a580*/  IMAD.U32 R22, R22, 0x10000, RZ ;  /* 0x0001000016167824 */ /* 0x008fc800078e00ff */
[----:B------:R-:W0:Y:S02]  /*a590*/  F2I.FTZ.U32.TRUNC.NTZ R3, R22 ;  /* 0x0000001600037305 */ /* 0x000e24000021f000 */
[----:B0-----:R0:W-:Y:S01]  /*a5a0*/  STG.E desc[UR36][R8.64], R3 ;  /* 0x0000000308007986 */ /* 0x0011e2000c101924 */
[----:B------:R-:W-:Y:S05]  /*a5b0*/  BRA `(.L_x_742) ;  /* 0x0000000400387947 */ /* 0x000fea0003800000 */
.L_x_749:
[----:B------:R-:W-:-:S13]  /*a5c0*/  ISETP.GT.AND P0, PT, R0, 0xe, PT ;  /* 0x0000000e0000780c */ /* 0x000fda0003f04270 */
[----:B------:R-:W-:Y:S05]  /*a5d0*/  @P0 BRA `(.L_x_761) ;  /* 0x00000000003c0947 */ /* 0x000fea0003800000 */
[----:B------:R-:W-:-:S13]  /*a5e0*/  ISETP.NE.AND P0, PT, R0, 0xa, PT ;  /* 0x0000000a0000780c */ /* 0x000fda0003f05270 */
[----:B------:R-:W-:Y:S05]  /*a5f0*/  @!P0 BRA `(.L_x_762) ;  /* 0x00000000001c8947 */ /* 0x000fea0003800000 */
[----:B------:R-:W-:-:S13]  /*a600*/  ISETP.NE.AND P0, PT, R0, 0xb, PT ;  /* 0x0000000b0000780c */ /* 0x000fda0003f05270 */
[----:B------:R-:W-:Y:S05]  /*a610*/  @P0 BRA `(.L_x_741) ;  /* 0x0000000000440947 */ /* 0x000fea0003800000 */
[----:B---3--:R-:W-:-:S05]  /*a620*/  IMAD.U32 R22, R22, 0x10000, RZ ;  /* 0x0001000016167824 */ /* 0x008fca00078e00ff */
[----:B------:R-:W-:-:S04]  /*a630*/  FSETP.NEU.FTZ.AND P0, PT, R22, RZ, PT ;  /* 0x000000ff1600720b */ /* 0x000fc80003f1d000 */
[----:B------:R-:W-:-:S05]  /*a640*/  SEL R3, RZ, 0x1, !P0 ;  /* 0x00000001ff037807 */ /* 0x000fca0004000000 */
[----:B------:R0:W-:Y:S01]  /*a650*/  STG.E.U8 desc[UR36][R8.64], R3 ;  /* 0x0000000308007986 */ /* 0x0001e2000c101124 */
[----:B------:R-:W-:Y:S05]  /*a660*/  BRA `(.L_x_742) ;  /* 0x00000004000c7947 */ /* 0x000fea0003800000 */
.L_x_762:
[----:B---3--:R-:W-:Y:S01]  /*a670*/  IMAD.U32 R22, R22, 0x10000, RZ ;  /* 0x0001000016167824 */ /* 0x008fe200078e00ff */
[----:B------:R-:W-:-:S03]  /*a680*/  CS2R R6, SRZ ;  /* 0x0000000000067805 */ /* 0x000fc6000001ff00 */
[----:B------:R-:W-:-:S06]  /*a690*/  FMUL.FTZ R4, R22, 1 ;  /* 0x3f80000016047820 */ /* 0x000fcc0000410000 */
[----:B--2---:R-:W0:Y:S02]  /*a6a0*/  F2F.F64.F32 R4, R4 ;  /* 0x0000000400047310 */ /* 0x004e240000201800 */
[----:B0-----:R0:W-:Y:S01]  /*a6b0*/  STG.E.128 desc[UR36][R8.64], R4 ;  /* 0x0000000408007986 */ /* 0x0011e2000c101d24 */
[----:B------:R-:W-:Y:S05]  /*a6c0*/  BRA `(.L_x_742) ;  /* 0x0000000000f47947 */ /* 0x000fea0003800000 */
.L_x_761:
[----:B------:R-:W-:-:S13]  /*a6d0*/  ISETP.NE.AND P0, PT, R0, 0xf, PT ;  /* 0x0000000f0000780c */ /* 0x000fda0003f05270 */
[----:B------:R-:W-:Y:S05]  /*a6e0*/  @!P0 BRA `(.L_x_763) ;  /* 0x0000000000e88947 */ /* 0x000fea0003800000 */
[----:B------:R-:W-:-:S13]  /*a6f0*/  ISETP.NE.AND P0, PT, R0, 0x17, PT ;  /* 0x000000170000780c */ /* 0x000fda0003f05270 */
[----:B------:R-:W-:Y:S05]  /*a700*/  @!P0 BRA `(.L_x_764) ;  /* 0x0000000000908947 */ /* 0x000fea0003800000 */
[----:B------:R-:W-:-:S13]  /*a710*/  ISETP.NE.AND P0, PT, R0, 0x18, PT ;  /* 0x000000180000780c */ /* 0x000fda0003f05270 */
[----:B------:R-:W-:Y:S05]  /*a720*/  @!P0 BRA `(.L_x_765) ;  /* 0x0000000000448947 */ /* 0x000fea0003800000 */
.L_x_741:
[----:B------:R-:W-:Y:S01]  /*a730*/  MOV R14, 0x0 ;  /* 0x00000000000e7802 */ /* 0x000fe20000000f00 */
[----:B------:R-:W0:Y:S01]  /*a740*/  LDCU.64 UR4, c[0x4][0x128] ;  /* 0x01002500ff0477ac */ /* 0x000e220008000a00 */
[----:B------:R-:W-:Y:S02]  /*a750*/  IMAD.MOV.U32 R8, RZ, RZ, 0x65 ;  /* 0x00000065ff087424 */ /* 0x000fe400078e00ff */
[----:B------:R-:W-:Y:S01]  /*a760*/  IMAD.MOV.U32 R12, RZ, RZ, 0x1 ;  /* 0x00000001ff0c7424 */ /* 0x000fe200078e00ff */
[----:B------:R-:W1:Y:S01]  /*a770*/  LDCU.64 UR6, c[0x4][0x130] ;  /* 0x01002600ff0677ac */ /* 0x000e620008000a00 */
[----:B------:R-:W3:Y:S01]  /*a780*/  LDC.64 R14, c[0x4][R14] ;  /* 0x010000000e0e7b82 */ /* 0x000ee20000000a00 */
[----:B------:R-:W-:Y:S01]  /*a790*/  IMAD.MOV.U32 R13, RZ, RZ, RZ ;  /* 0x000000ffff0d7224 */ /* 0x000fe200078e00ff */
[----:B------:R-:W5:Y:S01]  /*a7a0*/  LDCU.64 UR8, c[0x4][0x40] ;  /* 0x01000800ff0877ac */ /* 0x000f620008000a00 */
[----:B0-----:R-:W-:Y:S02]  /*a7b0*/  IMAD.U32 R4, RZ, RZ, UR4 ;  /* 0x00000004ff047e24 */ /* 0x001fe4000f8e00ff */
[----:B--2---:R-:W-:-:S02]  /*a7c0*/  IMAD.U32 R5, RZ, RZ, UR5 ;  /* 0x00000005ff057e24 */ /* 0x004fc4000f8e00ff */
[----:B-1----:R-:W-:Y:S02]  /*a7d0*/  IMAD.U32 R6, RZ, RZ, UR6 ;  /* 0x00000006ff067e24 */ /* 0x002fe4000f8e00ff */
[----:B------:R-:W-:Y:S02]  /*a7e0*/  IMAD.U32 R7, RZ, RZ, UR7 ;  /* 0x00000007ff077e24 */ /* 0x000fe4000f8e00ff */
[----:B-----5:R-:W-:Y:S02]  /*a7f0*/  IMAD.U32 R10, RZ, RZ, UR8 ;  /* 0x00000008ff0a7e24 */ /* 0x020fe4000f8e00ff */
[----:B------:R-:W-:-:S07]  /*a800*/  IMAD.U32 R11, RZ, RZ, UR9 ;  /* 0x00000009ff0b7e24 */ /* 0x000fce000f8e00ff */
[----:B------:R-:W-:-:S07]  /*a810*/  LEPC R20, `(.L_x_766) ;  /* 0x000000001014794e */ /* 0x000fce0000000000 */
[----:B---34-:R-:W-:Y:S05]  /*a820*/  CALL.ABS.NOINC R14 ;  /* 0x000000000e007343 */ /* 0x018fea0003c00000 */
.L_x_766:
[----:B------:R-:W-:Y:S05]  /*a830*/  BRA `(.L_x_742) ;  /* 0x0000000000987947 */ /* 0x000fea0003800000 */
.L_x_765:
[----:B--23--:R-:W-:Y:S01]  /*a840*/  IMAD.U32 R5, R22, 0x10000, RZ ;  /* 0x0001000016057824 */ /* 0x00cfe200078e00ff */
[----:B------:R-:W-:Y:S01]  /*a850*/  BSSY.RECONVERGENT B0, `(.L_x_767) ;  /* 0x000000c000007945 */ /* 0x000fe20003800200 */
[----:B------:R-:W-:-:S03]  /*a860*/  IMAD.MOV.U32 R0, RZ, RZ, 0x7f ;  /* 0x0000007fff007424 */ /* 0x000fc600078e00ff */
        /* <DEDUP_REMOVED lines=10> */
.L_x_768:
[----:B------:R-:W-:Y:S05]  /*a910*/  BSYNC.RECONVERGENT B0 ;  /* 0x0000000000007941 */ /* 0x000fea0003800200 */
.L_x_767:
[----:B------:R-:W-:-:S05]  /*a920*/  LOP3.LUT R3, R0, 0x80, R3, 0xf8, !PT ;  /* 0x0000008000037812 */ /* 0x000fca00078ef803 */
[----:B------:R0:W-:Y:S01]  /*a930*/  STG.E.U8 desc[UR36][R8.64], R3 ;  /* 0x0000000308007986 */ /* 0x0001e2000c101124 */
[----:B------:R-:W-:Y:S05]  /*a940*/  BRA `(.L_x_742) ;  /* 0x0000000000547947 */ /* 0x000fea0003800000 */
.L_x_764:
[----:B---3--:R-:W-:Y:S01]  /*a950*/  IMAD.U32 R3, R22, 0x10000, RZ ;  /* 0x0001000016037824 */ /* 0x008fe200078e00ff */
[----:B------:R-:W-:Y:S04]  /*a960*/  BSSY.RECONVERGENT B0, `(.L_x_769) ;  /* 0x000000e000007945 */ /* 0x000fe80003800200 */
[----:B------:R-:W-:-:S04]  /*a970*/  LOP3.LUT R4, R3, 0x7fffffff, RZ, 0xc0, !PT ;  /* 0x7fffffff03047812 */ /* 0x000fc800078ec0ff */
[----:B------:R-:W-:-:S13]  /*a980*/  ISETP.GT.U32.AND P0, PT, R4, 0x477fffff, PT ;  /* 0x477fffff0400780c */ /* 0x000fda0003f04070 */
[----:B------:R-:W-:Y:S05]  /*a990*/  @P0 BRA `(.L_x_770) ;  /* 0x00000000001c0947 */ /* 0x000fea0003800000 */
[----:B------:R-:W-:-:S13]  /*a9a0*/  ISETP.GE.U32.AND P0, PT, R4, 0x38800000, PT ;  /* 0x388000000400780c */ /* 0x000fda0003f06070 */
[----:B------:R-:W-:-:S04]  /*a9b0*/  @P0 SHF.R.U32.HI R0, RZ, 0x15, R3 ;  /* 0x00000015ff000819 */ /* 0x000fc80000011603 */
[----:B------:R-:W-:-:S04]  /*a9c0*/  @P0 LOP3.LUT R0, R0, 0x1, RZ, 0xc0, !PT ;  /* 0x0000000100000812 */ /* 0x000fc800078ec0ff */
[----:B------:R-:W-:-:S04]  /*a9d0*/  @P0 IADD3 R0, PT, PT, R3, 0x80fffff, R0 ;  /* 0x080fffff03000810 */ /* 0x000fc80007ffe000 */
[----:B------:R-:W-:Y:S01]  /*a9e0*/  @P0 SHF.R.U32.HI R0, RZ, 0x15, R0 ;  /* 0x00000015ff000819 */ /* 0x000fe20000011600 */
[----:B------:R-:W-:Y:S01]  /*a9f0*/  @!P0 FADD.FTZ R0, R4, 128 ;  /* 0x4300000004008421 */ /* 0x000fe20000010000 */
[----:B------:R-:W-:Y:S06]  /*aa00*/  BRA `(.L_x_771) ;  /* 0x00000000000c7947 */ /* 0x000fec0003800000 */
.L_x_770:
[----:B------:R-:W-:Y:S01]  /*aa10*/  IMAD.MOV.U32 R0, RZ, RZ, 0x7f ;  /* 0x0000007fff007424 */ /* 0x000fe200078e00ff */
[----:B------:R-:W-:-:S04]  /*aa20*/  ISETP.GT.U32.AND P0, PT, R4, 0x7f800000, PT ;  /* 0x7f8000000400780c */ /* 0x000fc80003f04070 */
[----:B------:R-:W-:-:S09]  /*aa30*/  SEL R0, R0, 0x7c, P0 ;  /* 0x0000007c00007807 */ /* 0x000fd20000000000 */
.L_x_771:
[----:B------:R-:W-:Y:S05]  /*aa40*/  BSYNC.RECONVERGENT B0 ;  /* 0x0000000000007941 */ /* 0x000fea0003800200 */
.L_x_769:
[----:B------:R-:W-:-:S04]  /*aa50*/  SHF.R.U32.HI R3, RZ, 0x18, R3 ;  /* 0x00000018ff037819 */ /* 0x000fc80000011603 */
[----:B------:R-:W-:-:S05]  /*aa60*/  LOP3.LUT R3, R0, 0x80, R3, 0xf8, !PT ;  /* 0x0000008000037812 */ /* 0x000fca00078ef803 */
[----:B------:R0:W-:Y:S01]  /*aa70*/  STG.E.U8 desc[UR36][R8.64], R3 ;  /* 0x0000000308007986 */ /* 0x0001e2000c101124 */
[----:B------:R-:W-:Y:S05]  /*aa80*/  BRA `(.L_x_742) ;  /* 0x0000000000047947 */ /* 0x000fea0003800000 */
.L_x_763:
[----:B---3--:R0:W-:Y:S02]  /*aa90*/  STG.E.U16 desc[UR36][R8.64], R22 ;  /* 0x0000001608007986 */ /* 0x0081e4000c101524 */
.L_x_742:
[----:B------:R-:W-:-:S05]  /*aaa0*/  VIADD R25, R25, 0x80 ;  /* 0x0000008019197836 */ /* 0x000fca0000000000 */
[----:B------:R-:W-:-:S13]  /*aab0*/  ISETP.GE.AND P0, PT, R25, R16, PT ;  /* 0x000000101900720c */ /* 0x000fda0003f06270 */
[----:B------:R-:W-:Y:S05]  /*aac0*/  @P0 BRA `(.L_x_736) ;  /* 0x0000000c00d80947 */ /* 0x000fea0003800000 */
[----:B------:R-:W5:Y:S01]  /*aad0*/  LDCU UR4, c[0x0][0x3c4] ;  /* 0x00007880ff0477ac */ /* 0x000f620008000800 */
[----:B01-3--:R-:W0:Y:S01]  /*aae0*/  LDC.64 R8, c[0x0][0x398] ;  /* 0x0000e600ff087b82 */ /* 0x00be220000000a00 */
[----:B------:R-:W-:Y:S01]  /*aaf0*/  IMAD R0, R2, 0x200, R25 ;  /* 0x0000020002007824 */ /* 0x000fe200078e0219 */
[----:B------:R-:W-:-:S03]  /*ab00*/  PRMT R4, R17, 0x9910, RZ ;  /* 0x0000991011047816 */ /* 0x000fc600000000ff */
[----:B-----5:R-:W-:Y:S02]  /*ab10*/  IMAD R3, R0, UR4, RZ ;  /* 0x0000000400037c24 */ /* 0x020fe4000f8e02ff */
        /* <DEDUP_REMOVED lines=13> */
[----:B----4-:R-:W-:-:S04]  /*abf0*/  IMAD.U32 R18, R18, 0x10000, RZ ;  /* 0x0001000012127824 */ /* 0x010fc800078e00ff */
[----:B------:R-:W0:Y:S02]  /*ac00*/  F2I.FTZ.TRUNC.NTZ R3, R18 ;  /* 0x0000001200037305 */ /* 0x000e24000021f100 */
[----:B0-----:R0:W-:Y:S01]  /*ac10*/  STG.E.U8 desc[UR36][R8.64], R3 ;  /* 0x0000000308007986 */ /* 0x0011e2000c101124 */
[----:B------:R-:W-:Y:S05]  /*ac20*/  BRA `(.L_x_777) ;  /* 0x0000000c007c7947 */ /* 0x000fea0003800000 */
.L_x_775:
[----:B--2-4-:R-:W-:-:S06]  /*ac30*/  IMAD.U32 R5, R18, 0x10000, RZ ;  /* 0x0001000012057824 */ /* 0x014fcc00078e00ff */
[----:B------:R-:W0:Y:S02]  /*ac40*/  F2I.S64.TRUNC R4, R5 ;  /* 0x0000000500047311 */ /* 0x000e24000020d900 */
[----:B0-----:R0:W-:Y:S01]  /*ac50*/  STG.E.U8 desc[UR36][R8.64], R4 ;  /* 0x0000000408007986 */ /* 0x0011e2000c101124 */
[----:B------:R-:W-:Y:S05]  /*ac60*/  BRA `(.L_x_777) ;  /* 0x0000000c006c7947 */ /* 0x000fea0003800000 */
.L_x_774:
[----:B------:R-:W-:-:S13]  /*ac70*/  ISETP.NE.AND P0, PT, R0, 0x2, PT ;  /* 0x000000020000780c */ /* 0x000fda0003f05270 */
[----:B------:R-:W-:Y:S05]  /*ac80*/  @!P0 BRA `(.L_x_778) ;  /* 0x0000000000308947 */ /* 0x000fea0003800000 */
[----:B------:R-:W-:-:S13]  /*ac90*/  ISETP.NE.AND P0, PT, R0, 0x3, PT ;  /* 0x000000030000780c */ /* 0x000fda0003f05270 */
[----:B------:R-:W-:Y:S05]  /*aca0*/  @!P0 BRA `(.L_x_779) ;  /* 0x0000000000188947 */ /* 0x000fea0003800000 */
[----:B------:R-:W-:-:S13]  /*acb0*/  ISETP.NE.AND P0, PT, R0, 0x4, PT ;  /* 0x000000040000780c */ /* 0x000fda0003f05270 */
[----:B------:R-:W-:Y:S05]  /*acc0*/  @P0 BRA `(.L_x_776) ;  /* 0x0000000800780947 */ /* 0x000fea0003800000 */
[----:B----4-:R-:W-:-:S06]  /*acd0*/  IMAD.U32 R4, R18, 0x10000, RZ ;  /* 0x0001000012047824 */ /* 0x010fcc00078e00ff */
[----:B--2---:R-:W0:Y:S02]  /*ace0*/  F2I.S64.TRUNC R4, R4 ;  /* 0x0000000400047311 */ /* 0x004e24000020d900 */
[----:B0-----:R0:W-:Y:S01]  /*acf0*/  STG.E.64 desc[UR36][R8.64], R4 ;  /* 0x0000000408007986 */ /* 0x0011e2000c101b24 */
[----:B------:R-:W-:Y:S05]  /*ad00*/  BRA `(.L_x_777) ;  /* 0x0000000c00447947 */ /* 0x000fea0003800000 */
.L_x_779:
[----:B----4-:R-:W-:-:S04]  /*ad10*/  IMAD.U32 R18, R18, 0x10000, RZ ;  /* 0x0001000012127824 */ /* 0x010fc800078e00ff */
[----:B------:R-:W0:Y:S02]  /*ad20*/  F2I.FTZ.TRUNC.NTZ R3, R18 ;  /* 0x0000001200037305 */ /* 0x000e24000021f100 */
[----:B0-----:R0:W-:Y:S01]  /*ad30*/  STG.E desc[UR36][R8.64], R3 ;  /* 0x0000000308007986 */ /* 0x0011e2000c101924 */
[----:B------:R-:W-:Y:S05]  /*ad40*/  BRA `(.L_x_777) ;  /* 0x0000000c00347947 */ /* 0x000fea0003800000 */
.L_x_778:
[----:B----4-:R-:W-:-:S04]  /*ad50*/  IMAD.U32 R18, R18, 0x10000, RZ ;  /* 0x0001000012127824 */ /* 0x010fc800078e00ff */
[----:B------:R-:W0:Y:S02]  /*ad60*/  F2I.FTZ.TRUNC.NTZ R3, R18 ;  /* 0x0000001200037305 */ /* 0x000e24000021f100 */
[----:B0-----:R0:W-:Y:S01]  /*ad70*/  STG.E.U16 desc[UR36][R8.64], R3 ;  /* 0x0000000308007986 */ /* 0x0011e2000c101524 */
[----:B------:R-:W-:Y:S05]  /*ad80*/  BRA `(.L_x_777) ;  /* 0x0000000c00247947 */ /* 0x000fea0003800000 */
.L_x_773:
[----:B------:R-:W-:-:S13]  /*ad90*/  ISETP.GT.AND P0, PT, R0, 0x6, PT ;  /* 0x000000060000780c */ /* 0x000fda0003f04270 */
[----:B------:R-:W-:Y:S05]  /*ada0*/  @P0 BRA `(.L_x_780) ;  /* 0x00000000002c0947 */ /* 0x000fea0003800000 */
[----:B------:R-:W-:-:S13]  /*adb0*/  ISETP.NE.AND P0, PT, R0, 0x5, PT ;  /* 0x000000050000780c */ /* 0x000fda0003f05270 */
[----:B------:R-:W-:Y:S05]  /*adc0*/  @!P0 BRA `(.L_x_781) ;  /* 0x0000000000148947 */ /* 0x000fea0003800000 */
[----:B------:R-:W-:-:S13]  /*add0*/  ISETP.NE.AND P0, PT, R0, 0x6, PT ;  /* 0x000000060000780c */ /* 0x000fda0003f05270 */
[----:B------:R-:W-:Y:S05]  /*ade0*/  @P0 BRA `(.L_x_776) ;  /* 0x0000000800300947 */ /* 0x000fea0003800000 */
[----:B----4-:R-:W-:-:S05]  /*adf0*/  IMAD.U32 R3, R18, 0x10000, RZ ;  /* 0x0001000012037824 */ /* 0x010fca00078e00ff */
[----:B------:R0:W-:Y:S01]  /*ae00*/  STG.E desc[UR36][R8.64], R3 ;  /* 0x0000000308007986 */ /* 0x0001e2000c101924 */
[----:B------:R-:W-:Y:S05]  /*ae10*/  BRA `(.L_x_777) ;  /* 0x0000000c00007947 */ /* 0x000fea0003800000 */
.L_x_781:
[----:B----4-:R-:W-:-:S05]  /*ae20*/  IMAD.U32 R0, R18, 0x10000, RZ ;  /* 0x0001000012007824 */ /* 0x010fca00078e00ff */
[----:B------:R-:W-:-:S05]  /*ae30*/  F2FP.F16.F32.PACK_AB R0, RZ, R0 ;  /* 0x00000000ff00723e */ /* 0x000fca00000000ff */
[----:B------:R0:W-:Y:S01]  /*ae40*/  STG.E.U16 desc[UR36][R8.64], R0 ;  /* 0x0000000008007986 */ /* 0x0001e2000c101524 */
[----:B------:R-:W-:Y:S05]  /*ae50*/  BRA `(.L_x_777) ;  /* 0x0000000800f07947 */ /* 0x000fea0003800000 */
.L_x_780:
[----:B------:R-:W-:-:S13]  /*ae60*/  ISETP.NE.AND P0, PT, R0, 0x7, PT ;  /* 0x000000070000780c */ /* 0x000fda0003f05270 */
[----:B------:R-:W-:Y:S05]  /*ae70*/  @!P0 BRA `(.L_x_782) ;  /* 0x0000000000348947 */ /* 0x000fea0003800000 */
[----:B------:R-:W-:-:S13]  /*ae80*/  ISETP.NE.AND P0, PT, R0, 0x8, PT ;  /* 0x000000080000780c */ /* 0x000fda0003f05270 */
[----:B------:R-:W-:Y:S05]  /*ae90*/  @!P0 BRA `(.L_x_783) ;  /* 0x0000000000188947 */ /* 0x000fea0003800000 */
[----:B------:R-:W-:-:S13]  /*aea0*/  ISETP.NE.AND P0, PT, R0, 0x9, PT ;  /* 0x000000090000780c */ /* 0x000fda0003f05270 */
[----:B------:R-:W-:Y:S05]  /*aeb0*/  @P0 BRA `(.L_x_776) ;  /* 0x0000000400fc0947 */ /* 0x000fea0003800000 */
[----:B----4-:R-:W-:Y:S02]  /*aec0*/  IMAD.U32 R4, R18, 0x10000, RZ ;  /* 0x0001000012047824 */ /* 0x010fe400078e00ff */
[----:B--2---:R-:W-:-:S05]  /*aed0*/  IMAD.MOV.U32 R5, RZ, RZ, RZ ;  /* 0x000000ffff057224 */ /* 0x004fca00078e00ff */
[----:B------:R0:W-:Y:S01]  /*aee0*/  STG.E.64 desc[UR36][R8.64], R4 ;  /* 0x0000000408007986 */ /* 0x0001e2000c101b24 */
[----:B------:R-:W-:Y:S05]  /*aef0*/  BRA `(.L_x_777) ;  /* 0x0000000800c87947 */ /* 0x000fea0003800000 */
.L_x_783:
[----:B----4-:R-:W-:-:S05]  /*af00*/  IMAD.U32 R18, R18, 0x10000, RZ ;  /* 0x0001000012127824 */ /* 0x010fca00078e00ff */
[----:B------:R-:W-:-:S04]  /*af10*/  F2FP.F16.F32.PACK_AB R3, RZ, R18 ;  /* 0x00000012ff03723e */ /* 0x000fc800000000ff */
[----:B------:R-:W-:-:S05]  /*af20*/  PRMT R3, R3, 0x5410, RZ ;  /* 0x0000541003037816 */ /* 0x000fca00000000ff */
[----:B------:R0:W-:Y:S01]  /*af30*/  STG.E desc[UR36][R8.64], R3 ;  /* 0x0000000308007986 */ /* 0x0001e2000c101924 */
[----:B------:R-:W-:Y:S05]  /*af40*/  BRA `(.L_x_777) ;  /* 0x0000000800b47947 */ /* 0x000fea0003800000 */
.L_x_782:
[----:B----4-:R-:W-:-:S04]  /*af50*/  IMAD.U32 R4, R18, 0x10000, RZ ;  /* 0x0001000012047824 */ /* 0x010fc800078e00ff */
[----:B------:R-:W-:-:S06]  /*af60*/  FMUL.FTZ R4, R4, 1 ;  /* 0x3f80000004047820 */ /* 0x000fcc0000410000 */
[----:B--2---:R-:W0:Y:S02]  /*af70*/  F2F.F64.F32 R4, R4 ;  /* 0x0000000400047310 */ /* 0x004e240000201800 */
[----:B0-----:R0:W-:Y:S01]  /*af80*/  STG.E.64 desc[UR36][R8.64], R4 ;  /* 0x0000000408007986 */ /* 0x0011e2000c101b24 */
[----:B------:R-:W-:Y:S05]  /*af90*/  BRA `(.L_x_777) ;  /* 0x0000000800a07947 */ /* 0x000fea0003800000 */
.L_x_772:
        /* <DEDUP_REMOVED lines=10> */
[----:B----4-:R-:W-:-:S06]  /*b040*/  IMAD.U32 R3, R18, 0x10000, RZ ;  /* 0x0001000012037824 */ /* 0x010fcc00078e00ff */
[----:B------:R-:W0:Y:S02]  /*b050*/  F2I.FTZ.U32.TRUNC.NTZ R3, R3 ;  /* 0x0000000300037305 */ /* 0x000e24000021f000 */
[----:B0-----:R0:W-:Y:S01]  /*b060*/  STG.E.U16 desc[UR36][R8.64], R3 ;  /* 0x0000000308007986 */ /* 0x0011e2000c101524 */
[----:B------:R-:W-:Y:S05]  /*b070*/  BRA `(.L_x_777) ;  /* 0x0000000800687947 */ /* 0x000fea0003800000 */
.L_x_787:
[----:B--2-4-:R-:W-:Y:S01]  /*b080*/  IMAD.U32 R5, R18, 0x10000, RZ ;  /* 0x0001000012057824 */ /* 0x014fe200078e00ff */
        /* <DEDUP_REMOVED lines=16> */
.L_x_790:
[----:B------:R-:W-:-:S04]  /*b190*/  SHF.R.U32.HI R3, RZ, 0x18, R5 ;  /* 0x00000018ff037819 */ /* 0x000fc80000011605 */
[----:B------:R-:W-:-:S04]  /*b1a0*/  LOP3.LUT R0, R0, 0x80, R3, 0xf8, !PT ;  /* 0x0000008000007812 */ /* 0x000fc800078ef803 */
[----:B------:R-:W-:-:S07]  /*b1b0*/  PRMT R4, R0, 0x7610, R4 ;  /* 0x0000761000047816 */ /* 0x000fce0000000004 */
.L_x_789:
[----:B------:R-:W-:Y:S05]  /*b1c0*/  BSYNC.RECONVERGENT B0 ;  /* 0x0000000000007941 */ /* 0x000fea0003800200 */
.L_x_788:
[----:B------:R0:W-:Y:S01]  /*b1d0*/  STG.E.U8 desc[UR36][R8.64], R4 ;  /* 0x0000000408007986 */ /* 0x0001e2000c101124 */
[----:B------:R-:W-:Y:S05]  /*b1e0*/  BRA `(.L_x_777) ;  /* 0x00000008000c7947 */ /* 0x000fea0003800000 */
.L_x_786:
        /* <DEDUP_REMOVED lines=17> */
.L_x_793:
[----:B------:R-:W-:-:S04]  /*b300*/  SHF.R.U32.HI R3, RZ, 0x18, R5 ;  /* 0x00000018ff037819 */ /* 0x000fc80000011605 */
[----:B------:R-:W-:-:S04]  /*b310*/  LOP3.LUT R0, R0, 0x80, R3, 0xf8, !PT ;  /* 0x0000008000007812 */ /* 0x000fc800078ef803 */
[----:B------:R-:W-:-:S07]  /*b320*/  PRMT R4, R0, 0x7610, R4 ;  /* 0x0000761000047816 */ /* 0x000fce0000000004 */
.L_x_792:
[----:B------:R-:W-:Y:S05]  /*b330*/  BSYNC.RECONVERGENT B0 ;  /* 0x0000000000007941 */ /* 0x000fea0003800200 */
.L_x_791:
[----:B------:R0:W-:Y:S01]  /*b340*/  STG.E.U8 desc[UR36][R8.64], R4 ;  /* 0x0000000408007986 */ /* 0x0001e2000c101124 */
[----:B------:R-:W-:Y:S05]  /*b350*/  BRA `(.L_x_777) ;  /* 0x0000000400b07947 */ /* 0x000fea0003800000 */
.L_x_785:
[----:B------:R-:W-:-:S13]  /*b360*/  ISETP.NE.AND P0, PT, R0, 0x1c, PT ;  /* 0x0000001c0000780c */ /* 0x000fda0003f05270 */
[----:B------:R-:W-:Y:S05]  /*b370*/  @!P0 BRA `(.L_x_794) ;  /* 0x0000000000608947 */ /* 0x000fea0003800000 */
[----:B------:R-:W-:-:S13]  /*b380*/  ISETP.NE.AND P0, PT, R0, 0x1d, PT ;  /* 0x0000001d0000780c */ /* 0x000fda0003f05270 */
[----:B------:R-:W-:Y:S05]  /*b390*/  @!P0 BRA `(.L_x_795) ;  /* 0x0000000000488947 */ /* 0x000fea0003800000 */
[----:B------:R-:W-:-:S13]  /*b3a0*/  ISETP.NE.AND P0, PT, R0, 0x2c, PT ;  /* 0x0000002c0000780c */ /* 0x000fda0003f05270 */
[----:B------:R-:W-:Y:S05]  /*b3b0*/  @P0 BRA `(.L_x_776) ;  /* 0x0000000000bc0947 */ /* 0x000fea0003800000 */
[----:B----4-:R-:W-:-:S05]  /*b3c0*/  IMAD.U32 R18, R18, 0x10000, RZ ;  /* 0x0001000012127824 */ /* 0x010fca00078e00ff */
        /* <DEDUP_REMOVED lines=15> */
.L_x_795:
[----:B----4-:R-:W-:-:S06]  /*b4c0*/  IMAD.U32 R4, R18, 0x10000, RZ ;  /* 0x0001000012047824 */ /* 0x010fcc00078e00ff */
[----:B--2---:R-:W0:Y:S02]  /*b4d0*/  F2I.U64.TRUNC R4, R4 ;  /* 0x0000000400047311 */ /* 0x004e24000020d800 */
[----:B0-----:R0:W-:Y:S01]  /*b4e0*/  STG.E.64 desc[UR36][R8.64], R4 ;  /* 0x0000000408007986 */ /* 0x0011e2000c101b24 */
[----:B------:R-:W-:Y:S05]  /*b4f0*/  BRA `(.L_x_777) ;  /* 0x0000000400487947 */ /* 0x000fea0003800000 */
.L_x_794:
[----:B----4-:R-:W-:-:S04]  /*b500*/  IMAD.U32 R18, R18, 0x10000, RZ ;  /* 0x0001000012127824 */ /* 0x010fc800078e00ff */
[----:B------:R-:W0:Y:S02]  /*b510*/  F2I.FTZ.U32.TRUNC.NTZ R3, R18 ;  /* 0x0000001200037305 */ /* 0x000e24000021f000 */
[----:B0-----:R0:W-:Y:S01]  /*b520*/  STG.E desc[UR36][R8.64], R3 ;  /* 0x0000000308007986 */ /* 0x0011e2000c101924 */
[----:B------:R-:W-:Y:S05]  /*b530*/  BRA `(.L_x_777) ;  /* 0x0000000400387947 */ /* 0x000fea0003800000 */
.L_x_784:
[----:B------:R-:W-:-:S13]  /*b540*/  ISETP.GT.AND P0, PT, R0, 0xe, PT ;  /* 0x0000000e0000780c */ /* 0x000fda0003f04270 */
[----:B------:R-:W-:Y:S05]  /*b550*/  @P0 BRA `(.L_x_796) ;  /* 0x00000000003c0947 */ /* 0x000fea0003800000 */
[----:B------:R-:W-:-:S13]  /*b560*/  ISETP.NE.AND P0, PT, R0, 0xa, PT ;  /* 0x0000000a0000780c */ /* 0x000fda0003f05270 */
[----:B------:R-:W-:Y:S05]  /*b570*/  @!P0 BRA `(.L_x_797) ;  /* 0x00000000001c8947 */ /* 0x000fea0003800000 */
[----:B------:R-:W-:-:S13]  /*b580*/  ISETP.NE.AND P0, PT, R0, 0xb, PT ;  /* 0x0000000b0000780c */ /* 0x000fda0003f05270 */
[----:B------:R-:W-:Y:S05]  /*b590*/  @P0 BRA `(.L_x_776) ;  /* 0x0000000000440947 */ /* 0x000fea0003800000 */
[----:B----4-:R-:W-:-:S05]  /*b5a0*/  IMAD.U32 R18, R18, 0x10000, RZ ;  /* 0x0001000012127824 */ /* 0x010fca00078e00ff */
[----:B------:R-:W-:-:S04]  /*b5b0*/  FSETP.NEU.FTZ.AND P0, PT, R18, RZ, PT ;  /* 0x000000ff1200720b */ /* 0x000fc80003f1d000 */
[----:B------:R-:W-:-:S05]  /*b5c0*/  SEL R3, RZ, 0x1, !P0 ;  /* 0x00000001ff037807 */ /* 0x000fca0004000000 */
[----:B------:R0:W-:Y:S01]  /*b5d0*/  STG.E.U8 desc[UR36][R8.64], R3 ;  /* 0x0000000308007986 */ /* 0x0001e2000c101124 */
[----:B------:R-:W-:Y:S05]  /*b5e0*/  BRA `(.L_x_777) ;  /* 0x00000004000c7947 */ /* 0x000fea0003800000 */
.L_x_797:
[----:B----4-:R-:W-:Y:S01]  /*b5f0*/  IMAD.U32 R18, R18, 0x10000, RZ ;  /* 0x0001000012127824 */ /* 0x010fe200078e00ff */
[----:B------:R-:W-:-:S03]  /*b600*/  CS2R R6, SRZ ;  /* 0x0000000000067805 */ /* 0x000fc6000001ff00 */
[----:B------:R-:W-:-:S06]  /*b610*/  FMUL.FTZ R4, R18, 1 ;  /* 0x3f80000012047820 */ /* 0x000fcc0000410000 */
[----:B--2---:R-:W0:Y:S02]  /*b620*/  F2F.F64.F32 R4, R4 ;  /* 0x0000000400047310 */ /* 0x004e240000201800 */
[----:B0-----:R4:W-:Y:S01]  /*b630*/  STG.E.128 desc[UR36][R8.64], R4 ;  /* 0x0000000408007986 */ /* 0x0019e2000c101d24 */
[----:B------:R-:W-:Y:S05]  /*b640*/  BRA `(.L_x_777) ;  /* 0x0000000000f47947 */ /* 0x000fea0003800000 */
.L_x_796:
[----:B------:R-:W-:-:S13]  /*b650*/  ISETP.NE.AND P0, PT, R0, 0xf, PT ;  /* 0x0000000f0000780c */ /* 0x000fda0003f05270 */
[----:B------:R-:W-:Y:S05]  /*b660*/  @!P0 BRA `(.L_x_798) ;  /* 0x0000000000e88947 */ /* 0x000fea0003800000 */
[----:B------:R-:W-:-:S13]  /*b670*/  ISETP.NE.AND P0, PT, R0, 0x17, PT ;  /* 0x000000170000780c */ /* 0x000fda0003f05270 */
[----:B------:R-:W-:Y:S05]  /*b680*/  @!P0 BRA `(.L_x_799) ;  /* 0x0000000000908947 */ /* 0x000fea0003800000 */
[----:B------:R-:W-:-:S13]  /*b690*/  ISETP.NE.AND P0, PT, R0, 0x18, PT ;  /* 0x000000180000780c */ /* 0x000fda0003f05270 */
[----:B------:R-:W-:Y:S05]  /*b6a0*/  @!P0 BRA `(.L_x_800) ;  /* 0x0000000000448947 */ /* 0x000fea0003800000 */
.L_x_776:
        /* <DEDUP_REMOVED lines=16> */
.L_x_801:
[----:B------:R-:W-:Y:S05]  /*b7b0*/  BRA `(.L_x_777) ;  /* 0x0000000000987947 */ /* 0x000fea0003800000 */
.L_x_800:
[----:B--2-4-:R-:W-:Y:S01]  /*b7c0*/  IMAD.U32 R5, R18, 0x10000, RZ ;  /* 0x0001000012057824 */ /* 0x014fe200078e00ff */
        /* <DEDUP_REMOVED lines=12> */
.L_x_803:
[----:B------:R-:W-:Y:S05]  /*b890*/  BSYNC.RECONVERGENT B0 ;  /* 0x0000000000007941 */ /* 0x000fea0003800200 */
.L_x_802:
[----:B------:R-:W-:-:S05]  /*b8a0*/  LOP3.LUT R3, R0, 0x80, R3, 0xf8, !PT ;  /* 0x0000008000037812 */ /* 0x000fca00078ef803 */
[----:B------:R1:W-:Y:S01]  /*b8b0*/  STG.E.U8 desc[UR36][R8.64], R3 ;  /* 0x0000000308007986 */ /* 0x0003e2000c101124 */
[----:B------:R-:W-:Y:S05]  /*b8c0*/  BRA `(.L_x_777) ;  /* 0x0000000000547947 */ /* 0x000fea0003800000 */
.L_x_799:
[----:B----4-:R-:W-:Y:S01]  /*b8d0*/  IMAD.U32 R3, R18, 0x10000, RZ ;  /* 0x0001000012037824 */ /* 0x010fe200078e00ff */
        /* <DEDUP_REMOVED lines=11> */
.L_x_805:
[----:B------:R-:W-:Y:S01]  /*b990*/  IMAD.MOV.U32 R0, RZ, RZ, 0x7f ;  /* 0x0000007fff007424 */ /* 0x000fe200078e00ff */
[----:B------:R-:W-:-:S04]  /*b9a0*/  ISETP.GT.U32.AND P0, PT, R4, 0x7f800000, PT ;  /* 0x7f8000000400780c */ /* 0x000fc80003f04070 */
[----:B------:R-:W-:-:S09]  /*b9b0*/  SEL R0, R0, 0x7c, P0 ;  /* 0x0000007c00007807 */ /* 0x000fd20000000000 */
.L_x_806:
[----:B------:R-:W-:Y:S05]  /*b9c0*/  BSYNC.RECONVERGENT B0 ;  /* 0x0000000000007941 */ /* 0x000fea0003800200 */
.L_x_804:
[----:B------:R-:W-:-:S04]  /*b9d0*/  SHF.R.U32.HI R3, RZ, 0x18, R3 ;  /* 0x00000018ff037819 */ /* 0x000fc80000011603 */
[----:B------:R-:W-:-:S05]  /*b9e0*/  LOP3.LUT R3, R0, 0x80, R3, 0xf8, !PT ;  /* 0x0000008000037812 */ /* 0x000fca00078ef803 */
[----:B------:R3:W-:Y:S01]  /*b9f0*/  STG.E.U8 desc[UR36][R8.64], R3 ;  /* 0x0000000308007986 */ /* 0x0007e2000c101124 */
[----:B------:R-:W-:Y:S05]  /*ba00*/  BRA `(.L_x_777) ;  /* 0x0000000000047947 */ /* 0x000fea0003800000 */
.L_x_798:
[----:B----4-:R0:W-:Y:S02]  /*ba10*/  STG.E.U16 desc[UR36][R8.64], R18 ;  /* 0x0000001208007986 */ /* 0x0101e4000c101524 */
.L_x_777:
[----:B------:R-:W-:-:S07]  /*ba20*/  VIADD R25, R25, 0x80 ;  /* 0x0000008019197836 */ /* 0x000fce0000000000 */
.L_x_736:
[----:B------:R-:W-:Y:S05]  /*ba30*/  BSYNC.RECONVERGENT B6 ;  /* 0x0000000000067941 */ /* 0x000fea0003800200 */
.L_x_735:
[----:B------:R-:W-:-:S13]  /*ba40*/  ISETP.GE.AND P0, PT, R25, R16, PT ;  /* 0x000000101900720c */ /* 0x000fda0003f06270 */
[----:B------:R-:W-:Y:S05]  /*ba50*/  @P0 EXIT ;  /* 0x000000000000094d */ /* 0x000fea0003800000 */
[----:B0-2-4-:R-:W0:Y:S01]  /*ba60*/  LDC.64 R4, c[0x0][0x398] ;  /* 0x0000e600ff047b82 */ /* 0x015e220000000a00 */
[----:B------:R-:W1:Y:S01]  /*ba70*/  LDCU UR4, c[0x0][0x3c4] ;  /* 0x00007880ff0477ac */ /* 0x000e620008000800 */
[----:B-----5:R-:W-:Y:S01]  /*ba80*/  PRMT R0, R17, 0x9910, RZ ;  /* 0x0000991011007816 */ /* 0x020fe200000000ff */
[----:B------:R-:W-:-:S03]  /*ba90*/  IMAD R2, R2, 0x200, R25 ;  /* 0x0000020002027824 */ /* 0x000fc600078e0219 */
[----:B------:R-:W-:Y:S01]  /*baa0*/  ISETP.GT.AND P1, PT, R0, 0x9, PT ;  /* 0x000000090000780c */ /* 0x000fe20003f24270 */
[----:B-1-3--:R-:W-:-:S05]  /*bab0*/  IMAD R3, R2, UR4, RZ ;  /* 0x0000000402037c24 */ /* 0x00afca000f8e02ff */
[----:B0-----:R-:W-:-:S05]  /*bac0*/  IADD3 R2, P0, PT, R3, R4, RZ ;  /* 0x0000000403027210 */ /* 0x001fca0007f1e0ff */
[----:B------:R-:W-:Y:S02]  /*bad0*/  IMAD.X R3, RZ, RZ, R5, P0 ;  /* 0x000000ffff037224 */ /* 0x000fe400000e0605 */
[----:B------:R-:W-:Y:S06]  /*bae0*/  @P1 BRA `(.L_x_807) ;  /* 0x00000004000c1947 */ /* 0x000fec0003800000 */
        /* <DEDUP_REMOVED lines=8> */
[----:B------:R-:W-:-:S06]  /*bb70*/  IMAD.U32 R19, R19, 0x10000, RZ ;  /* 0x0001000013137824 */ /* 0x000fcc00078e00ff */
[----:B------:R-:W0:Y:S02]  /*bb80*/  F2I.FTZ.TRUNC.NTZ R19, R19 ;  /* 0x0000001300137305 */ /* 0x000e24000021f100 */
[----:B0-----:R-:W-:Y:S01]  /*bb90*/  STG.E.U8 desc[UR36][R2.64], R19 ;  /* 0x0000001302007986 */ /* 0x001fe2000c101124 */
[----:B------:R-:W-:Y:S05]  /*bba0*/  EXIT ;  /* 0x000000000000794d */ /* 0x000fea0003800000 */
.L_x_810:
[----:B------:R-:W-:-:S06]  /*bbb0*/  IMAD.U32 R5, R19, 0x10000, RZ ;  /* 0x0001000013057824 */ /* 0x000fcc00078e00ff */
[----:B------:R-:W0:Y:S02]  /*bbc0*/  F2I.S64.TRUNC R4, R5 ;  /* 0x0000000500047311 */ /* 0x000e24000020d900 */
[----:B0-----:R-:W-:Y:S01]  /*bbd0*/  STG.E.U8 desc[UR36][R2.64], R4 ;  /* 0x0000000402007986 */ /* 0x001fe2000c101124 */
[----:B------:R-:W-:Y:S05]  /*bbe0*/  EXIT ;  /* 0x000000000000794d */ /* 0x000fea0003800000 */
.L_x_809:
[----:B------:R-:W-:-:S13]  /*bbf0*/  ISETP.NE.AND P0, PT, R0, 0x2, PT ;  /* 0x000000020000780c */ /* 0x000fda0003f05270 */
[----:B------:R-:W-:Y:S05]  /*bc00*/  @!P0 BRA `(.L_x_812) ;  /* 0x0000000000308947 */ /* 0x000fea0003800000 */
[----:B------:R-:W-:-:S13]  /*bc10*/  ISETP.NE.AND P0, PT, R0, 0x3, PT ;  /* 0x000000030000780c */ /* 0x000fda0003f05270 */
[----:B------:R-:W-:Y:S05]  /*bc20*/  @!P0 BRA `(.L_x_813) ;  /* 0x0000000000188947 */ /* 0x000fea0003800000 */
[----:B------:R-:W-:-:S13]  /*bc30*/  ISETP.NE.AND P0, PT, R0, 0x4, PT ;  /* 0x000000040000780c */ /* 0x000fda0003f05270 */
[----:B------:R-:W-:Y:S05]  /*bc40*/  @P0 BRA `(.L_x_811) ;  /* 0x0000000800780947 */ /* 0x000fea0003800000 */
[----:B------:R-:W-:-:S06]  /*bc50*/  IMAD.U32 R4, R19, 0x10000, RZ ;  /* 0x0001000013047824 */ /* 0x000fcc00078e00ff */
[----:B------:R-:W0:Y:S02]  /*bc60*/  F2I.S64.TRUNC R4, R4 ;  /* 0x0000000400047311 */ /* 0x000e24000020d900 */
[----:B0-----:R-:W-:Y:S01]  /*bc70*/  STG.E.64 desc[UR36][R2.64], R4 ;  /* 0x0000000402007986 */ /* 0x001fe2000c101b24 */
[----:B------:R-:W-:Y:S05]  /*bc80*/  EXIT ;  /* 0x000000000000794d */ /* 0x000fea0003800000 */
.L_x_813:
[----:B------:R-:W-:-:S06]  /*bc90*/  IMAD.U32 R19, R19, 0x10000, RZ ;  /* 0x0001000013137824 */ /* 0x000fcc00078e00ff */
[----:B------:R-:W0:Y:S02]  /*bca0*/  F2I.FTZ.TRUNC.NTZ R19, R19 ;  /* 0x0000001300137305 */ /* 0x000e24000021f100 */
[----:B0-----:R-:W-:Y:S01]  /*bcb0*/  STG.E desc[UR36][R2.64], R19 ;  /* 0x0000001302007986 */ /* 0x001fe2000c101924 */
[----:B------:R-:W-:Y:S05]  /*bcc0*/  EXIT ;  /* 0x000000000000794d */ /* 0x000fea0003800000 */
.L_x_812:
[----:B------:R-:W-:-:S06]  /*bcd0*/  IMAD.U32 R19, R19, 0x10000, RZ ;  /* 0x0001000013137824 */ /* 0x000fcc00078e00ff */
[----:B------:R-:W0:Y:S02]  /*bce0*/  F2I.FTZ.TRUNC.NTZ R19, R19 ;  /* 0x0000001300137305 */ /* 0x000e24000021f100 */
[----:B0-----:R-:W-:Y:S01]  /*bcf0*/  STG.E.U16 desc[UR36][R2.64], R19 ;  /* 0x0000001302007986 */ /* 0x001fe2000c101524 */
[----:B------:R-:W-:Y:S05]  /*bd00*/  EXIT ;  /* 0x000000000000794d */ /* 0x000fea0003800000 */
.L_x_808:
[----:B------:R-:W-:-:S13]  /*bd10*/  ISETP.GT.AND P0, PT, R0, 0x6, PT ;  /* 0x000000060000780c */ /* 0x000fda0003f04270 */
[----:B------:R-:W-:Y:S05]  /*bd20*/  @P0 BRA `(.L_x_814) ;  /* 0x00000000002c0947 */ /* 0x000fea0003800000 */
[----:B------:R-:W-:-:S13]  /*bd30*/  ISETP.NE.AND P0, PT, R0, 0x5, PT ;  /* 0x000000050000780c */ /* 0x000fda0003f05270 */
[----:B------:R-:W-:Y:S05]  /*bd40*/  @!P0 BRA `(.L_x_815) ;  /* 0x0000000000148947 */ /* 0x000fea0003800000 */
[----:B------:R-:W-:-:S13]  /*bd50*/  ISETP.NE.AND P0, PT, R0, 0x6, PT ;  /* 0x000000060000780c */ /* 0x000fda0003f05270 */
[----:B------:R-:W-:Y:S05]  /*bd60*/  @P0 BRA `(.L_x_811) ;  /* 0x0000000800300947 */ /* 0x000fea0003800000 */
[----:B------:R-:W-:-:S05]  /*bd70*/  IMAD.U32 R19, R19, 0x10000, RZ ;  /* 0x0001000013137824 */ /* 0x000fca00078e00ff */
[----:B------:R-:W-:Y:S01]  /*bd80*/  STG.E desc[UR36][R2.64], R19 ;  /* 0x0000001302007986 */ /* 0x000fe2000c101924 */
[----:B------:R-:W-:Y:S05]  /*bd90*/  EXIT ;  /* 0x000000000000794d */ /* 0x000fea0003800000 */
.L_x_815:
[----:B------:R-:W-:-:S05]  /*bda0*/  IMAD.U32 R0, R19, 0x10000, RZ ;  /* 0x0001000013007824 */ /* 0x000fca00078e00ff */
[----:B------:R-:W-:-:S05]  /*bdb0*/  F2FP.F16.F32.PACK_AB R0, RZ, R0 ;  /* 0x00000000ff00723e */ /* 0x000fca00000000ff */
[----:B------:R-:W-:Y:S01]  /*bdc0*/  STG.E.U16 desc[UR36][R2.64], R0 ;  /* 0x0000000002007986 */ /* 0x000fe2000c101524 */
[----:B------:R-:W-:Y:S05]  /*bdd0*/  EXIT ;  /* 0x000000000000794d */ /* 0x000fea0003800000 */
.L_x_814:
[----:B------:R-:W-:-:S13]  /*bde0*/  ISETP.NE.AND P0, PT, R0, 0x7, PT ;  /* 0x000000070000780c */ /* 0x000fda0003f05270 */
[----:B------:R-:W-:Y:S05]  /*bdf0*/  @!P0 BRA `(.L_x_816) ;  /* 0x0000000000348947 */ /* 0x000fea0003800000 */
[----:B------:R-:W-:-:S13]  /*be00*/  ISETP.NE.AND P0, PT, R0, 0x8, PT ;  /* 0x000000080000780c */ /* 0x000fda0003f05270 */
[----:B------:R-:W-:Y:S05]  /*be10*/  @!P0 BRA `(.L_x_817) ;  /* 0x0000000000188947 */ /* 0x000fea0003800000 */
[----:B------:R-:W-:-:S13]  /*be20*/  ISETP.NE.AND P0, PT, R0, 0x9, PT ;  /* 0x000000090000780c */ /* 0x000fda0003f05270 */
[----:B------:R-:W-:Y:S05]  /*be30*/  @P0 BRA `(.L_x_811) ;  /* 0x0000000400fc0947 */ /* 0x000fea0003800000 */
[----:B------:R-:W-:Y:S02]  /*be40*/  IMAD.U32 R4, R19, 0x10000, RZ ;  /* 0x0001000013047824 */ /* 0x000fe400078e00ff */
[----:B------:R-:W-:-:S05]  /*be50*/  IMAD.MOV.U32 R5, RZ, RZ, RZ ;  /* 0x000000ffff057224 */ /* 0x000fca00078e00ff */
[----:B------:R-:W-:Y:S01]  /*be60*/  STG.E.64 desc[UR36][R2.64], R4 ;  /* 0x0000000402007986 */ /* 0x000fe2000c101b24 */
[----:B------:R-:W-:Y:S05]  /*be70*/  EXIT ;  /* 0x000000000000794d */ /* 0x000fea0003800000 */
.L_x_817:
[----:B------:R-:W-:-:S05]  /*be80*/  IMAD.U32 R19, R19, 0x10000, RZ ;  /* 0x0001000013137824 */ /* 0x000fca00078e00ff */
[----:B------:R-:W-:-:S04]  /*be90*/  F2FP.F16.F32.PACK_AB R5, RZ, R19 ;  /* 0x00000013ff05723e */ /* 0x000fc800000000ff */
[----:B------:R-:W-:-:S05]  /*bea0*/  PRMT R5, R5, 0x5410, RZ ;  /* 0x0000541005057816 */ /* 0x000fca00000000ff */
[----:B------:R-:W-:Y:S01]  /*beb0*/  STG.E desc[UR36][R2.64], R5 ;  /* 0x0000000502007986 */ /* 0x000fe2000c101924 */
[----:B------:R-:W-:Y:S05]  /*bec0*/  EXIT ;  /* 0x000000000000794d */ /* 0x000fea0003800000 */
.L_x_816:
[----:B------:R-:W-:-:S04]  /*bed0*/  IMAD.U32 R4, R19, 0x10000, RZ ;  /* 0x0001000013047824 */ /* 0x000fc800078e00ff */
[----:B------:R-:W-:-:S06]  /*bee0*/  FMUL.FTZ R4, R4, 1 ;  /* 0x3f80000004047820 */ /* 0x000fcc0000410000 */
[----:B------:R-:W0:Y:S02]  /*bef0*/  F2F.F64.F32 R4, R4 ;  /* 0x0000000400047310 */ /* 0x000e240000201800 */
[----:B0-----:R-:W-:Y:S01]  /*bf00*/  STG.E.64 desc[UR36][R2.64], R4 ;  /* 0x0000000402007986 */ /* 0x001fe2000c101b24 */
[----:B------:R-:W-:Y:S05]  /*bf10*/  EXIT ;  /* 0x000000000000794d */ /* 0x000fea0003800000 */
.L_x_807:
        /* <DEDUP_REMOVED lines=10> */
[----:B------:R-:W-:-:S06]  /*bfc0*/  IMAD.U32 R5, R19, 0x10000, RZ ;  /* 0x0001000013057824 */ /* 0x000fcc00078e00ff */
[----:B------:R-:W0:Y:S02]  /*bfd0*/  F2I.FTZ.U32.TRUNC.NTZ R5, R5 ;  /* 0x0000000500057305 */ /* 0x000e24000021f000 */
[----:B0-----:R-:W-:Y:S01]  /*bfe0*/  STG.E.U16 desc[UR36][R2.64], R5 ;  /* 0x0000000502007986 */ /* 0x001fe2000c101524 */
[----:B------:R-:W-:Y:S05]  /*bff0*/  EXIT ;  /* 0x000000000000794d */ /* 0x000fea0003800000 */
.L_x_821:
[----:B------:R-:W-:Y:S01]  /*c000*/  IMAD.U32 R5, R19, 0x10000, RZ ;  /* 0x0001000013057824 */ /* 0x000fe200078e00ff */
        /* <DEDUP_REMOVED lines=17> */
.L_x_824:
[----:B------:R-:W-:-:S04]  /*c120*/  SHF.R.U32.HI R5, RZ, 0x18, R5 ;  /* 0x00000018ff057819 */ /* 0x000fc80000011605 */
[----:B------:R-:W-:-:S07]  /*c130*/  LOP3.LUT R0, R0, 0x80, R5, 0xf8, !PT ;  /* 0x0000008000007812 */ /* 0x000fce00078ef805 */
.L_x_823:
[----:B------:R-:W-:Y:S05]  /*c140*/  BSYNC.RECONVERGENT B0 ;  /* 0x0000000000007941 */ /* 0x000fea0003800200 */
.L_x_822:
[----:B------:R-:W-:Y:S01]  /*c150*/  STG.E.U8 desc[UR36][R2.64], R0 ;  /* 0x0000000002007986 */ /* 0x000fe2000c101124 */
[----:B------:R-:W-:Y:S05]  /*c160*/  EXIT ;  /* 0x000000000000794d */ /* 0x000fea0003800000 */
.L_x_820:
        /* <DEDUP_REMOVED lines=18> */
.L_x_827:
[----:B------:R-:W-:-:S04]  /*c290*/  SHF.R.U32.HI R5, RZ, 0x18, R5 ;  /* 0x00000018ff057819 */ /* 0x000fc80000011605 */
[----:B------:R-:W-:-:S07]  /*c2a0*/  LOP3.LUT R0, R0, 0x80, R5, 0xf8, !PT ;  /* 0x0000008000007812 */ /* 0x000fce00078ef805 */
.L_x_826:
[----:B------:R-:W-:Y:S05]  /*c2b0*/  BSYNC.RECONVERGENT B0 ;  /* 0x0000000000007941 */ /* 0x000fea0003800200 */
.L_x_825:
[----:B------:R-:W-:Y:S01]  /*c2c0*/  STG.E.U8 desc[UR36][R2.64], R0 ;  /* 0x0000000002007986 */ /* 0x000fe2000c101124 */
[----:B------:R-:W-:Y:S05]  /*c2d0*/  EXIT ;  /* 0x000000000000794d */ /* 0x000fea0003800000 */
.L_x_819:
[----:B------:R-:W-:-:S13]  /*c2e0*/  ISETP.NE.AND P0, PT, R0, 0x1c, PT ;  /* 0x0000001c0000780c */ /* 0x000fda0003f05270 */
[----:B------:R-:W-:Y:S05]  /*c2f0*/  @!P0 BRA `(.L_x_828) ;  /* 0x0000000000608947 */ /* 0x000fea0003800000 */
[----:B------:R-:W-:-:S13]  /*c300*/  ISETP.NE.AND P0, PT, R0, 0x1d, PT ;  /* 0x0000001d0000780c */ /* 0x000fda0003f05270 */
[----:B------:R-:W-:Y:S05]  /*c310*/  @!P0 BRA `(.L_x_829) ;  /* 0x0000000000488947 */ /* 0x000fea0003800000 */
[----:B------:R-:W-:-:S13]  /*c320*/  ISETP.NE.AND P0, PT, R0, 0x2c, PT ;  /* 0x0000002c0000780c */ /* 0x000fda0003f05270 */
[----:B------:R-:W-:Y:S05]  /*c330*/  @P0 BRA `(.L_x_811) ;  /* 0x0000000000bc0947 */ /* 0x000fea0003800000 */
[----:B------:R-:W-:Y:S02]  /*c340*/  IMAD.U32 R19, R19, 0x10000, RZ ;  /* 0x0001000013137824 */ /* 0x000fe400078e00ff */
[----:B------:R-:W-:-:S03]  /*c350*/  IMAD.MOV.U32 R5, RZ, RZ, 0xff ;  /* 0x000000ffff057424 */ /* 0x000fc600078e00ff */
[----:B------:R-:W-:-:S04]  /*c360*/  SHF.R.U32.HI R6, RZ, 0x17, R19 ;  /* 0x00000017ff067819 */ /* 0x000fc80000011613 */
[----:B------:R-:W-:-:S04]  /*c370*/  LOP3.LUT R4, R6, 0xff, RZ, 0xc0, !PT ;  /* 0x000000ff06047812 */ /* 0x000fc800078ec0ff */
[----:B------:R-:W-:-:S13]  /*c380*/  ISETP.NE.AND P2, PT, R4, 0xff, PT ;  /* 0x000000ff0400780c */ /* 0x000fda0003f45270 */
[--C-:B------:R-:W-:Y:S02]  /*c390*/  @P2 SHF.R.U32.HI R0, RZ, 0x16, R19.reuse ;  /* 0x00000016ff002819 */ /* 0x100fe40000011613 */
[----:B------:R-:W-:Y:S02]  /*c3a0*/  @P2 LOP3.LUT P0, RZ, R4, 0x3fffff, R19, 0xf8, !PT ;  /* 0x003fffff04ff2812 */ /* 0x000fe4000780f813 */
[----:B------:R-:W-:-:S04]  /*c3b0*/  @P2 LOP3.LUT R0, R0, 0x1, RZ, 0xc0, !PT ;  /* 0x0000000100002812 */ /* 0x000fc800078ec0ff */
[----:B------:R-:W-:Y:S01]  /*c3c0*/  @P2 ISETP.EQ.U32.AND P1, PT, R0, 0x1, P0 ;  /* 0x000000010000280c */ /* 0x000fe20000722070 */
[----:B------:R-:W-:Y:S01]  /*c3d0*/  @P2 VIADD R0, R6, 0x1 ;  /* 0x0000000106002836 */ /* 0x000fe20000000000 */
[----:B------:R-:W-:Y:S02]  /*c3e0*/  PLOP3.LUT P0, PT, PT, PT, PT, 0x80, 0x8 ;  /* 0x000000000008781c */ /* 0x000fe40003f0f070 */
[----:B------:R-:W-:-:S13]  /*c3f0*/  @P2 PLOP3.LUT P0, PT, P1, PT, PT, 0x80, 0x8 ;  /* 0x000000000008281c */ /* 0x000fda0000f0f070 */
[----:B------:R-:W-:-:S04]  /*c400*/  @!P0 IMAD.MOV R0, RZ, RZ, R6 ;  /* 0x000000ffff008224 */ /* 0x000fc800078e0206 */
[----:B------:R-:W-:-:S05]  /*c410*/  @P2 IMAD.MOV.U32 R5, RZ, RZ, R0 ;  /* 0x000000ffff052224 */ /* 0x000fca00078e0000 */
[----:B------:R-:W-:Y:S01]  /*c420*/  STG.E.U8 desc[UR36][R2.64], R5 ;  /* 0x0000000502007986 */ /* 0x000fe2000c101124 */
[----:B------:R-:W-:Y:S05]  /*c430*/  EXIT ;  /* 0x000000000000794d */ /* 0x000fea0003800000 */
.L_x_829:
[----:B------:R-:W-:-:S06]  /*c440*/  IMAD.U32 R4, R19, 0x10000, RZ ;  /* 0x0001000013047824 */ /* 0x000fcc00078e00ff */
[----:B------:R-:W0:Y:S02]  /*c450*/  F2I.U64.TRUNC R4, R4 ;  /* 0x0000000400047311 */ /* 0x000e24000020d800 */
[----:B0-----:R-:W-:Y:S01]  /*c460*/  STG.E.64 desc[UR36][R2.64], R4 ;  /* 0x0000000402007986 */ /* 0x001fe2000c101b24 */
[----:B------:R-:W-:Y:S05]  /*c470*/  EXIT ;  /* 0x000000000000794d */ /* 0x000fea0003800000 */
.L_x_828:
[----:B------:R-:W-:-:S06]  /*c480*/  IMAD.U32 R19, R19, 0x10000, RZ ;  /* 0x0001000013137824 */ /* 0x000fcc00078e00ff */
[----:B------:R-:W0:Y:S02]  /*c490*/  F2I.FTZ.U32.TRUNC.NTZ R19, R19 ;  /* 0x0000001300137305 */ /* 0x000e24000021f000 */
[----:B0-----:R-:W-:Y:S01]  /*c4a0*/  STG.E desc[UR36][R2.64], R19 ;  /* 0x0000001302007986 */ /* 0x001fe2000c101924 */
[----:B------:R-:W-:Y:S05]  /*c4b0*/  EXIT ;  /* 0x000000000000794d */ /* 0x000fea0003800000 */
.L_x_818:
[----:B------:R-:W-:-:S13]  /*c4c0*/  ISETP.GT.AND P0, PT, R0, 0xe, PT ;  /* 0x0000000e0000780c */ /* 0x000fda0003f04270 */
[----:B------:R-:W-:Y:S05]  /*c4d0*/  @P0 BRA `(.L_x_830) ;  /* 0x00000000003c0947 */ /* 0x000fea0003800000 */
[----:B------:R-:W-:-:S13]  /*c4e0*/  ISETP.NE.AND P0, PT, R0, 0xa, PT ;  /* 0x0000000a0000780c */ /* 0x000fda0003f05270 */
[----:B------:R-:W-:Y:S05]  /*c4f0*/  @!P0 BRA `(.L_x_831) ;  /* 0x00000000001c8947 */ /* 0x000fea0003800000 */
[----:B------:R-:W-:-:S13]  /*c500*/  ISETP.NE.AND P0, PT, R0, 0xb, PT ;  /* 0x0000000b0000780c */ /* 0x000fda0003f05270 */
[----:B------:R-:W-:Y:S05]  /*c510*/  @P0 BRA `(.L_x_811) ;  /* 0x0000000000440947 */ /* 0x000fea0003800000 */
[----:B------:R-:W-:-:S05]  /*c520*/  IMAD.U32 R19, R19, 0x10000, RZ ;  /* 0x0001000013137824 */ /* 0x000fca00078e00ff */
[----:B------:R-:W-:-:S04]  /*c530*/  FSETP.NEU.FTZ.AND P0, PT, R19, RZ, PT ;  /* 0x000000ff1300720b */ /* 0x000fc80003f1d000 */
[----:B------:R-:W-:-:S05]  /*c540*/  SEL R5, RZ, 0x1, !P0 ;  /* 0x00000001ff057807 */ /* 0x000fca0004000000 */
[----:B------:R-:W-:Y:S01]  /*c550*/  STG.E.U8 desc[UR36][R2.64], R5 ;  /* 0x0000000502007986 */ /* 0x000fe2000c101124 */
[----:B------:R-:W-:Y:S05]  /*c560*/  EXIT ;  /* 0x000000000000794d */ /* 0x000fea0003800000 */
.L_x_831:
[----:B------:R-:W-:Y:S01]  /*c570*/  IMAD.U32 R19, R19, 0x10000, RZ ;  /* 0x0001000013137824 */ /* 0x000fe200078e00ff */
[----:B------:R-:W-:-:S03]  /*c580*/  CS2R R6, SRZ ;  /* 0x0000000000067805 */ /* 0x000fc6000001ff00 */
[----:B------:R-:W-:-:S06]  /*c590*/  FMUL.FTZ R4, R19, 1 ;  /* 0x3f80000013047820 */ /* 0x000fcc0000410000 */
[----:B------:R-:W0:Y:S02]  /*c5a0*/  F2F.F64.F32 R4, R4 ;  /* 0x0000000400047310 */ /* 0x000e240000201800 */
[----:B0-----:R-:W-:Y:S01]  /*c5b0*/  STG.E.128 desc[UR36][R2.64], R4 ;  /* 0x0000000402007986 */ /* 0x001fe2000c101d24 */
[----:B------:R-:W-:Y:S05]  /*c5c0*/  EXIT ;  /* 0x000000000000794d */ /* 0x000fea0003800000 */
.L_x_830:
[----:B------:R-:W-:-:S13]  /*c5d0*/  ISETP.NE.AND P0, PT, R0, 0xf, PT ;  /* 0x0000000f0000780c */ /* 0x000fda0003f05270 */
[----:B------:R-:W-:Y:S05]  /*c5e0*/  @!P0 BRA `(.L_x_832) ;  /* 0x0000000000e88947 */ /* 0x000fea0003800000 */
[----:B------:R-:W-:-:S13]  /*c5f0*/  ISETP.NE.AND P0, PT, R0, 0x17, PT ;  /* 0x000000170000780c */ /* 0x000fda0003f05270 */
[----:B------:R-:W-:Y:S05]  /*c600*/  @!P0 BRA `(.L_x_833) ;  /* 0x0000000000908947 */ /* 0x000fea0003800000 */
[----:B------:R-:W-:-:S13]  /*c610*/  ISETP.NE.AND P0, PT, R0, 0x18, PT ;  /* 0x000000180000780c */ /* 0x000fda0003f05270 */
[----:B------:R-:W-:Y:S05]  /*c620*/  @!P0 BRA `(.L_x_834) ;  /* 0x0000000000448947 */ /* 0x000fea0003800000 */
.L_x_811:
[----:B------:R-:W-:Y:S01]  /*c630*/  MOV R0, 0x0 ;  /* 0x0000000000007802 */ /* 0x000fe20000000f00 */
[----:B------:R-:W0:Y:S01]  /*c640*/  LDCU.64 UR4, c[0x4][0x128] ;  /* 0x01002500ff0477ac */ /* 0x000e220008000a00 */
[----:B------:R-:W-:Y:S02]  /*c650*/  IMAD.MOV.U32 R8, RZ, RZ, 0x65 ;  /* 0x00000065ff087424 */ /* 0x000fe400078e00ff */
[----:B------:R1:W2:Y:S01]  /*c660*/  LDC.64 R2, c[0x4][R0] ;  /* 0x0100000000027b82 */ /* 0x0002a20000000a00 */
[----:B------:R-:W3:Y:S01]  /*c670*/  LDCU.64 UR6, c[0x4][0x130] ;  /* 0x01002600ff0677ac */ /* 0x000ee20008000a00 */
[----:B------:R-:W-:Y:S02]  /*c680*/  IMAD.MOV.U32 R12, RZ, RZ, 0x1 ;  /* 0x00000001ff0c7424 */ /* 0x000fe400078e00ff */
[----:B------:R-:W-:Y:S01]  /*c690*/  IMAD.MOV.U32 R13, RZ, RZ, RZ ;  /* 0x000000ffff0d7224 */ /* 0x000fe200078e00ff */
[----:B------:R-:W4:Y:S01]  /*c6a0*/  LDCU.64 UR8, c[0x4][0x40] ;  /* 0x01000800ff0877ac */ /* 0x000f220008000a00 */
[----:B0-----:R-:W-:-:S02]  /*c6b0*/  IMAD.U32 R4, RZ, RZ, UR4 ;  /* 0x00000004ff047e24 */ /* 0x001fc4000f8e00ff */
[----:B------:R-:W-:Y:S02]  /*c6c0*/  IMAD.U32 R5, RZ, RZ, UR5 ;  /* 0x00000005ff057e24 */ /* 0x000fe4000f8e00ff */
[----:B---3--:R-:W-:Y:S02]  /*c6d0*/  IMAD.U32 R6, RZ, RZ, UR6 ;  /* 0x00000006ff067e24 */ /* 0x008fe4000f8e00ff */
[----:B------:R-:W-:Y:S02]  /*c6e0*/  IMAD.U32 R7, RZ, RZ, UR7 ;  /* 0x00000007ff077e24 */ /* 0x000fe4000f8e00ff */
[----:B----4-:R-:W-:Y:S02]  /*c6f0*/  IMAD.U32 R10, RZ, RZ, UR8 ;  /* 0x00000008ff0a7e24 */ /* 0x010fe4000f8e00ff */
[----:B-1----:R-:W-:-:S07]  /*c700*/  IMAD.U32 R11, RZ, RZ, UR9 ;  /* 0x00000009ff0b7e24 */ /* 0x002fce000f8e00ff */
[----:B------:R-:W-:-:S07]  /*c710*/  LEPC R20, `(.L_x_835) ;  /* 0x000000001014794e */ /* 0x000fce0000000000 */
[----:B--2---:R-:W-:Y:S05]  /*c720*/  CALL.ABS.NOINC R2 ;  /* 0x0000000002007343 */ /* 0x004fea0003c00000 */
.L_x_835:
[----:B------:R-:W-:Y:S05]  /*c730*/  EXIT ;  /* 0x000000000000794d */ /* 0x000fea0003800000 */
.L_x_834:
[----:B------:R-:W-:Y:S01]  /*c740*/  IMAD.U32 R19, R19, 0x10000, RZ ;  /* 0x0001000013137824 */ /* 0x000fe200078e00ff */
        /* <DEDUP_REMOVED lines=12> */
.L_x_837:
[----:B------:R-:W-:Y:S05]  /*c810*/  BSYNC.RECONVERGENT B0 ;  /* 0x0000000000007941 */ /* 0x000fea0003800200 */
.L_x_836:
[----:B------:R-:W-:-:S05]  /*c820*/  LOP3.LUT R5, R0, 0x80, R5, 0xf8, !PT ;  /* 0x0000008000057812 */ /* 0x000fca00078ef805 */
[----:B------:R-:W-:Y:S01]  /*c830*/  STG.E.U8 desc[UR36][R2.64], R5 ;  /* 0x0000000502007986 */ /* 0x000fe2000c101124 */
[----:B------:R-:W-:Y:S05]  /*c840*/  EXIT ;  /* 0x000000000000794d */ /* 0x000fea0003800000 */
.L_x_833:
[----:B------:R-:W-:Y:S01]  /*c850*/  IMAD.U32 R5, R19, 0x10000, RZ ;  /* 0x0001000013057824 */ /* 0x000fe200078e00ff */
        /* <DEDUP_REMOVED lines=11> */
.L_x_839:
[----:B------:R-:W-:Y:S01]  /*c910*/  IMAD.MOV.U32 R0, RZ, RZ, 0x7f ;  /* 0x0000007fff007424 */ /* 0x000fe200078e00ff */
[----:B------:R-:W-:-:S04]  /*c920*/  ISETP.GT.U32.AND P0, PT, R4, 0x7f800000, PT ;  /* 0x7f8000000400780c */ /* 0x000fc80003f04070 */
[----:B------:R-:W-:-:S09]  /*c930*/  SEL R0, R0, 0x7c, P0 ;  /* 0x0000007c00007807 */ /* 0x000fd20000000000 */
.L_x_840:
[----:B------:R-:W-:Y:S05]  /*c940*/  BSYNC.RECONVERGENT B0 ;  /* 0x0000000000007941 */ /* 0x000fea0003800200 */
.L_x_838:
[----:B------:R-:W-:-:S04]  /*c950*/  SHF.R.U32.HI R5, RZ, 0x18, R5 ;  /* 0x00000018ff057819 */ /* 0x000fc80000011605 */
[----:B------:R-:W-:-:S05]  /*c960*/  LOP3.LUT R5, R0, 0x80, R5, 0xf8, !PT ;  /* 0x0000008000057812 */ /* 0x000fca00078ef805 */
[----:B------:R-:W-:Y:S01]  /*c970*/  STG.E.U8 desc[UR36][R2.64], R5 ;  /* 0x0000000502007986 */ /* 0x000fe2000c101124 */
[----:B------:R-:W-:Y:S05]  /*c980*/  EXIT ;  /* 0x000000000000794d */ /* 0x000fea0003800000 */
.L_x_832:
[----:B------:R-:W-:Y:S01]  /*c990*/  STG.E.U16 desc[UR36][R2.64], R19 ;  /* 0x0000001302007986 */ /* 0x000fe2000c101524 */
[----:B------:R-:W-:Y:S05]  /*c9a0*/  EXIT ;  /* 0x000000000000794d */ /* 0x000fea0003800000 */
.L_x_841:
        /* <DEDUP_REMOVED lines=13> */
.L_x_8179:


//--------------------- .text._ZN2at6native18elementwise_kernelILi128ELi4EZNS0_22gpu_kernel_impl_nocastIZZZNS0_44_GLOBAL__N__40a83637_7_Lerp_cu_1520ed90_319418lerp_scalar_kernelERNS_18TensorIteratorBaseERKN3c106ScalarEENKUlvE0_clEvENKUlvE2_clEvEUlNS6_8BFloat16ESC_E_EEvS5_RKT_EUliE_EEviT1_ --------------------------
	.section	.text._ZN2at6native18elementwise_kernelILi128ELi4EZNS0_22gpu_kernel_impl_nocastIZZZNS0_44_GLOBAL__N__40a83637_7_Lerp_cu_1520ed90_319418lerp_scalar_kernelERNS_18TensorIteratorBaseERKN3c106ScalarEENKUlvE0_clEvENKUlvE2_clEvEUlNS6_8BFloat16ESC_E_EEvS5_RKT_EUliE_EEviT1_,"ax",@progbits
	.align	128
        .global         _ZN2at6native18elementwise_kernelILi128ELi4EZNS0_22gpu_kernel_impl_nocastIZZZNS0_44_GLOBAL__N__40a83637_7_Lerp_cu_1520ed90_319418lerp_scalar_kernelERNS_18TensorIteratorBaseERKN3c106ScalarEENKUlvE0_clEvENKUlvE2_clEvEUlNS6_8BFloat16ESC_E_EEvS5_RKT_EUliE_EEviT1_
        .type           _ZN2at6native18elementwise_kernelILi128ELi4EZNS0_22gpu_kernel_impl_nocastIZZZNS0_44_GLOBAL__N__40a83637_7_Lerp_cu_1520ed90_319418lerp_scalar_kernelERNS_18TensorIteratorBaseERKN3c106ScalarEENKUlvE0_clEvENKUlvE2_clEvEUlNS6_8BFloat16ESC_E_EEvS5_RKT_EUliE_EEviT1_,@function
        .size           _ZN2at6native18elementwise_kernelILi128ELi4EZNS0_22gpu_kernel_impl_nocastIZZZNS0_44_GLOBAL__N__40a83637_7_Lerp_cu_1520ed90_319418lerp_scalar_kernelERNS_18TensorIteratorBaseERKN3c106ScalarEENKUlvE0_clEvENKUlvE2_clEvEUlNS6_8BFloat16ESC_E_EEvS5_RKT_EUliE_EEviT1_,(.L_x_8180 - _ZN2at6native18elementwise_kernelILi128ELi4EZNS0_22gpu_kernel_impl_nocastIZZZNS0_44_GLOBAL__N__40a83637_7_Lerp_cu_1520ed90_319418lerp_scalar_kernelERNS_18TensorIteratorBaseERKN3c106ScalarEENKUlvE0_clEvENKUlvE2_clEvEUlNS6_8BFloat16ESC_E_EEvS5_RKT_EUliE_EEviT1_)
        .other          _ZN2at6native18elementwise_kernelILi128ELi4EZNS0_22gpu_kernel_impl_nocastIZZZNS0_44_GLOBAL__N__40a83637_7_Lerp_cu_1520ed90_319418lerp_scalar_kernelERNS_18TensorIteratorBaseERKN3c106ScalarEENKUlvE0_clEvENKUlvE2_clEvEUlNS6_8BFloat16ESC_E_EEvS5_RKT_EUliE_EEviT1_,@"STO_CUDA_ENTRY STV_DEFAULT"
_ZN2at6native18elementwise_kernelILi128ELi4EZNS0_22gpu_kernel_impl_nocastIZZZNS0_44_GLOBAL__N__40a83637_7_Lerp_cu_1520ed90_319418lerp_scalar_kernelERNS_18TensorIteratorBaseERKN3c106ScalarEENKUlvE0_clEvENKUlvE2_clEvEUlNS6_8BFloat16ESC_E_EEvS5_RKT_EUliE_EEviT1_:
.text._ZN2at6native18elementwise_kernelILi128ELi4EZNS0_22gpu_kernel_impl_nocastIZZZNS0_44_GLOBAL__N__40a83637_7_Lerp_cu_1520ed90_319418lerp_scalar_kernelERNS_18TensorIteratorBaseERKN3c106ScalarEENKUlvE0_clEvENKUlvE2_clEvEUlNS6_8BFloat16ESC_E_EEvS5_RKT_EUliE_EEviT1_:
[----:B------:R-:W-:Y:S08]  /*0000*/  LDC R1, c[0x0][0x37c] ;  /* 0x0000df00ff017b82 */ /* 0x000ff00000000800 */
[----:B------:R-:W0:Y:S01]  /*0010*/  LDC R4, c[0x0][0x388] ;  /* 0x0000e200ff047b82 */ /* 0x000e220000000800 */
[----:B------:R-:W1:Y:S01]  /*0020*/  S2R R5, SR_TID.X ;  /* 0x0000000000057919 */ /* 0x000e620000002100 */
[----:B------:R-:W2:Y:S06]  /*0030*/  LDCU.64 UR6, c[0x0][0x358] ;  /* 0x00006b00ff0677ac */ /* 0x000eac0008000a00 */
[----:B------:R-:W3:Y:S08]  /*0040*/  S2UR UR4, SR_CTAID.X ;  /* 0x00000000000479c3 */ /* 0x000ef00000002500 */
[----:B------:R-:W4:Y:S01]  /*0050*/  LDC R3, c[0x0][0x600] ;  /* 0x00018000ff037b82 */ /* 0x000f220000000800 */
[----:B0-----:R-:W-:Y:S01]  /*0060*/  ISETP.NE.AND P0, PT, R4, RZ, PT ;  /* 0x000000ff0400720c */ /* 0x001fe20003f05270 */
[----:B---3--:R-:W-:-:S06]  /*0070*/  USHF.L.U32 UR4, UR4, 0x9, URZ ;  /* 0x0000000904047899 */ /* 0x008fcc00080006ff */
[----:B-1----:R-:W-:Y:S01]  /*0080*/  LOP3.LUT R5, R5, UR4, RZ, 0xfc, !PT ;  /* 0x0000000405057c12 */ /* 0x002fe2000f8efcff */
[----:B----4-:R-:W-:-:S05]  /*0090*/  FADD.FTZ R2, -R3, 1 ;  /* 0x3f80000003027421 */ /* 0x010fca0000010100 */
[----:B--2---:R-:W-:Y:S05]  /*00a0*/  @P0 BRA `(.L_x_842) ;  /* 0x0000000400200947 */ /* 0x004fea0003800000 */
[----:B------:R-:W0:Y:S01]  /*00b0*/  LDCU UR4, c[0x0][0x380] ;  /* 0x00007000ff0477ac */ /* 0x000e220008000800 */
[----:B------:R-:W-:Y:S04]  /*00c0*/  BSSY.RECONVERGENT B0, `(.L_x_843) ;  /* 0x0000035000007945 */ /* 0x000fe80003800200 */
[----:B------:R-:W-:Y:S01]  /*00d0*/  BSSY.RELIABLE B1, `(.L_x_844) ;  /* 0x0000025000017945 */ /* 0x000fe20003800100 */
[----:B0-----:R-:W-:-:S13]  /*00e0*/  ISETP.GE.AND P0, PT, R5, UR4, PT ;  /* 0x0000000405007c0c */ /* 0x001fda000bf06270 */
[----:B------:R-:W-:Y:S05]  /*00f0*/  @P0 BRA `(.L_x_845) ;  /* 0x00000000007c0947 */ /* 0x000fea0003800000 */
[----:B------:R-:W0:Y:S08]  /*0100*/  LDC.64 R6, c[0x0][0x5f0] ;  /* 0x00017c00ff067b82 */ /* 0x000e300000000a00 */
[----:B------:R-:W1:Y:S01]  /*0110*/  LDC.64 R8, c[0x0][0x5f8] ;  /* 0x00017e00ff087b82 */ /* 0x000e620000000a00 */
[----:B0-----:R-:W2:Y:S04]  /*0120*/  LDG.E.U16 R6, desc[UR6][R6.64] ;  /* 0x0000000606067981 */ /* 0x001ea8000c1e1500 */
[----:B-1----:R-:W3:Y:S01]  /*0130*/  LDG.E.U16 R8, desc[UR6][R8.64] ;  /* 0x0000000608087981 */ /* 0x002ee2000c1e1500 */
[----:B------:R-:W-:-:S02]  /*0140*/  FSETP.GEU.FTZ.AND P0, PT, |R3|, 0.5, PT ;  /* 0x3f0000000300780b */ /* 0x000fc40003f1e200 */
[----:B------:R-:W0:Y:S01]  /*0150*/  LDC.64 R10, c[0x0][0x5e8] ;  /* 0x00017a00ff0a7b82 */ /* 0x000e220000000a00 */
[----:B------:R-:W-:Y:S02]  /*0160*/  IADD3 R5, PT, PT, R5, 0x80, RZ ;  /* 0x0000008005057810 */ /* 0x000fe40007ffe0ff */
[----:B--2---:R-:W-:Y:S02]  /*0170*/  SHF.L.U32 R0, R6, 0x10, RZ ;  /* 0x0000001006007819 */ /* 0x004fe400000006ff */
[----:B---3--:R-:W-:-:S05]  /*0180*/  SHF.L.U32 R13, R8, 0x10, RZ ;  /* 0x00000010080d7819 */ /* 0x008fca00000006ff */
[----:B------:R-:W-:-:S04]  /*0190*/  FADD.FTZ R15, -R0, R13 ;  /* 0x0000000d000f7221 */ /* 0x000fc80000010100 */
[----:B------:R-:W-:Y:S01]  /*01a0*/  @!P0 FFMA.FTZ R0, R15, R3, R0 ;  /* 0x000000030f008223 */ /* 0x000fe20000010000 */
[----:B------:R-:W-:Y:S01]  /*01b0*/  @P0 FFMA.FTZ R0, -R2, R15, R13 ;  /* 0x0000000f02000223 */ /* 0x000fe2000001010d */
[----:B------:R-:W-:-:S04]  /*01c0*/  ISETP.GE.AND P0, PT, R5, UR4, PT ;  /* 0x0000000405007c0c */ /* 0x000fc8000bf06270 */
[----:B------:R-:W-:-:S05]  /*01d0*/  F2FP.BF16.F32.PACK_AB R0, RZ, R0 ;  /* 0x00000000ff00723e */ /* 0x000fca00000010ff */
[----:B0-----:R0:W-:Y:S04]  /*01e0*/  STG.E.U16 desc[UR6][R10.64], R0 ;  /* 0x000000000a007986 */ /* 0x0011e8000c101506 */
[----:B------:R-:W-:Y:S05]  /*01f0*/  @P0 BREAK.RELIABLE B1 ;  /* 0x0000000000010942 */ /* 0x000fea0003800100 */
[----:B------:R-:W-:Y:S05]  /*0200*/  @P0 BRA `(.L_x_846) ;  /* 0x0000000000800947 */ /* 0x000fea0003800000 */
[----:B------:R-:W1:Y:S08]  /*0210*/  LDC.64 R6, c[0x0][0x5f0] ;  /* 0x00017c00ff067b82 */ /* 0x000e700000000a00 */
[----:B------:R-:W2:Y:S01]  /*0220*/  LDC.64 R8, c[0x0][0x5f8] ;  /* 0x00017e00ff087b82 */ /* 0x000ea20000000a00 */
[----:B-1----:R-:W3:Y:S04]  /*0230*/  LDG.E.U16 R6, desc[UR6][R6.64] ;  /* 0x0000000606067981 */ /* 0x002ee8000c1e1500 */
[----:B--2---:R-:W2:Y:S01]  /*0240*/  LDG.E.U16 R8, desc[UR6][R8.64] ;  /* 0x0000000608087981 */ /* 0x004ea2000c1e1500 */
[----:B------:R-:W-:-:S02]  /*0250*/  FSETP.GEU.FTZ.AND P0, PT, |R3|, 0.5, PT ;  /* 0x3f0000000300780b */ /* 0x000fc40003f1e200 */
[----:B0-----:R-:W0:Y:S01]  /*0260*/  LDC.64 R10, c[0x0][0x5e8] ;  /* 0x00017a00ff0a7b82 */ /* 0x001e220000000a00 */
[----:B------:R-:W-:Y:S02]  /*0270*/  IADD3 R5, PT, PT, R5, 0x80, RZ ;  /* 0x0000008005057810 */ /* 0x000fe40007ffe0ff */
[----:B---3--:R-:W-:Y:S02]  /*0280*/  SHF.L.U32 R0, R6, 0x10, RZ ;  /* 0x0000001006007819 */ /* 0x008fe400000006ff */
[----:B--2---:R-:W-:-:S05]  /*0290*/  SHF.L.U32 R13, R8, 0x10, RZ ;  /* 0x00000010080d7819 */ /* 0x004fca00000006ff */
[----:B------:R-:W-:-:S04]  /*02a0*/  FADD.FTZ R15, -R0, R13 ;  /* 0x0000000d000f7221 */ /* 0x000fc80000010100 */
[----:B------:R-:W-:Y:S01]  /*02b0*/  @!P0 FFMA.FTZ R0, R15, R3, R0 ;  /* 0x000000030f008223 */ /* 0x000fe20000010000 */
[----:B------:R-:W-:-:S05]  /*02c0*/  @P0 FFMA.FTZ R0, -R2, R15, R13 ;  /* 0x0000000f02000223 */ /* 0x000fca000001010d */
[----:B------:R-:W-:-:S05]  /*02d0*/  F2FP.BF16.F32.PACK_AB R0, RZ, R0 ;  /* 0x00000000ff00723e */ /* 0x000fca00000010ff */
[----:B0-----:R0:W-:Y:S02]  /*02e0*/  STG.E.U16 desc[UR6][R10.64], R0 ;  /* 0x000000000a007986 */ /* 0x0011e4000c101506 */
.L_x_845:
[----:B------:R-:W-:-:S13]  /*02f0*/  ISETP.GE.AND P0, PT, R5, UR4, PT ;  /* 0x0000000405007c0c */ /* 0x000fda000bf06270 */
[----:B------:R-:W-:Y:S05]  /*0300*/  @P0 BREAK.RELIABLE B1 ;  /* 0x0000000000010942 */ /* 0x000fea0003800100 */
[----:B------:R-:W-:Y:S05]  /*0310*/  @P0 BRA `(.L_x_846) ;  /* 0x00000000003c0947 */ /* 0x000fea0003800000 */
[----:B------:R-:W-:Y:S05]  /*0320*/  BSYNC.RELIABLE B1 ;  /* 0x0000000000017941 */ /* 0x000fea0003800100 */
.L_x_844:
        /* <DEDUP_REMOVED lines=14> */
.L_x_846:
[----:B------:R-:W-:Y:S05]  /*0410*/  BSYNC.RECONVERGENT B0 ;  /* 0x0000000000007941 */ /* 0x000fea0003800200 */
.L_x_843:
[----:B------:R-:W-:Y:S05]  /*0420*/  WARPSYNC.ALL ;  /* 0x0000000000007948 */ /* 0x000fea0003800000 */
[----:B------:R-:W-:-:S13]  /*0430*/  ISETP.GE.AND P0, PT, R5, UR4, PT ;  /* 0x0000000405007c0c */ /* 0x000fda000bf06270 */
[----:B------:R-:W-:Y:S05]  /*0440*/  @P0 EXIT ;  /* 0x000000000000094d */ /* 0x000fea0003800000 */
[----:B------:R-:W2:Y:S08]  /*0450*/  LDC.64 R4, c[0x0][0x5f0] ;  /* 0x00017c00ff047b82 */ /* 0x000eb00000000a00 */
[----:B------:R-:W3:Y:S01]  /*0460*/  LDC.64 R6, c[0x0][0x5f8] ;  /* 0x00017e00ff067b82 */ /* 0x000ee20000000a00 */
[----:B--2---:R-:W0:Y:S04]  /*0470*/  LDG.E.U16 R4, desc[UR6][R4.64] ;  /* 0x0000000604047981 */ /* 0x004e28000c1e1500 */
[----:B---3--:R-:W2:Y:S01]  /*0480*/  LDG.E.U16 R6, desc[UR6][R6.64] ;  /* 0x0000000606067981 */ /* 0x008ea2000c1e1500 */
[----:B------:R-:W-:-:S02]  /*0490*/  FSETP.GEU.FTZ.AND P0, PT, |R3|, 0.5, PT ;  /* 0x3f0000000300780b */ /* 0x000fc40003f1e200 */
[----:B------:R-:W3:Y:S01]  /*04a0*/  LDC.64 R8, c[0x0][0x5e8] ;  /* 0x00017a00ff087b82 */ /* 0x000ee20000000a00 */
[----:B01----:R-:W-:Y:S02]  /*04b0*/  SHF.L.U32 R0, R4, 0x10, RZ ;  /* 0x0000001004007819 */ /* 0x003fe400000006ff */
[----:B--2---:R-:W-:-:S05]  /*04c0*/  SHF.L.U32 R11, R6, 0x10, RZ ;  /* 0x00000010060b7819 */ /* 0x004fca00000006ff */
[----:B------:R-:W-:-:S04]  /*04d0*/  FADD.FTZ R13, -R0, R11 ;  /* 0x0000000b000d7221 */ /* 0x000fc80000010100 */
[----:B------:R-:W-:Y:S01]  /*04e0*/  @!P0 FFMA.FTZ R0, R13, R3, R0 ;  /* 0x000000030d008223 */ /* 0x000fe20000010000 */
[----:B------:R-:W-:-:S05]  /*04f0*/  @P0 FFMA.FTZ R0, -R2, R13, R11 ;  /* 0x0000000d02000223 */ /* 0x000fca000001010b */
[----:B------:R-:W-:-:S05]  /*0500*/  F2FP.BF16.F32.PACK_AB R0, RZ, R0 ;  /* 0x00000000ff00723e */ /* 0x000fca00000010ff */
[----:B---3--:R-:W-:Y:S01]  /*0510*/  STG.E.U16 desc[UR6][R8.64], R0 ;  /* 0x0000000008007986 */ /* 0x008fe2000c101506 */
[----:B------:R-:W-:Y:S05]  /*0520*/  EXIT ;  /* 0x000000000000794d */ /* 0x000fea0003800000 */
.L_x_842:
[----:B------:R-:W0:Y:S01]  /*0530*/  LDCU UR4, c[0x0][0x380] ;  /* 0x00007000ff0477ac */ /* 0x000e220008000800 */
[----:B------:R-:W-:Y:S01]  /*0540*/  IADD3 R4, PT, PT, R4, -0x1, RZ ;  /* 0xffffffff04047810 */ /* 0x000fe20007ffe0ff */
[----:B------:R-:W-:Y:S04]  /*0550*/  BSSY.RECONVERGENT B0, `(.L_x_847) ;  /* 0x000045a000007945 */ /* 0x000fe80003800200 */
[----:B------:R-:W-:Y:S01]  /*0560*/  BSSY.RELIABLE B1, `(.L_x_848) ;  /* 0x00002e9000017945 */ /* 0x000fe20003800100 */
[----:B------:R-:W-:-:S04]  /*0570*/  VIMNMX.U32 R0, PT, PT, R4, 0x18, PT ;  /* 0x0000001804007848 */ /* 0x000fc80003fe0000 */
[----:B------:R-:W-:Y:S02]  /*0580*/  IADD3 R0, PT, PT, R0, 0x1, RZ ;  /* 0x0000000100007810 */ /* 0x000fe40007ffe0ff */
[----:B0-----:R-:W-:-:S13]  /*0590*/  ISETP.GE.AND P0, PT, R5, UR4, PT ;  /* 0x0000000405007c0c */ /* 0x001fda000bf06270 */
[----:B------:R-:W-:Y:S05]  /*05a0*/  @P0 BRA `(.L_x_849) ;  /* 0x0000002c00840947 */ /* 0x000fea0003800000 */
[----:B------:R-:W0:Y:S01]  /*05b0*/  LDCU.64 UR8, c[0x0][0x390] ;  /* 0x00007200ff0877ac */ /* 0x000e220008000a00 */
[----:B------:R-:W-:Y:S01]  /*05c0*/  HFMA2 R6, -RZ, RZ, 0, 0 ;  /* 0x00000000ff067431 */ /* 0x000fe200000001ff */
[----:B------:R-:W-:Y:S01]  /*05d0*/  MOV R7, R5 ;  /* 0x0000000500077202 */ /* 0x000fe20000000f00 */
[----:B------:R-:W1:Y:S01]  /*05e0*/  LDCU UR5, c[0x0][0x38c] ;  /* 0x00007180ff0577ac */ /* 0x000e620008000800 */
[----:B------:R-:W-:Y:S01]  /*05f0*/  ISETP.NE.AND P0, PT, R4, RZ, PT ;  /* 0x000000ff0400720c */ /* 0x000fe20003f05270 */
[----:B------:R-:W2:Y:S01]  /*0600*/  LDCU.64 UR10, c[0x0][0x4b8] ;  /* 0x00009700ff0a77ac */ /* 0x000ea20008000a00 */
[----:B0-----:R-:W-:Y:S01]  /*0610*/  IMAD.HI.U32 R12, R5, UR8, R6 ;  /* 0x00000008050c7c27 */ /* 0x001fe2000f8e0006 */
[----:B------:R-:W0:Y:S04]  /*0620*/  LDCU UR8, c[0x0][0x4c0] ;  /* 0x00009800ff0877ac */ /* 0x000e280008000800 */
[----:B------:R-:W-:-:S04]  /*0630*/  SHF.R.U32.HI R13, RZ, UR9, R12 ;  /* 0x00000009ff0d7c19 */ /* 0x000fc8000801160c */
[----:B------:R-:W-:-:S05]  /*0640*/  IADD3 R6, PT, PT, -R13, RZ, RZ ;  /* 0x000000ff0d067210 */ /* 0x000fca0007ffe1ff */
[----:B-1----:R-:W-:-:S04]  /*0650*/  IMAD R6, R6, UR5, R5 ;  /* 0x0000000506067c24 */ /* 0x002fc8000f8e0205 */
[C---:B--2---:R-:W-:Y:S02]  /*0660*/  IMAD R7, R6.reuse, UR10, RZ ;  /* 0x0000000a06077c24 */ /* 0x044fe4000f8e02ff */
[C---:B------:R-:W-:Y:S02]  /*0670*/  IMAD R8, R6.reuse, UR11, RZ ;  /* 0x0000000b06087c24 */ /* 0x040fe4000f8e02ff */
[----:B0-----:R-:W-:Y:S01]  /*0680*/  IMAD R6, R6, UR8, RZ ;  /* 0x0000000806067c24 */ /* 0x001fe2000f8e02ff */
[----:B------:R-:W-:Y:S06]  /*0690*/  @!P0 BRA `(.L_x_850) ;  /* 0x0000001400348947 */ /* 0x000fec0003800000 */
[----:B------:R-:W0:Y:S01]  /*06a0*/  LDCU.64 UR8, c[0x0][0x398] ;  /* 0x00007300ff0877ac */ /* 0x000e220008000a00 */
[----:B------:R-:W-:Y:S02]  /*06b0*/  MOV R12, RZ ;  /* 0x000000ff000c7202 */ /* 0x000fe40000000f00 */
[----:B------:R-:W-:Y:S01]  /*06c0*/  ISETP.NE.AND P0, PT, R0, 0x2, PT ;  /* 0x000000020000780c */ /* 0x000fe20003f05270 */
[----:B------:R-:W1:Y:S01]  /*06d0*/  LDCU UR5, c[0x0][0x3a0] ;  /* 0x00007400ff0577ac */ /* 0x000e620008000800 */
[----:B------:R-:W2:Y:S01]  /*06e0*/  LDCU UR10, c[0x0][0x4c4] ;  /* 0x00009880ff0a77ac */ /* 0x000ea20008000800 */
[----:B------:R-:W3:Y:S01]  /*06f0*/  LDCU.64 UR12, c[0x0][0x4c8] ;  /* 0x00009900ff0c77ac */ /* 0x000ee20008000a00 */
[----:B0-----:R-:W-:-:S05]  /*0700*/  IMAD.HI.U32 R10, R13, UR9, R12 ;  /* 0x000000090d0a7c27 */ /* 0x001fca000f8e000c */
[----:B-1----:R-:W-:-:S04]  /*0710*/  SHF.R.U32.HI R11, RZ, UR5, R10 ;  /* 0x00000005ff0b7c19 */ /* 0x002fc8000801160a */
[----:B------:R-:W-:-:S05]  /*0720*/  IADD3 R9, PT, PT, -R11, RZ, RZ ;  /* 0x000000ff0b097210 */ /* 0x000fca0007ffe1ff */
[----:B------:R-:W-:-:S04]  /*0730*/  IMAD R13, R9, UR8, R13 ;  /* 0x00000008090d7c24 */ /* 0x000fc8000f8e020d */
[C---:B--2---:R-:W-:Y:S02]  /*0740*/  IMAD R7, R13.reuse, UR10, R7 ;  /* 0x0000000a0d077c24 */ /* 0x044fe4000f8e0207 */
[C---:B---3--:R-:W-:Y:S02]  /*0750*/  IMAD R8, R13.reuse, UR12, R8 ;  /* 0x0000000c0d087c24 */ /* 0x048fe4000f8e0208 */
[----:B------:R-:W-:Y:S01]  /*0760*/  IMAD R6, R13, UR13, R6 ;  /* 0x0000000d0d067c24 */ /* 0x000fe2000f8e0206 */
[----:B------:R-:W-:Y:S06]  /*0770*/  @!P0 BRA `(.L_x_850) ;  /* 0x0000001000fc8947 */ /* 0x000fec0003800000 */
[----:B------:R-:W0:Y:S01]  /*0780*/  LDCU.64 UR8, c[0x0][0x3a8] ;  /* 0x00007500ff0877ac */ /* 0x000e220008000a00 */
[----:B------:R-:W-:Y:S01]  /*0790*/  HFMA2 R10, -RZ, RZ, 0, 0 ;  /* 0x00000000ff0a7431 */ /* 0x000fe200000001ff */
[----:B------:R-:W-:Y:S01]  /*07a0*/  ISETP.NE.AND P0, PT, R0, 0x3, PT ;  /* 0x000000030000780c */ /* 0x000fe20003f05270 */
[----:B------:R-:W1:Y:S01]  /*07b0*/  LDCU UR5, c[0x0][0x3a4] ;  /* 0x00007480ff0577ac */ /* 0x000e620008000800 */
[----:B------:R-:W2:Y:S02]  /*07c0*/  LDCU.64 UR10, c[0x0][0x4d0] ;  /* 0x00009a00ff0a77ac */ /* 0x000ea40008000a00 */
        /* <DEDUP_REMOVED lines=24> */
[----:B------:R-:W-:Y:S02]  /*0950*/  MOV R10, RZ ;  /* 0x000000ff000a7202 */ /* 0x000fe40000000f00 */
[----:B------:R-:W-:Y:S01]  /*0960*/  ISETP.NE.AND P0, PT, R0, 0x5, PT ;  /* 0x000000050000780c */ /* 0x000fe20003f05270 */
[----:B------:R-:W1:Y:S01]  /*0970*/  LDCU UR5, c[0x0][0x3bc] ;  /* 0x00007780ff0577ac */ /* 0x000e620008000800 */
[----:B------:R-:W2:Y:S01]  /*0980*/  LDCU.64 UR10, c[0x0][0x4e8] ;  /* 0x00009d00ff0a77ac */ /* 0x000ea20008000a00 */
        /* <DEDUP_REMOVED lines=10> */
[----:B------:R-:W-:Y:S01]  /*0a30*/  HFMA2 R12, -RZ, RZ, 0, 0 ;  /* 0x00000000ff0c7431 */ /* 0x000fe200000001ff */
        /* <DEDUP_REMOVED lines=250> */
[----:B------:R-:W-:Y:S01]  /*19e0*/  ISETP.NE.AND P0, PT, R0, 0x18, PT ;  /* 0x000000180000780c */ /* 0x000fe20003f05270 */
[----:B------:R-:W0:Y:S01]  /*19f0*/  LDCU.64 UR8, c[0x0][0x4a0] ;  /* 0x00009400ff0877ac */ /* 0x000e220008000a00 */
[----:B------:R-:W-:Y:S01]  /*1a00*/  HFMA2 R10, -RZ, RZ, 0, 0 ;  /* 0x00000000ff0a7431 */ /* 0x000fe200000001ff */
[----:B------:R-:W1:Y:S01]  /*1a10*/  LDCU UR5, c[0x0][0x4a8] ;  /* 0x00009500ff0577ac */ /* 0x000e620008000800 */
[----:B------:R-:W2:Y:S09]  /*1a20*/  LDCU.64 UR10, c[0x0][0x5d0] ;  /* 0x0000ba00ff0a77ac */ /* 0x000eb20008000a00 */
[----:B------:R-:W3:Y:S01]  /*1a30*/  @P0 LDC.64 R16, c[0x0][0x4b0] ;  /* 0x00012c00ff100b82 */ /* 0x000ee20000000a00 */
[----:B0-----:R-:W-:Y:S01]  /*1a40*/  IMAD.HI.U32 R14, R11, UR9, R10 ;  /* 0x000000090b0e7c27 */ /* 0x001fe2000f8e000a */
[----:B------:R-:W0:Y:S06]  /*1a50*/  LDCU UR9, c[0x0][0x5cc] ;  /* 0x0000b980ff0977ac */ /* 0x000e2c0008000800 */
[----:B------:R-:W4:Y:S01]  /*1a60*/  @P0 LDC R19, c[0x0][0x4ac] ;  /* 0x00012b00ff130b82 */ /* 0x000f220000000800 */
[----:B-1----:R-:W-:-:S02]  /*1a70*/  SHF.R.U32.HI R15, RZ, UR5, R14 ;  /* 0x00000005ff0f7c19 */ /* 0x002fc4000801160e */
[----:B------:R-:W-:Y:S02]  /*1a80*/  @P0 MOV R14, RZ ;  /* 0x000000ff000e0202 */ /* 0x000fe40000000f00 */
[----:B------:R-:W-:-:S03]  /*1a90*/  IADD3 R9, PT, PT, -R15, RZ, RZ ;  /* 0x000000ff0f097210 */ /* 0x000fc60007ffe1ff */
[----:B------:R-:W1:Y:S02]  /*1aa0*/  @P0 LDC.64 R12, c[0x0][0x5d8] ;  /* 0x00017600ff0c0b82 */ /* 0x000e640000000a00 */
[----:B------:R-:W-:-:S06]  /*1ab0*/  IMAD R11, R9, UR8, R11 ;  /* 0x00000008090b7c24 */ /* 0x000fcc000f8e020b */
[----:B------:R-:W5:Y:S01]  /*1ac0*/  @P0 LDC R10, c[0x0][0x5e0] ;  /* 0x00017800ff0a0b82 */ /* 0x000f620000000800 */
[----:B---3--:R-:W-:-:S04]  /*1ad0*/  @P0 IMAD.HI.U32 R16, R15, R16, R14 ;  /* 0x000000100f100227 */ /* 0x008fc800078e000e */
[C---:B0-----:R-:W-:Y:S01]  /*1ae0*/  IMAD R7, R11.reuse, UR9, R7 ;  /* 0x000000090b077c24 */ /* 0x041fe2000f8e0207 */
[----:B------:R-:W-:Y:S01]  /*1af0*/  @P0 SHF.R.U32.HI R16, RZ, R17, R16 ;  /* 0x00000011ff100219 */ /* 0x000fe20000011610 */
[C---:B--2---:R-:W-:Y:S02]  /*1b00*/  IMAD R8, R11.reuse, UR10, R8 ;  /* 0x0000000a0b087c24 */ /* 0x044fe4000f8e0208 */
[----:B------:R-:W-:Y:S01]  /*1b10*/  IMAD R6, R11, UR11, R6 ;  /* 0x0000000b0b067c24 */ /* 0x000fe2000f8e0206 */
[----:B------:R-:W-:-:S05]  /*1b20*/  @P0 IADD3 R14, PT, PT, -R16, RZ, RZ ;  /* 0x000000ff100e0210 */ /* 0x000fca0007ffe1ff */
[----:B----4-:R-:W-:-:S04]  /*1b30*/  @P0 IMAD R15, R14, R19, R15 ;  /* 0x000000130e0f0224 */ /* 0x010fc800078e020f */
[C---:B-1----:R-:W-:Y:S02]  /*1b40*/  @P0 IMAD R7, R15.reuse, R12, R7 ;  /* 0x0000000c0f070224 */ /* 0x042fe400078e0207 */
[C---:B------:R-:W-:Y:S02]  /*1b50*/  @P0 IMAD R8, R15.reuse, R13, R8 ;  /* 0x0000000d0f080224 */ /* 0x040fe400078e0208 */
[----:B-----5:R-:W-:-:S07]  /*1b60*/  @P0 IMAD R6, R15, R10, R6 ;  /* 0x0000000a0f060224 */ /* 0x020fce00078e0206 */
.L_x_850:
[----:B------:R-:W0:Y:S02]  /*1b70*/  LDCU.128 UR8, c[0x0][0x5f0] ;  /* 0x0000be00ff0877ac */ /* 0x000e240008000c00 */
[----:B0-----:R-:W-:Y:S02]  /*1b80*/  IADD3 R8, P0, PT, R8, UR8, RZ ;  /* 0x0000000808087c10 */ /* 0x001fe4000ff1e0ff */
[----:B------:R-:W-:Y:S02]  /*1b90*/  IADD3 R10, P1, PT, R6, UR10, RZ ;  /* 0x0000000a060a7c10 */ /* 0x000fe4000ff3e0ff */
[----:B------:R-:W-:Y:S01]  /*1ba0*/  IADD3.X R9, PT, PT, RZ, UR9, RZ, P0, !PT ;  /* 0x00000009ff097c10 */ /* 0x000fe200087fe4ff */
[----:B------:R-:W0:Y:S01]  /*1bb0*/  LDCU.64 UR8, c[0x0][0x5e8] ;  /* 0x0000bd00ff0877ac */ /* 0x000e220008000a00 */
[----:B------:R-:W-:-:S03]  /*1bc0*/  IADD3.X R11, PT, PT, RZ, UR11, RZ, P1, !PT ;  /* 0x0000000bff0b7c10 */ /* 0x000fc60008ffe4ff */
[----:B------:R-:W2:Y:S04]  /*1bd0*/  LDG.E.U16 R8, desc[UR6][R8.64] ;  /* 0x0000000608087981 */ /* 0x000ea8000c1e1500 */
[----:B------:R-:W3:Y:S01]  /*1be0*/  LDG.E.U16 R10, desc[UR6][R10.64] ;  /* 0x000000060a0a7981 */ /* 0x000ee2000c1e1500 */
[----:B------:R-:W-:Y:S02]  /*1bf0*/  FSETP.GEU.FTZ.AND P0, PT, |R3|, 0.5, PT ;  /* 0x3f0000000300780b */ /* 0x000fe40003f1e200 */
[----:B------:R-:W-:Y:S02]  /*1c00*/  IADD3 R5, PT, PT, R5, 0x80, RZ ;  /* 0x0000008005057810 */ /* 0x000fe40007ffe0ff */
[----:B--2---:R-:W-:Y:S02]  /*1c10*/  SHF.L.U32 R13, R8, 0x10, RZ ;  /* 0x00000010080d7819 */ /* 0x004fe400000006ff */
[----:B---3--:R-:W-:-:S05]  /*1c20*/  SHF.L.U32 R15, R10, 0x10, RZ ;  /* 0x000000100a0f7819 */ /* 0x008fca00000006ff */
[----:B------:R-:W-:-:S04]  /*1c30*/  FADD.FTZ R6, -R13, R15 ;  /* 0x0000000f0d067221 */ /* 0x000fc80000010100 */
[----:B------:R-:W-:Y:S01]  /*1c40*/  @!P0 FFMA.FTZ R12, R6, R3, R13 ;  /* 0x00000003060c8223 */ /* 0x000fe2000001000d */
[----:B------:R-:W-:Y:S01]  /*1c50*/  @P0 FFMA.FTZ R12, -R2, R6, R15 ;  /* 0x00000006020c0223 */ /* 0x000fe2000001010f */
[----:B0-----:R-:W-:-:S04]  /*1c60*/  IADD3 R6, P0, PT, R7, UR8, RZ ;  /* 0x0000000807067c10 */ /* 0x001fc8000ff1e0ff */
[----:B------:R-:W-:Y:S02]  /*1c70*/  F2FP.BF16.F32.PACK_AB R12, RZ, R12 ;  /* 0x0000000cff0c723e */ /* 0x000fe400000010ff */
[----:B------:R-:W-:Y:S02]  /*1c80*/  IADD3.X R7, PT, PT, RZ, UR9, RZ, P0, !PT ;  /* 0x00000009ff077c10 */ /* 0x000fe400087fe4ff */
[----:B------:R-:W-:-:S03]  /*1c90*/  ISETP.GE.AND P0, PT, R5, UR4, PT ;  /* 0x0000000405007c0c */ /* 0x000fc6000bf06270 */
[----:B------:R0:W-:Y:S10]  /*1ca0*/  STG.E.U16 desc[UR6][R6.64], R12 ;  /* 0x0000000c06007986 */ /* 0x0001f4000c101506 */
[----:B------:R-:W-:Y:S05]  /*1cb0*/  @P0 BREAK.RELIABLE B1 ;  /* 0x0000000000010942 */ /* 0x000fea0003800100 */
[----:B------:R-:W-:Y:S05]  /*1cc0*/  @P0 BRA `(.L_x_851) ;  /* 0x0000002c00880947 */ /* 0x000fea0003800000 */
[----:B------:R-:W1:Y:S01]  /*1cd0*/  LDCU.64 UR8, c[0x0][0x390] ;  /* 0x00007200ff0877ac */ /* 0x000e620008000a00 */
[----:B0-----:R-:W-:Y:S01]  /*1ce0*/  HFMA2 R6, -RZ, RZ, 0, 0 ;  /* 0x00000000ff067431 */ /* 0x001fe200000001ff */
[----:B------:R-:W-:Y:S01]  /*1cf0*/  MOV R7, R5 ;  /* 0x0000000500077202 */ /* 0x000fe20000000f00 */
[----:B------:R-:W0:Y:S01]  /*1d00*/  LDCU UR5, c[0x0][0x38c] ;  /* 0x00007180ff0577ac */ /* 0x000e220008000800 */
[----:B------:R-:W-:Y:S01]  /*1d10*/  ISETP.NE.AND P0, PT, R4, RZ, PT ;  /* 0x000000ff0400720c */ /* 0x000fe20003f05270 */
[----:B------:R-:W2:Y:S01]  /*1d20*/  LDCU.64 UR10, c[0x0][0x4b8] ;  /* 0x00009700ff0a77ac */ /* 0x000ea20008000a00 */
[----:B-1----:R-:W-:Y:S01]  /*1d30*/  IMAD.HI.U32 R12, R5, UR8, R6 ;  /* 0x00000008050c7c27 */ /* 0x002fe2000f8e0006 */
[----:B------:R-:W1:Y:S04]  /*1d40*/  LDCU UR8, c[0x0][0x4c0] ;  /* 0x00009800ff0877ac */ /* 0x000e680008000800 */
[----:B------:R-:W-:-:S04]  /*1d50*/  SHF.R.U32.HI R13, RZ, UR9, R12 ;  /* 0x00000009ff0d7c19 */ /* 0x000fc8000801160c */
[----:B------:R-:W-:-:S05]  /*1d60*/  IADD3 R6, PT, PT, -R13, RZ, RZ ;  /* 0x000000ff0d067210 */ /* 0x000fca0007ffe1ff */
[----:B0-----:R-:W-:-:S04]  /*1d70*/  IMAD R6, R6, UR5, R5 ;  /* 0x0000000506067c24 */ /* 0x001fc8000f8e0205 */
[C---:B--2---:R-:W-:Y:S02]  /*1d80*/  IMAD R7, R6.reuse, UR10, RZ ;  /* 0x0000000a06077c24 */ /* 0x044fe4000f8e02ff */
[C---:B------:R-:W-:Y:S02]  /*1d90*/  IMAD R8, R6.reuse, UR11, RZ ;  /* 0x0000000b06087c24 */ /* 0x040fe4000f8e02ff */
[----:B-1----:R-:W-:Y:S01]  /*1da0*/  IMAD R6, R6, UR8, RZ ;  /* 0x0000000806067c24 */ /* 0x002fe2000f8e02ff */
        /* <DEDUP_REMOVED lines=334> */
.L_x_852:
        /* <DEDUP_REMOVED lines=17> */
[----:B------:R-:W-:-:S05]  /*33a0*/  IADD3.X R7, PT, PT, RZ, UR9, RZ, P0, !PT ;  /* 0x00000009ff077c10 */ /* 0x000fca00087fe4ff */
[----:B------:R0:W-:Y:S02]  /*33b0*/  STG.E.U16 desc[UR6][R6.64], R12 ;  /* 0x0000000c06007986 */ /* 0x0001e4000c101506 */
.L_x_849:
[----:B------:R-:W-:-:S13]  /*33c0*/  ISETP.GE.AND P0, PT, R5, UR4, PT ;  /* 0x0000000405007c0c */ /* 0x000fda000bf06270 */
[----:B------:R-:W-:Y:S05]  /*33d0*/  @P0 BREAK.RELIABLE B1 ;  /* 0x0000000000010942 */ /* 0x000fea0003800100 */
[----:B------:R-:W-:Y:S05]  /*33e0*/  @P0 BRA `(.L_x_851) ;  /* 0x0000001400c00947 */ /* 0x000fea0003800000 */
[----:B------:R-:W-:Y:S05]  /*33f0*/  BSYNC.RELIABLE B1 ;  /* 0x0000000000017941 */ /* 0x000fea0003800100 */
.L_x_848:
        /* <DEDUP_REMOVED lines=348> */
.L_x_853:
        /* <DEDUP_REMOVED lines=19> */
.L_x_851:
[----:B------:R-:W-:Y:S05]  /*4af0*/  BSYNC.RECONVERGENT B0 ;  /* 0x0000000000007941 */ /* 0x000fea0003800200 */
.L_x_847:
[----:B------:R-:W-:Y:S05]  /*4b00*/  WARPSYNC.ALL ;  /* 0x0000000000007948 */ /* 0x000fea0003800000 */
[----:B------:R-:W-:-:S13]  /*4b10*/  ISETP.GE.AND P0, PT, R5, UR4, PT ;  /* 0x0000000405007c0c */ /* 0x000fda000bf06270 */
[----:B------:R-:W-:Y:S05]  /*4b20*/  @P0 EXIT ;  /* 0x000000000000094d */ /* 0x000fea0003800000 */
[----:B------:R-:W2:Y:S01]  /*4b30*/  LDCU.64 UR4, c[0x0][0x390] ;  /* 0x00007200ff0477ac */ /* 0x000ea20008000a00 */
[----:B01----:R-:W-:Y:S01]  /*4b40*/  HFMA2 R6, -RZ, RZ, 0, 0 ;  /* 0x00000000ff067431 */ /* 0x003fe200000001ff */
[----:B------:R-:W-:Y:S01]  /*4b50*/  MOV R7, R5 ;  /* 0x0000000500077202 */ /* 0x000fe20000000f00 */
[----:B------:R-:W0:Y:S01]  /*4b60*/  LDCU UR8, c[0x0][0x38c] ;  /* 0x00007180ff0877ac */ /* 0x000e220008000800 */
[----:B------:R-:W-:Y:S01]  /*4b70*/  ISETP.NE.AND P0, PT, R4, RZ, PT ;  /* 0x000000ff0400720c */ /* 0x000fe20003f05270 */
[----:B------:R-:W1:Y:S01]  /*4b80*/  LDCU.64 UR10, c[0x0][0x4b8] ;  /* 0x00009700ff0a77ac */ /* 0x000e620008000a00 */
[----:B--2---:R-:W-:Y:S01]  /*4b90*/  IMAD.HI.U32 R8, R5, UR4, R6 ;  /* 0x0000000405087c27 */ /* 0x004fe2000f8e0006 */
[----:B------:R-:W2:Y:S04]  /*4ba0*/  LDCU UR4, c[0x0][0x4c0] ;  /* 0x00009800ff0477ac */ /* 0x000ea80008000800 */
[----:B------:R-:W-:-:S04]  /*4bb0*/  SHF.R.U32.HI R9, RZ, UR5, R8 ;  /* 0x00000005ff097c19 */ /* 0x000fc80008011608 */
[----:B------:R-:W-:-:S05]  /*4bc0*/  IADD3 R6, PT, PT, -R9, RZ, RZ ;  /* 0x000000ff09067210 */ /* 0x000fca0007ffe1ff */
[----:B0-----:R-:W-:-:S04]  /*4bd0*/  IMAD R4, R6, UR8, R5 ;  /* 0x0000000806047c24 */ /* 0x001fc8000f8e0205 */
[C---:B-1----:R-:W-:Y:S02]  /*4be0*/  IMAD R5, R4.reuse, UR10, RZ ;  /* 0x0000000a04057c24 */ /* 0x042fe4000f8e02ff */
[C---:B------:R-:W-:Y:S02]  /*4bf0*/  IMAD R6, R4.reuse, UR11, RZ ;  /* 0x0000000b04067c24 */ /* 0x040fe4000f8e02ff */
[----:B--2---:R-:W-:Y:S01]  /*4c00*/  IMAD R4, R4, UR4, RZ ;  /* 0x0000000404047c24 */ /* 0x004fe2000f8e02ff */
        /* <DEDUP_REMOVED lines=313> */
[----:B------:R-:W2:Y:S09]  /*5fa0*/  LDCU UR5, c[0x0][0x5cc] ;  /* 0x0000b980ff0577ac */ /* 0x000eb20008000800 */
[----:B------:R-:W3:Y:S01]  /*5fb0*/  @P0 LDC.64 R14, c[0x0][0x4b0] ;  /* 0x00012c00ff0e0b82 */ /* 0x000ee20000000a00 */
[----:B------:R-:W4:Y:S01]  /*5fc0*/  LDCU.64 UR10, c[0x0][0x5d0] ;  /* 0x0000ba00ff0a77ac */ /* 0x000f220008000a00 */
[----:B0-----:R-:W-:-:S06]  /*5fd0*/  IMAD.HI.U32 R12, R9, UR9, R8 ;  /* 0x00000009090c7c27 */ /* 0x001fcc000f8e0008 */
[----:B------:R-:W0:Y:S01]  /*5fe0*/  @P0 LDC R17, c[0x0][0x4ac] ;  /* 0x00012b00ff110b82 */ /* 0x000e220000000800 */
[----:B-1----:R-:W-:Y:S02]  /*5ff0*/  SHF.R.U32.HI R13, RZ, UR4, R12 ;  /* 0x00000004ff0d7c19 */ /* 0x002fe4000801160c */
[----:B------:R-:W-:Y:S02]  /*6000*/  @P0 MOV R12, RZ ;  /* 0x000000ff000c0202 */ /* 0x000fe40000000f00 */
[----:B------:R-:W-:-:S03]  /*6010*/  IADD3 R7, PT, PT, -R13, RZ, RZ ;  /* 0x000000ff0d077210 */ /* 0x000fc60007ffe1ff */
[----:B------:R-:W1:Y:S02]  /*6020*/  @P0 LDC.64 R10, c[0x0][0x5d8] ;  /* 0x00017600ff0a0b82 */ /* 0x000e640000000a00 */
[----:B------:R-:W-:-:S06]  /*6030*/  IMAD R9, R7, UR8, R9 ;  /* 0x0000000807097c24 */ /* 0x000fcc000f8e0209 */
[----:B------:R-:W5:Y:S01]  /*6040*/  @P0 LDC R8, c[0x0][0x5e0] ;  /* 0x00017800ff080b82 */ /* 0x000f620000000800 */
[----:B---3--:R-:W-:-:S04]  /*6050*/  @P0 IMAD.HI.U32 R0, R13, R14, R12 ;  /* 0x0000000e0d000227 */ /* 0x008fc800078e000c */
[C---:B--2---:R-:W-:Y:S01]  /*6060*/  IMAD R5, R9.reuse, UR5, R5 ;  /* 0x0000000509057c24 */ /* 0x044fe2000f8e0205 */
[----:B------:R-:W-:Y:S01]  /*6070*/  @P0 SHF.R.U32.HI R0, RZ, R15, R0 ;  /* 0x0000000fff000219 */ /* 0x000fe20000011600 */
[C---:B----4-:R-:W-:Y:S02]  /*6080*/  IMAD R6, R9.reuse, UR10, R6 ;  /* 0x0000000a09067c24 */ /* 0x050fe4000f8e0206 */
[----:B------:R-:W-:Y:S01]  /*6090*/  IMAD R4, R9, UR11, R4 ;  /* 0x0000000b09047c24 */ /* 0x000fe2000f8e0204 */
[----:B------:R-:W-:-:S05]  /*60a0*/  @P0 IADD3 R12, PT, PT, -R0, RZ, RZ ;  /* 0x000000ff000c0210 */ /* 0x000fca0007ffe1ff */
[----:B0-----:R-:W-:-:S04]  /*60b0*/  @P0 IMAD R13, R17, R12, R13 ;  /* 0x0000000c110d0224 */ /* 0x001fc800078e020d */
[C---:B-1----:R-:W-:Y:S02]  /*60c0*/  @P0 IMAD R5, R13.reuse, R10, R5 ;  /* 0x0000000a0d050224 */ /* 0x042fe400078e0205 */
[C---:B------:R-:W-:Y:S02]  /*60d0*/  @P0 IMAD R6, R13.reuse, R11, R6 ;  /* 0x0000000b0d060224 */ /* 0x040fe400078e0206 */
[----:B-----5:R-:W-:-:S07]  /*60e0*/  @P0 IMAD R4, R13, R8, R4 ;  /* 0x000000080d040224 */ /* 0x020fce00078e0204 */
.L_x_854:
[----:B------:R-:W0:Y:S01]  /*60f0*/  LDCU.128 UR8, c[0x0][0x5f0] ;  /* 0x0000be00ff0877ac */ /* 0x000e220008000c00 */
[----:B------:R-:W1:Y:S01]  /*6100*/  LDCU.64 UR4, c[0x0][0x5e8] ;  /* 0x0000bd00ff0477ac */ /* 0x000e620008000a00 */
[----:B0-----:R-:W-:Y:S02]  /*6110*/  IADD3 R6, P0, PT, R6, UR8, RZ ;  /* 0x0000000806067c10 */ /* 0x001fe4000ff1e0ff */
[----:B------:R-:W-:Y:S02]  /*6120*/  IADD3 R8, P1, PT, R4, UR10, RZ ;  /* 0x0000000a04087c10 */ /* 0x000fe4000ff3e0ff */
[----:B------:R-:W-:Y:S02]  /*6130*/  IADD3.X R7, PT, PT, RZ, UR9, RZ, P0, !PT ;  /* 0x00000009ff077c10 */ /* 0x000fe400087fe4ff */
[----:B------:R-:W-:-:S03]  /*6140*/  IADD3.X R9, PT, PT, RZ, UR11, RZ, P1, !PT ;  /* 0x0000000bff097c10 */ /* 0x000fc60008ffe4ff */
[----:B------:R-:W2:Y:S04]  /*6150*/  LDG.E.U16 R6, desc[UR6][R6.64] ;  /* 0x0000000606067981 */ /* 0x000ea8000c1e1500 */
[----:B------:R-:W3:Y:S01]  /*6160*/  LDG.E.U16 R8, desc[UR6][R8.64] ;  /* 0x0000000608087981 */ /* 0x000ee2000c1e1500 */
[----:B------:R-:W-:Y:S02]  /*6170*/  FSETP.GEU.FTZ.AND P0, PT, |R3|, 0.5, PT ;  /* 0x3f0000000300780b */ /* 0x000fe40003f1e200 */
[----:B--2---:R-:W-:Y:S02]  /*6180*/  SHF.L.U32 R11, R6, 0x10, RZ ;  /* 0x00000010060b7819 */ /* 0x004fe400000006ff */
[----:B---3--:R-:W-:-:S05]  /*6190*/  SHF.L.U32 R13, R8, 0x10, RZ ;  /* 0x00000010080d7819 */ /* 0x008fca00000006ff */
[----:B------:R-:W-:-:S04]  /*61a0*/  FADD.FTZ R0, -R11, R13 ;  /* 0x0000000d0b007221 */ /* 0x000fc80000010100 */
[----:B------:R-:W-:Y:S01]  /*61b0*/  @!P0 FFMA.FTZ R3, R0, R3, R11 ;  /* 0x0000000300038223 */ /* 0x000fe2000001000b */
[----:B------:R-:W-:Y:S01]  /*61c0*/  @P0 FFMA.FTZ R3, -R2, R0, R13 ;  /* 0x0000000002030223 */ /* 0x000fe2000001010d */
[----:B-1----:R-:W-:-:S04]  /*61d0*/  IADD3 R2, P0, PT, R5, UR4, RZ ;  /* 0x0000000405027c10 */ /* 0x002fc8000ff1e0ff */
[----:B------:R-:W-:Y:S02]  /*61e0*/  F2FP.BF16.F32.PACK_AB R0, RZ, R3 ;  /* 0x00000003ff00723e */ /* 0x000fe400000010ff */
[----:B------:R-:W-:-:S05]  /*61f0*/  IADD3.X R3, PT, PT, RZ, UR5, RZ, P0, !PT ;  /* 0x00000005ff037c10 */ /* 0x000fca00087fe4ff */
[----:B------:R-:W-:Y:S01]  /*6200*/  STG.E.U16 desc[UR6][R2.64], R0 ;  /* 0x0000000002007986 */ /* 0x000fe2000c101506 */
[----:B------:R-:W-:Y:S05]  /*6210*/  EXIT ;  /* 0x000000000000794d */ /* 0x000fea0003800000 */
.L_x_855:
        /* <DEDUP_REMOVED lines=14> */
.L_x_8180:


//--------------------- .text._ZN2at6native27unrolled_elementwise_kernelIZZZNS0_44_GLOBAL__N__40a83637_7_Lerp_cu_1520ed90_319418lerp_scalar_kernelERNS_18TensorIteratorBaseERKN3c106ScalarEENKUlvE0_clEvENKUlvE2_clEvEUlNS5_8BFloat16ESB_E_St5arrayIPcLm3EELi4E23TrivialOffsetCalculatorILi2EjESG_ILi1EjENS0_6memory15LoadWithoutCastENSJ_16StoreWithoutCastEEEviT_T0_T2_T3_T4_T5_ --------------------------
	.section	.text._ZN2at6native27unrolled_elementwise_kernelIZZZNS0_44_GLOBAL__N__40a83637_7_Lerp_cu_1520ed90_319418lerp_scalar_kernelERNS_18TensorIteratorBaseERKN3c106ScalarEENKUlvE0_clEvENKUlvE2_clEvEUlNS5_8BFloat16ESB_E_St5arrayIPcLm3EELi4E23TrivialOffsetCalculatorILi2EjESG_ILi1EjENS0_6memory15LoadWithoutCastENSJ_16StoreWithoutCastEEEviT_T0_T2_T3_T4_T5_,"ax",@progbits
	.align	128
        .global         _ZN2at6native27unrolled_elementwise_kernelIZZZNS0_44_GLOBAL__N__40a83637_7_Lerp_cu_1520ed90_319418lerp_scalar_kernelERNS_18TensorIteratorBaseERKN3c106ScalarEENKUlvE0_clEvENKUlvE2_clEvEUlNS5_8BFloat16ESB_E_St5arrayIPcLm3EELi4E23TrivialOffsetCalculatorILi2EjESG_ILi1EjENS0_6memory15LoadWithoutCastENSJ_16StoreWithoutCastEEEviT_T0_T2_T3_T4_T5_
        .type           _ZN2at6native27unrolled_elementwise_kernelIZZZNS0_44_GLOBAL__N__40a83637_7_Lerp_cu_1520ed90_319418lerp_scalar_kernelERNS_18TensorIteratorBaseERKN3c106ScalarEENKUlvE0_clEvENKUlvE2_clEvEUlNS5_8BFloat16ESB_E_St5arrayIPcLm3EELi4E23TrivialOffsetCalculatorILi2EjESG_ILi1EjENS0_6memory15LoadWithoutCastENSJ_16StoreWithoutCastEEEviT_T0_T2_T3_T4_T5_,@function
        .size           _ZN2at6native27unrolled_elementwise_kernelIZZZNS0_44_GLOBAL__N__40a83637_7_Lerp_cu_1520ed90_319418lerp_scalar_kernelERNS_18TensorIteratorBaseERKN3c106ScalarEENKUlvE0_clEvENKUlvE2_clEvEUlNS5_8BFloat16ESB_E_St5arrayIPcLm3EELi4E23TrivialOffsetCalculatorILi2EjESG_ILi1EjENS0_6memory15LoadWithoutCastENSJ_16StoreWithoutCastEEEviT_T0_T2_T3_T4_T5_,(.L_x_8181 - _ZN2at6native27unrolled_elementwise_kernelIZZZNS0_44_GLOBAL__N__40a83637_7_Lerp_cu_1520ed90_319418lerp_scalar_kernelERNS_18TensorIteratorBaseERKN3c106ScalarEENKUlvE0_clEvENKUlvE2_clEvEUlNS5_8BFloat16ESB_E_St5arrayIPcLm3EELi4E23TrivialOffsetCalculatorILi2EjESG_ILi1EjENS0_6memory15LoadWithoutCastENSJ_16StoreWithoutCastEEEviT_T0_T2_T3_T4_T5_)
        .other          _ZN2at6native27unrolled_elementwise_kernelIZZZNS0_44_GLOBAL__N__40a83637_7_Lerp_cu_1520ed90_319418lerp_scalar_kernelERNS_18TensorIteratorBaseERKN3c106ScalarEENKUlvE0_clEvENKUlvE2_clEvEUlNS5_8BFloat16ESB_E_St5arrayIPcLm3EELi4E23TrivialOffsetCalculatorILi2EjESG_ILi1EjENS0_6memory15LoadWithoutCastENSJ_16StoreWithoutCastEEEviT_T0_T2_T3_T4_T5_,@"STO_CUDA_ENTRY STV_DEFAULT"
_ZN2at6native27unrolled_elementwise_kernelIZZZNS0_44_GLOBAL__N__40a83637_7_Lerp_cu_1520ed90_319418lerp_scalar_kernelERNS_18TensorIteratorBaseERKN3c106ScalarEENKUlvE0_clEvENKUlvE2_clEvEUlNS5_8BFloat16ESB_E_St5arrayIPcLm3EELi4E23TrivialOffsetCalculatorILi2EjESG_ILi1EjENS0_6memory15LoadWithoutCastENSJ_16StoreWithoutCastEEEviT_T0_T2_T3_T4_T5_:
.text._ZN2at6native27unrolled_elementwise_kernelIZZZNS0_44_GLOBAL__N__40a83637_7_Lerp_cu_1520ed90_319418lerp_scalar_kernelERNS_18TensorIteratorBaseERKN3c106ScalarEENKUlvE0_clEvENKUlvE2_clEvEUlNS5_8BFloat16ESB_E_St5arrayIPcLm3EELi4E23TrivialOffsetCalculatorILi2EjESG_ILi1EjENS0_6memory15LoadWithoutCastENSJ_16StoreWithoutCastEEEviT_T0_T2_T3_T4_T5_:
[----:B------:R-:W-:Y:S01]  /*0000*/  LDC R1, c[0x0][0x37c] ;  /* 0x0000df00ff017b82 */ /* 0x000fe20000000800 */
[----:B------:R-:W0:Y:S07]  /*0010*/  S2R R9, SR_CTAID.X ;  /* 0x0000000000097919 */ /* 0x000e2e0000002500 */
[----:B------:R-:W0:Y:S01]  /*0020*/  LDC R0, c[0x0][0x380] ;  /* 0x0000e000ff007b82 */ /* 0x000e220000000800 */
[----:B------:R-:W1:Y:S01]  /*0030*/  LDCU.64 UR4, c[0x0][0x358] ;  /* 0x00006b00ff0477ac */ /* 0x000e620008000a00 */
[----:B------:R-:W-:Y:S01]  /*0040*/  PRMT R8, RZ, 0x7610, R8 ;  /* 0x00007610ff087816 */ /* 0x000fe20000000008 */
[----:B------:R-:W2:Y:S05]  /*0050*/  S2R R10, SR_TID.X ;  /* 0x00000000000a7919 */ /* 0x000eaa0000002100 */
[----:B------:R-:W3:Y:S08]  /*0060*/  LDC.64 R18, c[0x0][0x3a0] ;  /* 0x0000e800ff127b82 */ /* 0x000ef00000000a00 */
[----:B------:R-:W4:Y:S08]  /*0070*/  LDC.64 R4, c[0x0][0x3a0] ;  /* 0x0000e800ff047b82 */ /* 0x000f300000000a00 */
[----:B------:R-:W4:Y:S01]  /*0080*/  LDC.64 R6, c[0x0][0x3a8] ;  /* 0x0000ea00ff067b82 */ /* 0x000f220000000a00 */
[----:B0-----:R-:W-:-:S07]  /*0090*/  IMAD R11, R9, -0x200, R0 ;  /* 0xfffffe00090b7824 */ /* 0x001fce00078e0200 */
[----:B------:R-:W0:Y:S01]  /*00a0*/  LDC.64 R12, c[0x0][0x3a0] ;  /* 0x0000e800ff0c7b82 */ /* 0x000e220000000a00 */
[----:B--2---:R-:W-:Y:S01]  /*00b0*/  IMAD.MOV.U32 R0, RZ, RZ, R10 ;  /* 0x000000ffff007224 */ /* 0x004fe200078e000a */
[----:B------:R-:W-:-:S06]  /*00c0*/  ISETP.GE.AND P0, PT, R10, R11, PT ;  /* 0x0000000b0a00720c */ /* 0x000fcc0003f06270 */
[----:B------:R-:W2:Y:S08]  /*00d0*/  LDC.64 R14, c[0x0][0x3a8] ;  /* 0x0000ea00ff0e7b82 */ /* 0x000eb00000000a00 */
[----:B------:R-:W2:Y:S01]  /*00e0*/  LDC.64 R2, c[0x0][0x3a8] ;  /* 0x0000ea00ff027b82 */ /* 0x000ea20000000a00 */
[----:B------:R-:W-:-:S05]  /*00f0*/  @!P0 VIADD R10, R0, 0x80 ;  /* 0x00000080000a8836 */ /* 0x000fca0000000000 */
[----:B------:R-:W-:-:S13]  /*0100*/  ISETP.GE.AND P1, PT, R10, R11, PT ;  /* 0x0000000b0a00720c */ /* 0x000fda0003f26270 */
[----:B------:R-:W-:Y:S01]  /*0110*/  @!P1 LEA R17, R9, R10, 0x9 ;  /* 0x0000000a09119211 */ /* 0x000fe200078e48ff */
[----:B------:R-:W-:-:S04]  /*0120*/  @!P1 VIADD R10, R10, 0x80 ;  /* 0x000000800a0a9836 */ /* 0x000fc80000000000 */
[----:B---3--:R-:W-:Y:S01]  /*0130*/  @!P1 IMAD.WIDE.U32 R18, R17, 0x2, R18 ;  /* 0x0000000211129825 */ /* 0x008fe200078e0012 */
[----:B------:R-:W-:-:S04]  /*0140*/  ISETP.GE.AND P3, PT, R10, R11, PT ;  /* 0x0000000b0a00720c */ /* 0x000fc80003f66270 */
[----:B-1----:R1:W5:Y:S09]  /*0150*/  @!P1 LDG.E.U16 R8, desc[UR4][R18.64] ;  /* 0x0000000412089981 */ /* 0x002372000c1e1500 */
[----:B------:R-:W-:Y:S01]  /*0160*/  @!P3 LEA R21, R9, R10, 0x9 ;  /* 0x0000000a0915b211 */ /* 0x000fe200078e48ff */
[----:B-1----:R-:W1:Y:S01]  /*0170*/  LDC.64 R18, c[0x0][0x3a0] ;  /* 0x0000e800ff127b82 */ /* 0x002e620000000a00 */
[----:B------:R-:W-:-:S03]  /*0180*/  @!P3 VIADD R10, R10, 0x80 ;  /* 0x000000800a0ab836 */ /* 0x000fc60000000000 */
[C---:B----4-:R-:W-:Y:S02]  /*0190*/  @!P3 IMAD.WIDE.U32 R4, R21.reuse, 0x2, R4 ;  /* 0x000000021504b825 */ /* 0x050fe400078e0004 */
[----:B------:R-:W-:Y:S02]  /*01a0*/  ISETP.GE.AND P2, PT, R10, R11, PT ;  /* 0x0000000b0a00720c */ /* 0x000fe40003f46270 */
[----:B------:R-:W-:Y:S02]  /*01b0*/  @!P3 IMAD.WIDE.U32 R6, R21, 0x2, R6 ;  /* 0x000000021506b825 */ /* 0x000fe400078e0006 */
[----:B------:R-:W3:Y:S02]  /*01c0*/  LDC.64 R20, c[0x0][0x3a8] ;  /* 0x0000ea00ff147b82 */ /* 0x000ee40000000a00 */
[----:B------:R-:W-:Y:S01]  /*01d0*/  @!P0 IMAD R25, R9, 0x200, R0 ;  /* 0x0000020009198824 */ /* 0x000fe200078e0200 */
[----:B------:R-:W-:-:S06]  /*01e0*/  PRMT R24, RZ, 0x7610, R24 ;  /* 0x00007610ff187816 */ /* 0x000fcc0000000018 */
[----:B------:R-:W-:Y:S01]  /*01f0*/  @!P2 LEA R23, R9, R10, 0x9 ;  /* 0x0000000a0917a211 */ /* 0x000fe200078e48ff */
[----:B-1----:R-:W-:-:S05]  /*0200*/  @!P0 IMAD.WIDE.U32 R18, R25, 0x2, R18 ;  /* 0x0000000219128825 */ /* 0x002fca00078e0012 */
[----:B------:R-:W5:Y:S01]  /*0210*/  @!P0 LDG.E.U16 R24, desc[UR4][R18.64] ;  /* 0x0000000412188981 */ /* 0x000f62000c1e1500 */
[----:B---3--:R-:W-:Y:S01]  /*0220*/  @!P0 IMAD.WIDE.U32 R20, R25, 0x2, R20 ;  /* 0x0000000219148825 */ /* 0x008fe200078e0014 */
[----:B------:R-:W-:-:S06]  /*0230*/  PRMT R25, RZ, 0x7610, R25 ;  /* 0x00007610ff197816 */ /* 0x000fcc0000000019 */
[----:B------:R-:W5:Y:S01]  /*0240*/  @!P0 LDG.E.U16 R25, desc[UR4][R20.64] ;  /* 0x0000000414198981 */ /* 0x000f62000c1e1500 */
[----:B------:R-:W-:Y:S01]  /*0250*/  ISETP.GE.AND P0, PT, R0, R11, PT ;  /* 0x0000000b0000720c */ /* 0x000fe20003f06270 */
[----:B0-----:R-:W-:Y:S01]  /*0260*/  @!P2 IMAD.WIDE.U32 R12, R23, 0x2, R12 ;  /* 0x00000002170ca825 */ /* 0x001fe200078e000c */
[----:B------:R-:W-:-:S03]  /*0270*/  PRMT R10, RZ, 0x7610, R10 ;  /* 0x00007610ff0a7816 */ /* 0x000fc6000000000a */
[----:B--2---:R-:W-:Y:S01]  /*0280*/  @!P2 IMAD.WIDE.U32 R22, R23, 0x2, R14 ;  /* 0x000000021716a825 */ /* 0x004fe200078e000e */
[----:B------:R-:W-:-:S03]  /*0290*/  PRMT R14, RZ, 0x7610, R14 ;  /* 0x00007610ff0e7816 */ /* 0x000fc6000000000e */
[----:B------:R-:W-:-:S03]  /*02a0*/  @!P1 IMAD.WIDE.U32 R2, R17, 0x2, R2 ;  /* 0x0000000211029825 */ /* 0x000fc600078e0002 */
[----:B------:R0:W5:Y:S04]  /*02b0*/  @!P3 LDG.E.U16 R14, desc[UR4][R4.64] ;  /* 0x00000004040eb981 */ /* 0x000168000c1e1500 */
[----:B------:R1:W5:Y:S01]  /*02c0*/  @!P1 LDG.E.U16 R10, desc[UR4][R2.64] ;  /* 0x00000004020a9981 */ /* 0x000362000c1e1500 */
[----:B0-----:R-:W0:Y:S08]  /*02d0*/  LDC R4, c[0x0][0x388] ;  /* 0x0000e200ff047b82 */ /* 0x001e300000000800 */
[----:B-1----:R-:W1:Y:S01]  /*02e0*/  @!P0 LDC.64 R2, c[0x0][0x398] ;  /* 0x0000e600ff028b82 */ /* 0x002e620000000a00 */
[----:B------:R-:W-:-:S02]  /*02f0*/  PRMT R17, RZ, 0x7610, R17 ;  /* 0x00007610ff117816 */ /* 0x000fc40000000011 */
[----:B------:R-:W-:Y:S02]  /*0300*/  PRMT R15, RZ, 0x7610, R15 ;  /* 0x00007610ff0f7816 */ /* 0x000fe4000000000f */
[----:B------:R-:W-:Y:S02]  /*0310*/  PRMT R16, RZ, 0x7610, R16 ;  /* 0x00007610ff107816 */ /* 0x000fe40000000010 */
[----:B------:R2:W5:Y:S01]  /*0320*/  @!P2 LDG.E.U16 R17, desc[UR4][R22.64] ;  /* 0x000000041611a981 */ /* 0x000562000c1e1500 */
[----:B------:R-:W-:-:S03]  /*0330*/  @!P0 IMAD R5, R9, 0x200, R0 ;  /* 0x0000020009058824 */ /* 0x000fc600078e0200 */
[----:B------:R3:W5:Y:S01]  /*0340*/  @!P3 LDG.E.U16 R15, desc[UR4][R6.64] ;  /* 0x00000004060fb981 */ /* 0x000762000c1e1500 */
[----:B------:R-:W-:Y:S03]  /*0350*/  BSSY.RECONVERGENT B0, `(.L_x_856) ;  /* 0x0000014000007945 */ /* 0x000fe60003800200 */
[----:B------:R4:W5:Y:S01]  /*0360*/  @!P2 LDG.E.U16 R16, desc[UR4][R12.64] ;  /* 0x000000040c10a981 */ /* 0x000962000c1e1500 */
[C---:B--2---:R-:W-:Y:S01]  /*0370*/  IADD3 R22, PT, PT, R0.reuse, 0x80, RZ ;  /* 0x0000008000167810 */ /* 0x044fe20007ffe0ff */
[C---:B---3--:R-:W-:Y:S01]  /*0380*/  VIADD R6, R0.reuse, 0x100 ;  /* 0x0000010000067836 */ /* 0x048fe20000000000 */
[----:B----4-:R-:W-:Y:S02]  /*0390*/  IADD3 R12, PT, PT, R0, 0x180, RZ ;  /* 0x00000180000c7810 */ /* 0x010fe40007ffe0ff */
[----:B------:R-:W-:Y:S01]  /*03a0*/  @!P0 MOV R0, R22 ;  /* 0x0000001600008202 */ /* 0x000fe20000000f00 */
[----:B-1----:R-:W-:Y:S01]  /*03b0*/  @!P0 IMAD.WIDE.U32 R2, R5, 0x2, R2 ;  /* 0x0000000205028825 */ /* 0x002fe200078e0002 */
[----:B------:R-:W-:-:S03]  /*03c0*/  ISETP.GE.AND P5, PT, R22, R11, PT ;  /* 0x0000000b1600720c */ /* 0x000fc60003fa6270 */
[----:B0-----:R-:W-:Y:S01]  /*03d0*/  FADD.FTZ R5, -R4, 1 ;  /* 0x3f80000004057421 */ /* 0x001fe20000010100 */
[-C--:B------:R-:W-:Y:S02]  /*03e0*/  ISETP.GE.AND P1, PT, R6, R11.reuse, PT ;  /* 0x0000000b0600720c */ /* 0x080fe40003f26270 */
[-C--:B------:R-:W-:Y:S02]  /*03f0*/  ISETP.GE.AND P2, PT, R12, R11.reuse, PT ;  /* 0x0000000b0c00720c */ /* 0x080fe40003f46270 */
[----:B------:R-:W-:Y:S01]  /*0400*/  ISETP.GE.AND P3, PT, R0, R11, PT ;  /* 0x0000000b0000720c */ /* 0x000fe20003f66270 */
[----:B------:R-:W-:-:S12]  /*0410*/  @P0 BRA `(.L_x_857) ;  /* 0x00000000001c0947 */ /* 0x000fd80003800000 */
[----:B------:R-:W-:Y:S01]  /*0420*/  FSETP.GEU.FTZ.AND P4, PT, |R4|, 0.5, PT ;  /* 0x3f0000000400780b */ /* 0x000fe20003f9e200 */
[----:B-----5:R-:W-:Y:S01]  /*0430*/  IMAD.U32 R7, R24, 0x10000, RZ ;  /* 0x0001000018077824 */ /* 0x020fe200078e00ff */
[----:B------:R-:W-:-:S05]  /*0440*/  SHF.L.U32 R12, R25, 0x10, RZ ;  /* 0x00000010190c7819 */ /* 0x000fca00000006ff */
[----:B------:R-:W-:-:S06]  /*0450*/  FADD.FTZ R6, -R7, R12 ;  /* 0x0000000c07067221 */ /* 0x000fcc0000010100 */
[----:B------:R-:W-:Y:S01]  /*0460*/  @!P4 FFMA.FTZ R7, R6, R4, R7 ;  /* 0x000000040607c223 */ /* 0x000fe20000010007 */
[----:B------:R-:W-:-:S05]  /*0470*/  @P4 FFMA.FTZ R7, -R5, R6, R12 ;  /* 0x0000000605074223 */ /* 0x000fca000001010c */
[----:B------:R-:W-:-:S07]  /*0480*/  F2FP.BF16.F32.PACK_AB R12, RZ, R7 ;  /* 0x00000007ff0c723e */ /* 0x000fce00000010ff */
.L_x_857:
[----:B------:R-:W-:Y:S05]  /*0490*/  BSYNC.RECONVERGENT B0 ;  /* 0x0000000000007941 */ /* 0x000fea0003800200 */
.L_x_856:
[----:B------:R-:W-:Y:S04]  /*04a0*/  BSSY.RECONVERGENT B0, `(.L_x_858) ;  /* 0x0000009000007945 */ /* 0x000fe80003800200 */
[----:B------:R-:W-:Y:S05]  /*04b0*/  @P5 BRA `(.L_x_859) ;  /* 0x00000000001c5947 */ /* 0x000fea0003800000 */
[----:B------:R-:W-:Y:S01]  /*04c0*/  FSETP.GEU.FTZ.AND P4, PT, |R4|, 0.5, PT ;  /* 0x3f0000000400780b */ /* 0x000fe20003f9e200 */
[----:B-----5:R-:W-:Y:S01]  /*04d0*/  IMAD.U32 R7, R8, 0x10000, RZ ;  /* 0x0001000008077824 */ /* 0x020fe200078e00ff */
[----:B------:R-:W-:-:S05]  /*04e0*/  SHF.L.U32 R10, R10, 0x10, RZ ;  /* 0x000000100a0a7819 */ /* 0x000fca00000006ff */
[----:B------:R-:W-:-:S06]  /*04f0*/  FADD.FTZ R6, -R7, R10 ;  /* 0x0000000a07067221 */ /* 0x000fcc0000010100 */
[----:B------:R-:W-:Y:S01]  /*0500*/  @!P4 FFMA.FTZ R7, R6, R4, R7 ;  /* 0x000000040607c223 */ /* 0x000fe20000010007 */
[----:B------:R-:W-:-:S05]  /*0510*/  @P4 FFMA.FTZ R7, -R5, R6, R10 ;  /* 0x0000000605074223 */ /* 0x000fca000001010a */
[----:B------:R-:W-:-:S07]  /*0520*/  F2FP.BF16.F32.PACK_AB R8, RZ, R7 ;  /* 0x00000007ff08723e */ /* 0x000fce00000010ff */
.L_x_859:
[----:B------:R-:W-:Y:S05]  /*0530*/  BSYNC.RECONVERGENT B0 ;  /* 0x0000000000007941 */ /* 0x000fea0003800200 */
.L_x_858:
        /* <DEDUP_REMOVED lines=9> */
.L_x_861:
[----:B------:R-:W-:Y:S05]  /*05d0*/  BSYNC.RECONVERGENT B0 ;  /* 0x0000000000007941 */ /* 0x000fea0003800200 */
.L_x_860:
        /* <DEDUP_REMOVED lines=9> */
.L_x_863:
[----:B------:R-:W-:Y:S05]  /*0670*/  BSYNC.RECONVERGENT B0 ;  /* 0x0000000000007941 */ /* 0x000fea0003800200 */
.L_x_862:
[----:B------:R0:W-:Y:S01]  /*0680*/  @!P0 STG.E.U16 desc[UR4][R2.64], R12 ;  /* 0x0000000c02008986 */ /* 0x0001e2000c101504 */
[----:B------:R-:W-:Y:S04]  /*0690*/  BSSY.RECONVERGENT B0, `(.L_x_864) ;  /* 0x000000c000007945 */ /* 0x000fe80003800200 */
[----:B------:R-:W-:Y:S05]  /*06a0*/  @P3 BRA `(.L_x_865) ;  /* 0x0000000000283947 */ /* 0x000fea0003800000 */
[----:B0-----:R-:W0:Y:S01]  /*06b0*/  LDC.64 R2, c[0x0][0x398] ;  /* 0x0000e600ff027b82 */ /* 0x001e220000000a00 */
[----:B------:R-:W-:Y:S01]  /*06c0*/  IMAD R5, R9, 0x200, R0 ;  /* 0x0000020009057824 */ /* 0x000fe200078e0200 */
[----:B------:R-:W-:-:S04]  /*06d0*/  IADD3 R0, PT, PT, R0, 0x80, RZ ;  /* 0x0000008000007810 */ /* 0x000fc80007ffe0ff */
[----:B------:R-:W-:-:S13]  /*06e0*/  ISETP.GE.AND P0, PT, R0, R11, PT ;  /* 0x0000000b0000720c */ /* 0x000fda0003f06270 */
[----:B------:R-:W-:Y:S01]  /*06f0*/  @!P0 IMAD R13, R9, 0x200, R0 ;  /* 0x00000200090d8824 */ /* 0x000fe200078e0200 */
[----:B------:R-:W-:Y:S01]  /*0700*/  @!P0 IADD3 R0, PT, PT, R0, 0x80, RZ ;  /* 0x0000008000008810 */ /* 0x000fe20007ffe0ff */
[----:B0-----:R-:W-:-:S04]  /*0710*/  IMAD.WIDE.U32 R4, R5, 0x2, R2 ;  /* 0x0000000205047825 */ /* 0x001fc800078e0002 */
[----:B------:R-:W-:Y:S01]  /*0720*/  @!P0 IMAD.WIDE.U32 R2, R13, 0x2, R2 ;  /* 0x000000020d028825 */ /* 0x000fe200078e0002 */
[----:B-----5:R1:W-:Y:S04]  /*0730*/  STG.E.U16 desc[UR4][R4.64], R8 ;  /* 0x0000000804007986 */ /* 0x0203e8000c101504 */
[----:B------:R1:W-:Y:S02]  /*0740*/  @!P0 STG.E.U16 desc[UR4][R2.64], R7 ;  /* 0x0000000702008986 */ /* 0x0003e4000c101504 */
.L_x_865:
[----:B------:R-:W-:Y:S05]  /*0750*/  BSYNC.RECONVERGENT B0 ;  /* 0x0000000000007941 */ /* 0x000fea0003800200 */
.L_x_864:
[----:B------:R-:W-:-:S13]  /*0760*/  ISETP.GE.AND P0, PT, R0, R11, PT ;  /* 0x0000000b0000720c */ /* 0x000fda0003f06270 */
[----:B------:R-:W-:Y:S05]  /*0770*/  @P0 EXIT ;  /* 0x000000000000094d */ /* 0x000fea0003800000 */
[----:B01----:R-:W0:Y:S01]  /*0780*/  LDC.64 R2, c[0x0][0x398] ;  /* 0x0000e600ff027b82 */ /* 0x003e220000000a00 */
[----:B------:R-:W-:-:S05]  /*0790*/  LEA R9, R9, R0, 0x9 ;  /* 0x0000000009097211 */ /* 0x000fca00078e48ff */
[----:B0-----:R-:W-:-:S05]  /*07a0*/  IMAD.WIDE.U32 R2, R9, 0x2, R2 ;  /* 0x0000000209027825 */ /* 0x001fca00078e0002 */
[----:B------:R-:W-:Y:S01]  /*07b0*/  STG.E.U16 desc[UR4][R2.64], R6 ;  /* 0x0000000602007986 */ /* 0x000fe2000c101504 */
[----:B------:R-:W-:Y:S05]  /*07c0*/  EXIT ;  /* 0x000000000000794d */ /* 0x000fea0003800000 */
.L_x_866:
        /* <DEDUP_REMOVED lines=11> */
.L_x_8181:


//--------------------- .text._ZN2at6native29vectorized_elementwise_kernelILi2EZZZNS0_44_GLOBAL__N__40a83637_7_Lerp_cu_1520ed90_319418lerp_scalar_kernelERNS_18TensorIteratorBaseERKN3c106ScalarEENKUlvE0_clEvENKUlvE2_clEvEUlNS5_8BFloat16ESB_E_St5arrayIPcLm3EEEEviT0_T1_ --------------------------
	.section	.text._ZN2at6native29vectorized_elementwise_kernelILi2EZZZNS0_44_GLOBAL__N__40a83637_7_Lerp_cu_1520ed90_319418lerp_scalar_kernelERNS_18TensorIteratorBaseERKN3c106ScalarEENKUlvE0_clEvENKUlvE2_clEvEUlNS5_8BFloat16ESB_E_St5arrayIPcLm3EEEEviT0_T1_,"ax",@progbits
	.align	128
        .global         _ZN2at6native29vectorized_elementwise_kernelILi2EZZZNS0_44_GLOBAL__N__40a83637_7_Lerp_cu_1520ed90_319418lerp_scalar_kernelERNS_18TensorIteratorBaseERKN3c106ScalarEENKUlvE0_clEvENKUlvE2_clEvEUlNS5_8BFloat16ESB_E_St5arrayIPcLm3EEEEviT0_T1_
        .type           _ZN2at6native29vectorized_elementwise_kernelILi2EZZZNS0_44_GLOBAL__N__40a83637_7_Lerp_cu_1520ed90_319418lerp_scalar_kernelERNS_18TensorIteratorBaseERKN3c106ScalarEENKUlvE0_clEvENKUlvE2_clEvEUlNS5_8BFloat16ESB_E_St5arrayIPcLm3EEEEviT0_T1_,@function
        .size           _ZN2at6native29vectorized_elementwise_kernelILi2EZZZNS0_44_GLOBAL__N__40a83637_7_Lerp_cu_1520ed90_319418lerp_scalar_kernelERNS_18TensorIteratorBaseERKN3c106ScalarEENKUlvE0_clEvENKUlvE2_clEvEUlNS5_8BFloat16ESB_E_St5arrayIPcLm3EEEEviT0_T1_,(.L_x_8182 - _ZN2at6native29vectorized_elementwise_kernelILi2EZZZNS0_44_GLOBAL__N__40a83637_7_Lerp_cu_1520ed90_319418lerp_scalar_kernelERNS_18TensorIteratorBaseERKN3c106ScalarEENKUlvE0_clEvENKUlvE2_clEvEUlNS5_8BFloat16ESB_E_St5arrayIPcLm3EEEEviT0_T1_)
        .other          _ZN2at6native29vectorized_elementwise_kernelILi2EZZZNS0_44_GLOBAL__N__40a83637_7_Lerp_cu_1520ed90_319418lerp_scalar_kernelERNS_18TensorIteratorBaseERKN3c106ScalarEENKUlvE0_clEvENKUlvE2_clEvEUlNS5_8BFloat16ESB_E_St5arrayIPcLm3EEEEviT0_T1_,@"STO_CUDA_ENTRY STV_DEFAULT"
_ZN2at6native29vectorized_elementwise_kernelILi2EZZZNS0_44_GLOBAL__N__40a83637_7_Lerp_cu_1520ed90_319418lerp_scalar_kernelERNS_18TensorIteratorBaseERKN3c106ScalarEENKUlvE0_clEvENKUlvE2_clEvEUlNS5_8BFloat16ESB_E_St5arrayIPcLm3EEEEviT0_T1_:
.text._ZN2at6native29vectorized_elementwise_kernelILi2EZZZNS0_44_GLOBAL__N__40a83637_7_Lerp_cu_1520ed90_319418lerp_scalar_kernelERNS_18TensorIteratorBaseERKN3c106ScalarEENKUlvE0_clEvENKUlvE2_clEvEUlNS5_8BFloat16ESB_E_St5arrayIPcLm3EEEEviT0_T1_:
[----:B------:R-:W-:Y:S01]  /*0000*/  LDC R1, c[0x0][0x37c] ;  /* 0x0000df00ff017b82 */ /* 0x000fe20000000800 */
[----:B------:R-:W0:Y:S01]  /*0010*/  S2R R0, SR_CTAID.X ;  /* 0x0000000000007919 */ /* 0x000e220000002500 */
[----:B------:R-:W1:Y:S01]  /*0020*/  LDCU UR6, c[0x0][0x380] ;  /* 0x00007000ff0677ac */ /* 0x000e620008000800 */
[----:B------:R-:W2:Y:S01]  /*0030*/  LDCU.64 UR4, c[0x0][0x358] ;  /* 0x00006b00ff0477ac */ /* 0x000ea20008000a00 */
[----:B0-----:R-:W-:-:S04]  /*0040*/  SHF.L.U32 R0, R0, 0xa, RZ ;  /* 0x0000000a00007819 */ /* 0x001fc800000006ff */
[----:B-1----:R-:W-:-:S04]  /*0050*/  IADD3 R2, PT, PT, -R0, UR6, RZ ;  /* 0x0000000600027c10 */ /* 0x002fc8000fffe1ff */
[----:B------:R-:W-:-:S13]  /*0060*/  ISETP.GT.U32.AND P0, PT, R2, 0x3ff, PT ;  /* 0x000003ff0200780c */ /* 0x000fda0003f04070 */
[----:B--2---:R-:W-:Y:S05]  /*0070*/  @P0 BRA `(.L_x_867) ;  /* 0x0000000c00d40947 */ /* 0x004fea0003800000 */
[----:B------:R-:W0:Y:S01]  /*0080*/  S2R R23, SR_TID.X ;  /* 0x0000000000177919 */ /* 0x000e220000002100 */
[----:B------:R-:W1:Y:S01]  /*0090*/  LDC.64 R18, c[0x0][0x3a0] ;  /* 0x0000e800ff127b82 */ /* 0x000e620000000a00 */
[----:B------:R-:W-:-:S07]  /*00a0*/  PRMT R4, RZ, 0x7610, R4 ;  /* 0x00007610ff047816 */ /* 0x000fce0000000004 */
[----:B------:R-:W2:Y:S08]  /*00b0*/  LDC.64 R14, c[0x0][0x3a8] ;  /* 0x0000ea00ff0e7b82 */ /* 0x000eb00000000a00 */
[----:B------:R-:W3:Y:S08]  /*00c0*/  LDC.64 R6, c[0x0][0x3a0] ;  /* 0x0000e800ff067b82 */ /* 0x000ef00000000a00 */
[----:B------:R-:W4:Y:S01]  /*00d0*/  LDC.64 R16, c[0x0][0x3a8] ;  /* 0x0000ea00ff107b82 */ /* 0x000f220000000a00 */
[----:B0-----:R-:W-:Y:S01]  /*00e0*/  ISETP.GE.U32.AND P0, PT, R23, R2, PT ;  /* 0x000000021700720c */ /* 0x001fe20003f06070 */
[----:B------:R-:W-:-:S06]  /*00f0*/  IMAD.MOV.U32 R3, RZ, RZ, R23 ;  /* 0x000000ffff037224 */ /* 0x000fcc00078e0017 */
[----:B------:R-:W0:Y:S08]  /*0100*/  LDC.64 R12, c[0x0][0x3a0] ;  /* 0x0000e800ff0c7b82 */ /* 0x000e300000000a00 */
[----:B------:R-:W0:Y:S01]  /*0110*/  LDC.64 R24, c[0x0][0x3a0] ;  /* 0x0000e800ff187b82 */ /* 0x000e220000000a00 */
[----:B------:R-:W-:-:S04]  /*0120*/  @!P0 IADD3 R23, PT, PT, R3, 0x80, RZ ;  /* 0x0000008003178810 */ /* 0x000fc80007ffe0ff */
[----:B------:R-:W-:-:S03]  /*0130*/  ISETP.GE.U32.AND P1, PT, R23, R2, PT ;  /* 0x000000021700720c */ /* 0x000fc60003f26070 */
[----:B------:R-:W0:Y:S10]  /*0140*/  LDC.64 R20, c[0x0][0x3a8] ;  /* 0x0000ea00ff147b82 */ /* 0x000e340000000a00 */
[----:B------:R-:W-:Y:S01]  /*0150*/  @!P1 IMAD.IADD R5, R0, 0x1, R23 ;  /* 0x0000000100059824 */ /* 0x000fe200078e0217 */
[----:B------:R-:W-:-:S03]  /*0160*/  @!P1 IADD3 R23, PT, PT, R23, 0x80, RZ ;  /* 0x0000008017179810 */ /* 0x000fc60007ffe0ff */
[----:B-1----:R-:W-:Y:S01]  /*0170*/  @!P1 IMAD.WIDE.U32 R18, R5, 0x2, R18 ;  /* 0x0000000205129825 */ /* 0x002fe200078e0012 */
[----:B------:R-:W-:-:S03]  /*0180*/  ISETP.GE.U32.AND P2, PT, R23, R2, PT ;  /* 0x000000021700720c */ /* 0x000fc60003f46070 */
[----:B--2---:R-:W-:Y:S01]  /*0190*/  @!P1 IMAD.WIDE.U32 R14, R5, 0x2, R14 ;  /* 0x00000002050e9825 */ /* 0x004fe200078e000e */
[----:B------:R1:W5:Y:S09]  /*01a0*/  @!P1 LDG.E.U16 R4, desc[UR4][R18.64] ;  /* 0x0000000412049981 */ /* 0x000372000c1e1500 */
[----:B------:R-:W-:Y:S01]  /*01b0*/  @!P2 IMAD.IADD R11, R0, 0x1, R23 ;  /* 0x00000001000ba824 */ /* 0x000fe200078e0217 */
[----:B------:R-:W-:Y:S01]  /*01c0*/  @!P2 IADD3 R23, PT, PT, R23, 0x80, RZ ;  /* 0x000000801717a810 */ /* 0x000fe20007ffe0ff */
[----:B-1----:R-:W1:Y:S03]  /*01d0*/  LDC.64 R18, c[0x0][0x3a8] ;  /* 0x0000ea00ff127b82 */ /* 0x002e660000000a00 */
[----:B------:R-:W-:-:S13]  /*01e0*/  ISETP.GE.U32.AND P3, PT, R23, R2, PT ;  /* 0x000000021700720c */ /* 0x000fda0003f66070 */
[----:B------:R-:W-:Y:S01]  /*01f0*/  @!P3 IMAD.IADD R9, R0, 0x1, R23 ;  /* 0x000000010009b824 */ /* 0x000fe200078e0217 */
[----:B------:R-:W-:-:S04]  /*0200*/  @!P3 IADD3 R23, PT, PT, R23, 0x80, RZ ;  /* 0x000000801717b810 */ /* 0x000fc80007ffe0ff */
[----:B------:R-:W-:Y:S01]  /*0210*/  ISETP.GE.U32.AND P4, PT, R23, R2, PT ;  /* 0x000000021700720c */ /* 0x000fe20003f86070 */
[----:B---3--:R-:W-:Y:S01]  /*0220*/  @!P2 IMAD.WIDE.U32 R26, R11, 0x2, R6 ;  /* 0x000000020b1aa825 */ /* 0x008fe200078e0006 */
[----:B------:R-:W-:-:S03]  /*0230*/  PRMT R5, RZ, 0x7610, R5 ;  /* 0x00007610ff057816 */ /* 0x000fc60000000005 */
[----:B----4-:R-:W-:Y:S01]  /*0240*/  @!P2 IMAD.WIDE.U32 R16, R11, 0x2, R16 ;  /* 0x000000020b10a825 */ /* 0x010fe200078e0010 */
[----:B------:R-:W-:Y:S02]  /*0250*/  PRMT R6, RZ, 0x7610, R6 ;  /* 0x00007610ff067816 */ /* 0x000fe40000000006 */
[----:B------:R2:W5:Y:S04]  /*0260*/  @!P1 LDG.E.U16 R5, desc[UR4][R14.64] ;  /* 0x000000040e059981 */ /* 0x000568000c1e1500 */
[----:B------:R3:W5:Y:S01]  /*0270*/  @!P2 LDG.E.U16 R6, desc[UR4][R26.64] ;  /* 0x000000041a06a981 */ /* 0x000762000c1e1500 */
[----:B------:R-:W-:Y:S01]  /*0280*/  @!P4 IMAD.IADD R11, R0, 0x1, R23 ;  /* 0x00000001000bc824 */ /* 0x000fe200078e0217 */
[----:B------:R-:W-:-:S04]  /*0290*/  @!P4 IADD3 R23, PT, PT, R23, 0x80, RZ ;  /* 0x000000801717c810 */ /* 0x000fc80007ffe0ff */
[----:B------:R-:W-:Y:S01]  /*02a0*/  ISETP.GE.U32.AND P1, PT, R23, R2, PT ;  /* 0x000000021700720c */ /* 0x000fe20003f26070 */
[----:B--2---:R-:W2:Y:S01]  /*02b0*/  LDC.64 R14, c[0x0][0x3a8] ;  /* 0x0000ea00ff0e7b82 */ /* 0x004ea20000000a00 */
[----:B------:R-:W-:-:S07]  /*02c0*/  PRMT R7, RZ, 0x7610, R7 ;  /* 0x00007610ff077816 */ /* 0x000fce0000000007 */
[----:B---3--:R-:W3:Y:S01]  /*02d0*/  LDC.64 R26, c[0x0][0x3a0] ;  /* 0x0000e800ff1a7b82 */ /* 0x008ee20000000a00 */
[----:B------:R4:W5:Y:S03]  /*02e0*/  @!P2 LDG.E.U16 R7, desc[UR4][R16.64] ;  /* 0x000000041007a981 */ /* 0x000966000c1e1500 */
[----:B------:R-:W-:Y:S01]  /*02f0*/  @!P1 IMAD.IADD R29, R0, 0x1, R23 ;  /* 0x00000001001d9824 */ /* 0x000fe200078e0217 */
[----:B------:R-:W-:Y:S01]  /*0300*/  @!P1 IADD3 R23, PT, PT, R23, 0x80, RZ ;  /* 0x0000008017179810 */ /* 0x000fe20007ffe0ff */
[----:B0-----:R-:W-:Y:S01]  /*0310*/  @!P4 IMAD.WIDE.U32 R12, R11, 0x2, R12 ;  /* 0x000000020b0cc825 */ /* 0x001fe200078e000c */
[----:B------:R-:W-:Y:S02]  /*0320*/  PRMT R10, RZ, 0x7610, R10 ;  /* 0x00007610ff0a7816 */ /* 0x000fe4000000000a */
[----:B------:R-:W-:Y:S01]  /*0330*/  ISETP.GE.U32.AND P2, PT, R23, R2, PT ;  /* 0x000000021700720c */ /* 0x000fe20003f46070 */
[C---:B------:R-:W-:Y:S01]  /*0340*/  @!P3 IMAD.WIDE.U32 R24, R9.reuse, 0x2, R24 ;  /* 0x000000020918b825 */ /* 0x040fe200078e0018 */
[----:B------:R-:W-:Y:S01]  /*0350*/  PRMT R8, RZ, 0x7610, R8 ;  /* 0x00007610ff087816 */ /* 0x000fe20000000008 */
[----:B----4-:R-:W0:Y:S01]  /*0360*/  LDC.64 R16, c[0x0][0x3a0] ;  /* 0x0000e800ff107b82 */ /* 0x010e220000000a00 */
[----:B------:R4:W5:Y:S01]  /*0370*/  @!P4 LDG.E.U16 R10, desc[UR4][R12.64] ;  /* 0x000000040c0ac981 */ /* 0x000962000c1e1500 */
[----:B------:R-:W-:Y:S01]  /*0380*/  @!P3 IMAD.WIDE.U32 R20, R9, 0x2, R20 ;  /* 0x000000020914b825 */ /* 0x000fe200078e0014 */
[----:B------:R-:W-:-:S02]  /*0390*/  PRMT R9, RZ, 0x7610, R9 ;  /* 0x00007610ff097816 */ /* 0x000fc40000000009 */
[----:B------:R1:W5:Y:S01]  /*03a0*/  @!P3 LDG.E.U16 R8, desc[UR4][R24.64] ;  /* 0x000000041808b981 */ /* 0x000362000c1e1500 */
[----:B------:R-:W-:Y:S01]  /*03b0*/  PRMT R22, RZ, 0x7610, R22 ;  /* 0x00007610ff167816 */ /* 0x000fe20000000016 */
[C---:B--2---:R-:W-:Y:S02]  /*03c0*/  @!P1 IMAD.WIDE.U32 R14, R29.reuse, 0x2, R14 ;  /* 0x000000021d0e9825 */ /* 0x044fe400078e000e */
[----:B------:R2:W5:Y:S01]  /*03d0*/  @!P3 LDG.E.U16 R9, desc[UR4][R20.64] ;  /* 0x000000041409b981 */ /* 0x000562000c1e1500 */
[----:B----4-:R-:W4:Y:S01]  /*03e0*/  LDC.64 R12, c[0x0][0x3a8] ;  /* 0x0000ea00ff0c7b82 */ /* 0x010f220000000a00 */
[----:B---3--:R-:W-:Y:S01]  /*03f0*/  @!P1 IMAD.WIDE.U32 R26, R29, 0x2, R26 ;  /* 0x000000021d1a9825 */ /* 0x008fe200078e001a */
[----:B-1----:R-:W-:-:S03]  /*0400*/  PRMT R24, RZ, 0x7610, R24 ;  /* 0x00007610ff187816 */ /* 0x002fc60000000018 */
[----:B------:R-:W-:-:S03]  /*0410*/  @!P2 IMAD.IADD R25, R0, 0x1, R23 ;  /* 0x000000010019a824 */ /* 0x000fc600078e0217 */
[----:B--2---:R-:W1:Y:S01]  /*0420*/  LDC.64 R20, c[0x0][0x3a8] ;  /* 0x0000ea00ff147b82 */ /* 0x004e620000000a00 */
[----:B------:R-:W-:Y:S01]  /*0430*/  @!P2 IADD3 R23, PT, PT, R23, 0x80, RZ ;  /* 0x000000801717a810 */ /* 0x000fe20007ffe0ff */
[----:B------:R-:W5:Y:S04]  /*0440*/  @!P1 LDG.E.U16 R22, desc[UR4][R26.64] ;  /* 0x000000041a169981 */ /* 0x000f68000c1e1500 */
[----:B------:R2:W5:Y:S01]  /*0450*/  @!P1 LDG.E.U16 R24, desc[UR4][R14.64] ;  /* 0x000000040e189981 */ /* 0x000562000c1e1500 */
[----:B------:R-:W-:Y:S01]  /*0460*/  ISETP.GE.U32.AND P1, PT, R23, R2, PT ;  /* 0x000000021700720c */ /* 0x000fe20003f26070 */
[----:B0-----:R-:W-:Y:S01]  /*0470*/  @!P2 IMAD.WIDE.U32 R16, R25, 0x2, R16 ;  /* 0x000000021910a825 */ /* 0x001fe200078e0010 */
[----:B------:R-:W-:-:S06]  /*0480*/  PRMT R28, RZ, 0x7610, R28 ;  /* 0x00007610ff1c7816 */ /* 0x000fcc000000001c */
[----:B------:R0:W5:Y:S01]  /*0490*/  @!P2 LDG.E.U16 R28, desc[UR4][R16.64] ;  /* 0x00000004101ca981 */ /* 0x000162000c1e1500 */
[----:B----4-:R-:W-:Y:S01]  /*04a0*/  @!P2 IMAD.WIDE.U32 R12, R25, 0x2, R12 ;  /* 0x00000002190ca825 */ /* 0x010fe200078e000c */
[----:B--2---:R-:W2:Y:S03]  /*04b0*/  LDC.64 R14, c[0x0][0x3a0] ;  /* 0x0000e800ff0e7b82 */ /* 0x004ea60000000a00 */
[----:B------:R-:W-:-:S04]  /*04c0*/  @!P1 IMAD.IADD R25, R0, 0x1, R23 ;  /* 0x0000000100199824 */ /* 0x000fc800078e0217 */
[----:B-1----:R-:W-:Y:S01]  /*04d0*/  @!P1 IMAD.WIDE.U32 R20, R25, 0x2, R20 ;  /* 0x0000000219149825 */ /* 0x002fe200078e0014 */
[----:B0-----:R-:W-:-:S06]  /*04e0*/  PRMT R17, RZ, 0x7610, R17 ;  /* 0x00007610ff117816 */ /* 0x001fcc0000000011 */
[----:B------:R-:W5:Y:S01]  /*04f0*/  @!P1 LDG.E.U16 R17, desc[UR4][R20.64] ;  /* 0x0000000414119981 */ /* 0x000f62000c1e1500 */
[----:B------:R-:W-:Y:S01]  /*0500*/  @!P4 IMAD.WIDE.U32 R18, R11, 0x2, R18 ;  /* 0x000000020b12c825 */ /* 0x000fe200078e0012 */
[----:B------:R-:W-:Y:S02]  /*0510*/  PRMT R11, RZ, 0x7610, R11 ;  /* 0x00007610ff0b7816 */ /* 0x000fe4000000000b */
[----:B------:R-:W-:-:S04]  /*0520*/  PRMT R23, RZ, 0x7610, R23 ;  /* 0x00007610ff177816 */ /* 0x000fc80000000017 */
[----:B------:R0:W5:Y:S04]  /*0530*/  @!P4 LDG.E.U16 R11, desc[UR4][R18.64] ;  /* 0x00000004120bc981 */ /* 0x000168000c1e1500 */
[----:B------:R1:W5:Y:S01]  /*0540*/  @!P2 LDG.E.U16 R23, desc[UR4][R12.64] ;  /* 0x000000040c17a981 */ /* 0x000362000c1e1500 */
[----:B0-----:R-:W0:Y:S08]  /*0550*/  LDC.64 R18, c[0x0][0x3a0] ;  /* 0x0000e800ff127b82 */ /* 0x001e300000000a00 */
[----:B-1----:R-:W1:Y:S01]  /*0560*/  LDC.64 R12, c[0x0][0x3a8] ;  /* 0x0000ea00ff0c7b82 */ /* 0x002e620000000a00 */
[----:B------:R-:W-:-:S02]  /*0570*/  PRMT R16, RZ, 0x7610, R16 ;  /* 0x00007610ff107816 */ /* 0x000fc40000000010 */
[----:B------:R-:W-:Y:S02]  /*0580*/  @!P0 IADD3 R27, PT, PT, R0, R3, RZ ;  /* 0x00000003001b8210 */ /* 0x000fe40007ffe0ff */
[----:B------:R-:W-:Y:S01]  /*0590*/  PRMT R26, RZ, 0x7610, R26 ;  /* 0x00007610ff1a7816 */ /* 0x000fe2000000001a */
[----:B0-----:R-:W-:Y:S01]  /*05a0*/  @!P1 IMAD.WIDE.U32 R18, R25, 0x2, R18 ;  /* 0x0000000219129825 */ /* 0x001fe200078e0012 */
[----:B------:R-:W-:-:S04]  /*05b0*/  PRMT R25, RZ, 0x7610, R25 ;  /* 0x00007610ff197816 */ /* 0x000fc80000000019 */
[----:B------:R0:W5:Y:S01]  /*05c0*/  @!P1 LDG.E.U16 R16, desc[UR4][R18.64] ;  /* 0x0000000412109981 */ /* 0x000162000c1e1500 */
[----:B--2---:R-:W-:-:S04]  /*05d0*/  @!P0 IMAD.WIDE.U32 R14, R27, 0x2, R14 ;  /* 0x000000021b0e8825 */ /* 0x004fc800078e000e */
[----:B-1----:R-:W-:Y:S01]  /*05e0*/  @!P0 IMAD.WIDE.U32 R12, R27, 0x2, R12 ;  /* 0x000000021b0c8825 */ /* 0x002fe200078e000c */
[----:B------:R1:W5:Y:S01]  /*05f0*/  @!P0 LDG.E.U16 R25, desc[UR4][R14.64] ;  /* 0x000000040e198981 */ /* 0x000362000c1e1500 */
[----:B0-----:R-:W0:Y:S03]  /*0600*/  LDC R19, c[0x0][0x388] ;  /* 0x0000e200ff137b82 */ /* 0x001e260000000800 */
[----:B------:R1:W5:Y:S01]  /*0610*/  @!P0 LDG.E.U16 R26, desc[UR4][R12.64] ;  /* 0x000000040c1a8981 */ /* 0x000362000c1e1500 */
[----:B------:R-:W-:Y:S01]  /*0620*/  ISETP.GE.U32.AND P0, PT, R3, R2, PT ;  /* 0x000000020300720c */ /* 0x000fe20003f06070 */
[----:B------:R-:W-:Y:S01]  /*0630*/  BSSY.RECONVERGENT B0, `(.L_x_868) ;  /* 0x000000a000007945 */ /* 0x000fe20003800200 */
[----:B0-----:R-:W-:-:S11]  /*0640*/  FADD.FTZ R18, -R19, 1 ;  /* 0x3f80000013127421 */ /* 0x001fd60000010100 */
[----:B-1----:R-:W-:Y:S05]  /*0650*/  @P0 BRA `(.L_x_869) ;  /* 0x00000000001c0947 */ /* 0x002fea0003800000 */
[----:B------:R-:W-:Y:S01]  /*0660*/  FSETP.GEU.FTZ.AND P1, PT, |R19|, 0.5, PT ;  /* 0x3f0000001300780b */ /* 0x000fe20003f3e200 */
[----:B-----5:R-:W-:Y:S01]  /*0670*/  IMAD.U32 R25, R25, 0x10000, RZ ;  /* 0x0001000019197824 */ /* 0x020fe200078e00ff */
[----:B------:R-:W-:-:S05]  /*0680*/  SHF.L.U32 R15, R26, 0x10, RZ ;  /* 0x000000101a0f7819 */ /* 0x000fca00000006ff */
[----:B------:R-:W-:-:S06]  /*0690*/  FADD.FTZ R12, -R25, R15 ;  /* 0x0000000f190c7221 */ /* 0x000fcc0000010100 */
[----:B------:R-:W-:Y:S01]  /*06a0*/  @!P1 FFMA.FTZ R13, R12, R19, R25 ;  /* 0x000000130c0d9223 */ /* 0x000fe20000010019 */
[----:B------:R-:W-:-:S05]  /*06b0*/  @P1 FFMA.FTZ R13, -R18, R12, R15 ;  /* 0x0000000c120d1223 */ /* 0x000fca000001010f */
[----:B------:R-:W-:-:S07]  /*06c0*/  F2FP.BF16.F32.PACK_AB R12, RZ, R13 ;  /* 0x0000000dff0c723e */ /* 0x000fce00000010ff */
.L_x_869:
[----:B------:R-:W-:Y:S05]  /*06d0*/  BSYNC.RECONVERGENT B0 ;  /* 0x0000000000007941 */ /* 0x000fea0003800200 */
.L_x_868:
[----:B------:R-:W-:Y:S01]  /*06e0*/  VIADD R13, R3, 0x80 ;  /* 0x00000080030d7836 */ /* 0x000fe20000000000 */
[----:B------:R-:W-:Y:S04]  /*06f0*/  BSSY.RECONVERGENT B0, `(.L_x_870) ;  /* 0x000000a000007945 */ /* 0x000fe80003800200 */
[----:B------:R-:W-:-:S13]  /*0700*/  ISETP.GE.U32.AND P1, PT, R13, R2, PT ;  /* 0x000000020d00720c */ /* 0x000fda0003f26070 */
        /* <DEDUP_REMOVED lines=8> */
.L_x_871:
[----:B------:R-:W-:Y:S05]  /*0790*/  BSYNC.RECONVERGENT B0 ;  /* 0x0000000000007941 */ /* 0x000fea0003800200 */
.L_x_870:
[----:B-----5:R-:W0:Y:S01]  /*07a0*/  @!P0 LDC.64 R4, c[0x0][0x398] ;  /* 0x0000e600ff048b82 */ /* 0x020e220000000a00 */
[C---:B------:R-:W-:Y:S01]  /*07b0*/  IADD3 R15, PT, PT, R3.reuse, 0x100, RZ ;  /* 0x00000100030f7810 */ /* 0x040fe20007ffe0ff */
[----:B------:R-:W-:Y:S01]  /*07c0*/  VIADD R21, R3, 0x180 ;  /* 0x0000018003157836 */ /* 0x000fe20000000000 */
[----:B------:R-:W-:Y:S02]  /*07d0*/  BSSY.RECONVERGENT B0, `(.L_x_872) ;  /* 0x0000015000007945 */ /* 0x000fe40003800200 */
[-C--:B------:R-:W-:Y:S02]  /*07e0*/  ISETP.GE.U32.AND P6, PT, R15, R2.reuse, PT ;  /* 0x000000020f00720c */ /* 0x080fe40003fc6070 */
[----:B------:R-:W-:Y:S02]  /*07f0*/  IADD3 R15, PT, PT, R3, 0x200, RZ ;  /* 0x00000200030f7810 */ /* 0x000fe40007ffe0ff */
[-C--:B------:R-:W-:Y:S01]  /*0800*/  ISETP.GE.U32.AND P1, PT, R21, R2.reuse, PT ;  /* 0x000000021500720c */ /* 0x080fe20003f26070 */
[----:B------:R-:W-:Y:S01]  /*0810*/  VIADD R21, R3, 0x280 ;  /* 0x0000028003157836 */ /* 0x000fe20000000000 */
[----:B------:R-:W-:-:S02]  /*0820*/  ISETP.GE.U32.AND P2, PT, R15, R2, PT ;  /* 0x000000020f00720c */ /* 0x000fc40003f46070 */
[----:B------:R-:W-:Y:S02]  /*0830*/  IADD3 R15, PT, PT, R3, 0x300, RZ ;  /* 0x00000300030f7810 */ /* 0x000fe40007ffe0ff */
[-C--:B------:R-:W-:Y:S01]  /*0840*/  ISETP.GE.U32.AND P3, PT, R21, R2.reuse, PT ;  /* 0x000000021500720c */ /* 0x080fe20003f66070 */
[----:B------:R-:W-:Y:S01]  /*0850*/  VIADD R21, R3, 0x380 ;  /* 0x0000038003157836 */ /* 0x000fe20000000000 */
[-C--:B------:R-:W-:Y:S02]  /*0860*/  ISETP.GE.U32.AND P4, PT, R15, R2.reuse, PT ;  /* 0x000000020f00720c */ /* 0x080fe40003f86070 */
[----:B------:R-:W-:Y:S02]  /*0870*/  @!P0 IADD3 R15, PT, PT, R0, R3, RZ ;  /* 0x00000003000f8210 */ /* 0x000fe40007ffe0ff */
[----:B------:R-:W-:-:S03]  /*0880*/  ISETP.GE.U32.AND P5, PT, R21, R2, PT ;  /* 0x000000021500720c */ /* 0x000fc60003fa6070 */
[----:B0-----:R-:W-:Y:S01]  /*0890*/  @!P0 IMAD.WIDE.U32 R4, R15, 0x2, R4 ;  /* 0x000000020f048825 */ /* 0x001fe200078e0004 */
[----:B------:R-:W-:Y:S09]  /*08a0*/  @P6 BRA `(.L_x_873) ;  /* 0x00000000001c6947 */ /* 0x000ff20003800000 */
[----:B------:R-:W-:Y:S01]  /*08b0*/  FSETP.GEU.FTZ.AND P6, PT, |R19|, 0.5, PT ;  /* 0x3f0000001300780b */ /* 0x000fe20003fde200 */
[----:B------:R-:W-:Y:S01]  /*08c0*/  IMAD.U32 R15, R6, 0x10000, RZ ;  /* 0x00010000060f7824 */ /* 0x000fe200078e00ff */
[----:B------:R-:W-:-:S05]  /*08d0*/  SHF.L.U32 R21, R7, 0x10, RZ ;  /* 0x0000001007157819 */ /* 0x000fca00000006ff */
[----:B------:R-:W-:-:S06]  /*08e0*/  FADD.FTZ R6, -R15, R21 ;  /* 0x000000150f067221 */ /* 0x000fcc0000010100 */
[----:B------:R-:W-:Y:S01]  /*08f0*/  @!P6 FFMA.FTZ R7, R6, R19, R15 ;  /* 0x000000130607e223 */ /* 0x000fe2000001000f */
[----:B------:R-:W-:-:S05]  /*0900*/  @P6 FFMA.FTZ R7, -R18, R6, R21 ;  /* 0x0000000612076223 */ /* 0x000fca0000010115 */
[----:B------:R-:W-:-:S07]  /*0910*/  F2FP.BF16.F32.PACK_AB R6, RZ, R7 ;  /* 0x00000007ff06723e */ /* 0x000fce00000010ff */
.L_x_873:
[----:B------:R-:W-:Y:S05]  /*0920*/  BSYNC.RECONVERGENT B0 ;  /* 0x0000000000007941 */ /* 0x000fea0003800200 */
.L_x_872:
[----:B------:R-:W-:Y:S04]  /*0930*/  BSSY.RECONVERGENT B0, `(.L_x_874) ;  /* 0x0000009000007945 */ /* 0x000fe80003800200 */
[----:B------:R-:W-:Y:S05]  /*0940*/  @P1 BRA `(.L_x_875) ;  /* 0x00000000001c1947 */ /* 0x000fea0003800000 */
[----:B------:R-:W-:Y:S01]  /*0950*/  FSETP.GEU.FTZ.AND P1, PT, |R19|, 0.5, PT ;  /* 0x3f0000001300780b */ /* 0x000fe20003f3e200 */
[----:B------:R-:W-:Y:S01]  /*0960*/  IMAD.U32 R8, R8, 0x10000, RZ ;  /* 0x0001000008087824 */ /* 0x000fe200078e00ff */
[----:B------:R-:W-:-:S05]  /*0970*/  SHF.L.U32 R9, R9, 0x10, RZ ;  /* 0x0000001009097819 */ /* 0x000fca00000006ff */
[----:B------:R-:W-:-:S06]  /*0980*/  FADD.FTZ R7, -R8, R9 ;  /* 0x0000000908077221 */ /* 0x000fcc0000010100 */
[----:B------:R-:W-:Y:S01]  /*0990*/  @!P1 FFMA.FTZ R8, R7, R19, R8 ;  /* 0x0000001307089223 */ /* 0x000fe20000010008 */
[----:B------:R-:W-:-:S05]  /*09a0*/  @P1 FFMA.FTZ R8, -R18, R7, R9 ;  /* 0x0000000712081223 */ /* 0x000fca0000010109 */
[----:B------:R-:W-:-:S07]  /*09b0*/  F2FP.BF16.F32.PACK_AB R7, RZ, R8 ;  /* 0x00000008ff07723e */ /* 0x000fce00000010ff */
.L_x_875:
[----:B------:R-:W-:Y:S05]  /*09c0*/  BSYNC.RECONVERGENT B0 ;  /* 0x0000000000007941 */ /* 0x000fea0003800200 */
.L_x_874:
        /* <DEDUP_REMOVED lines=9> */
.L_x_877:
[----:B------:R-:W-:Y:S05]  /*0a60*/  BSYNC.RECONVERGENT B0 ;  /* 0x0000000000007941 */ /* 0x000fea0003800200 */
.L_x_876:
        /* <DEDUP_REMOVED lines=9> */
.L_x_879:
[----:B------:R-:W-:Y:S05]  /*0b00*/  BSYNC.RECONVERGENT B0 ;  /* 0x0000000000007941 */ /* 0x000fea0003800200 */
.L_x_878:
        /* <DEDUP_REMOVED lines=9> */
.L_x_881:
[----:B------:R-:W-:Y:S05]  /*0ba0*/  BSYNC.RECONVERGENT B0 ;  /* 0x0000000000007941 */ /* 0x000fea0003800200 */
.L_x_880:
        /* <DEDUP_REMOVED lines=9> */
.L_x_883:
[----:B------:R-:W-:Y:S05]  /*0c40*/  BSYNC.RECONVERGENT B0 ;  /* 0x0000000000007941 */ /* 0x000fea0003800200 */
.L_x_882:
[----:B------:R-:W-:Y:S01]  /*0c50*/  @!P0 IMAD.MOV.U32 R3, RZ, RZ, R13 ;  /* 0x000000ffff038224 */ /* 0x000fe200078e000d */
[----:B------:R0:W-:Y:S01]  /*0c60*/  @!P0 STG.E.U16 desc[UR4][R4.64], R12 ;  /* 0x0000000c04008986 */ /* 0x0001e2000c101504 */
[----:B------:R-:W-:Y:S04]  /*0c70*/  BSSY.RECONVERGENT B0, `(.L_x_884) ;  /* 0x000002d000007945 */ /* 0x000fe80003800200 */
[----:B------:R-:W-:Y:S01]  /*0c80*/  BSSY.RELIABLE B1, `(.L_x_885) ;  /* 0x0000025000017945 */ /* 0x000fe20003800100 */
[----:B------:R-:W-:-:S13]  /*0c90*/  ISETP.GE.U32.AND P0, PT, R3, R2, PT ;  /* 0x000000020300720c */ /* 0x000fda0003f06070 */
[----:B0-----:R-:W-:Y:S05]  /*0ca0*/  @P0 BRA `(.L_x_886) ;  /* 0x0000000000300947 */ /* 0x001fea0003800000 */
[----:B------:R-:W0:Y:S01]  /*0cb0*/  LDC.64 R4, c[0x0][0x398] ;  /* 0x0000e600ff047b82 */ /* 0x000e220000000a00 */
[----:B------:R-:W-:Y:S02]  /*0cc0*/  IADD3 R13, PT, PT, R0, R3, RZ ;  /* 0x00000003000d7210 */ /* 0x000fe40007ffe0ff */
[----:B------:R-:W-:-:S04]  /*0cd0*/  IADD3 R3, PT, PT, R3, 0x80, RZ ;  /* 0x0000008003037810 */ /* 0x000fc80007ffe0ff */
[----:B------:R-:W-:Y:S01]  /*0ce0*/  ISETP.GE.U32.AND P0, PT, R3, R2, PT ;  /* 0x000000020300720c */ /* 0x000fe20003f06070 */
[----:B0-----:R-:W-:-:S05]  /*0cf0*/  IMAD.WIDE.U32 R4, R13, 0x2, R4 ;  /* 0x000000020d047825 */ /* 0x001fca00078e0004 */
[----:B------:R0:W-:Y:S07]  /*0d00*/  STG.E.U16 desc[UR4][R4.64], R14 ;  /* 0x0000000e04007986 */ /* 0x0001ee000c101504 */
[----:B------:R-:W-:Y:S05]  /*0d10*/  @P0 BRA `(.L_x_887) ;  /* 0x0000000000300947 */ /* 0x000fea0003800000 */
[----:B0-----:R-:W0:Y:S01]  /*0d20*/  LDC.64 R4, c[0x0][0x398] ;  /* 0x0000e600ff047b82 */ /* 0x001e220000000a00 */
[----:B------:R-:W-:Y:S01]  /*0d30*/  IMAD.IADD R13, R0, 0x1, R3 ;  /* 0x00000001000d7824 */ /* 0x000fe200078e0203 */
[----:B------:R-:W-:-:S03]  /*0d40*/  IADD3 R3, PT, PT, R3, 0x80, RZ ;  /* 0x0000008003037810 */ /* 0x000fc60007ffe0ff */
[----:B0-----:R-:W-:-:S05]  /*0d50*/  IMAD.WIDE.U32 R4, R13, 0x2, R4 ;  /* 0x000000020d047825 */ /* 0x001fca00078e0004 */
[----:B------:R0:W-:Y:S02]  /*0d60*/  STG.E.U16 desc[UR4][R4.64], R6 ;  /* 0x0000000604007986 */ /* 0x0001e4000c101504 */
.L_x_886:
[----:B------:R-:W-:-:S13]  /*0d70*/  ISETP.GE.U32.AND P0, PT, R3, R2, PT ;  /* 0x000000020300720c */ /* 0x000fda0003f06070 */
[----:B------:R-:W-:Y:S05]  /*0d80*/  @P0 BRA `(.L_x_888) ;  /* 0x0000000000300947 */ /* 0x000fea0003800000 */
[----:B0-----:R-:W0:Y:S01]  /*0d90*/  LDC.64 R4, c[0x0][0x398] ;  /* 0x0000e600ff047b82 */ /* 0x001e220000000a00 */
[----:B------:R-:W-:Y:S01]  /*0da0*/  IADD3 R13, PT, PT, R0, R3, RZ ;  /* 0x00000003000d7210 */ /* 0x000fe20007ffe0ff */
[----:B------:R-:W-:-:S04]  /*0db0*/  VIADD R3, R3, 0x80 ;  /* 0x0000008003037836 */ /* 0x000fc80000000000 */
[----:B0-----:R-:W-:-:S05]  /*0dc0*/  IMAD.WIDE.U32 R4, R13, 0x2, R4 ;  /* 0x000000020d047825 */ /* 0x001fca00078e0004 */
[----:B------:R1:W-:Y:S02]  /*0dd0*/  STG.E.U16 desc[UR4][R4.64], R7 ;  /* 0x0000000704007986 */ /* 0x0003e4000c101504 */
.L_x_887:
[----:B------:R-:W-:-:S13]  /*0de0*/  ISETP.GE.U32.AND P0, PT, R3, R2, PT ;  /* 0x000000020300720c */ /* 0x000fda0003f06070 */
[----:B------:R-:W-:Y:S05]  /*0df0*/  @P0 BRA `(.L_x_889) ;  /* 0x0000000000340947 */ /* 0x000fea0003800000 */
[----:B01----:R-:W0:Y:S01]  /*0e00*/  LDC.64 R4, c[0x0][0x398] ;  /* 0x0000e600ff047b82 */ /* 0x003e220000000a00 */
[----:B------:R-:W-:Y:S02]  /*0e10*/  IADD3 R7, PT, PT, R0, R3, RZ ;  /* 0x0000000300077210 */ /* 0x000fe40007ffe0ff */
[----:B------:R-:W-:-:S03]  /*0e20*/  IADD3 R3, PT, PT, R3, 0x80, RZ ;  /* 0x0000008003037810 */ /* 0x000fc60007ffe0ff */
[----:B0-----:R-:W-:-:S05]  /*0e30*/  IMAD.WIDE.U32 R4, R7, 0x2, R4 ;  /* 0x0000000207047825 */ /* 0x001fca00078e0004 */
[----:B------:R1:W-:Y:S02]  /*0e40*/  STG.E.U16 desc[UR4][R4.64], R8 ;  /* 0x0000000804007986 */ /* 0x0003e4000c101504 */
.L_x_888:
[----:B------:R-:W-:-:S13]  /*0e50*/  ISETP.GE.U32.AND P0, PT, R3, R2, PT ;  /* 0x000000020300720c */ /* 0x000fda0003f06070 */
[----:B------:R-:W-:Y:S05]  /*0e60*/  @P0 BREAK.RELIABLE B1 ;  /* 0x0000000000010942 */ /* 0x000fea0003800100 */
[----:B------:R-:W-:Y:S05]  /*0e70*/  @P0 BRA `(.L_x_890) ;  /* 0x0000000000300947 */ /* 0x000fea0003800000 */
[----:B01----:R-:W0:Y:S01]  /*0e80*/  LDC.64 R4, c[0x0][0x398] ;  /* 0x0000e600ff047b82 */ /* 0x003e220000000a00 */
[----:B------:R-:W-:Y:S01]  /*0e90*/  IMAD.IADD R7, R0, 0x1, R3 ;  /* 0x0000000100077824 */ /* 0x000fe200078e0203 */
[----:B------:R-:W-:-:S03]  /*0ea0*/  IADD3 R3, PT, PT, R3, 0x80, RZ ;  /* 0x0000008003037810 */ /* 0x000fc60007ffe0ff */
[----:B0-----:R-:W-:-:S05]  /*0eb0*/  IMAD.WIDE.U32 R4, R7, 0x2, R4 ;  /* 0x0000000207047825 */ /* 0x001fca00078e0004 */
[----:B------:R2:W-:Y:S02]  /*0ec0*/  STG.E.U16 desc[UR4][R4.64], R9 ;  /* 0x0000000904007986 */ /* 0x0005e4000c101504 */
.L_x_889:
[----:B------:R-:W-:Y:S05]  /*0ed0*/  BSYNC.RELIABLE B1 ;  /* 0x0000000000017941 */ /* 0x000fea0003800100 */
.L_x_885:
[----:B------:R-:W-:-:S13]  /*0ee0*/  ISETP.GE.U32.AND P0, PT, R3, R2, PT ;  /* 0x000000020300720c */ /* 0x000fda0003f06070 */
[----:B012---:R-:W0:Y:S01]  /*0ef0*/  @!P0 LDC.64 R4, c[0x0][0x398] ;  /* 0x0000e600ff048b82 */ /* 0x007e220000000a00 */
[----:B------:R-:W-:Y:S01]  /*0f00*/  @!P0 IADD3 R7, PT, PT, R0, R3, RZ ;  /* 0x0000000300078210 */ /* 0x000fe20007ffe0ff */
[----:B------:R-:W-:-:S04]  /*0f10*/  @!P0 VIADD R3, R3, 0x80 ;  /* 0x0000008003038836 */ /* 0x000fc80000000000 */
[----:B0-----:R-:W-:-:S05]  /*0f20*/  @!P0 IMAD.WIDE.U32 R4, R7, 0x2, R4 ;  /* 0x0000000207048825 */ /* 0x001fca00078e0004 */
[----:B------:R2:W-:Y:S02]  /*0f30*/  @!P0 STG.E.U16 desc[UR4][R4.64], R10 ;  /* 0x0000000a04008986 */ /* 0x0005e4000c101504 */
.L_x_890:
[----:B------:R-:W-:Y:S05]  /*0f40*/  BSYNC.RECONVERGENT B0 ;  /* 0x0000000000007941 */ /* 0x000fea0003800200 */
.L_x_884:
[----:B------:R-:W-:Y:S05]  /*0f50*/  WARPSYNC.ALL ;  /* 0x0000000000007948 */ /* 0x000fea0003800000 */
[----:B------:R-:W-:-:S13]  /*0f60*/  ISETP.GE.U32.AND P0, PT, R3, R2, PT ;  /* 0x000000020300720c */ /* 0x000fda0003f06070 */
[----:B------:R-:W-:Y:S05]  /*0f70*/  @P0 EXIT ;  /* 0x000000000000094d */ /* 0x000fea0003800000 */
[----:B012---:R-:W0:Y:S01]  /*0f80*/  LDC.64 R4, c[0x0][0x398] ;  /* 0x0000e600ff047b82 */ /* 0x007e220000000a00 */
[----:B------:R-:W-:-:S05]  /*0f90*/  IADD3 R3, PT, PT, R0, R3, RZ ;  /* 0x0000000300037210 */ /* 0x000fca0007ffe0ff */
[----:B0-----:R-:W-:-:S05]  /*0fa0*/  IMAD.WIDE.U32 R2, R3, 0x2, R4 ;  /* 0x0000000203027825 */ /* 0x001fca00078e0004 */
[----:B------:R-:W-:Y:S01]  /*0fb0*/  STG.E.U16 desc[UR4][R2.64], R11 ;  /* 0x0000000b02007986 */ /* 0x000fe2000c101504 */
[----:B------:R-:W-:Y:S05]  /*0fc0*/  EXIT ;  /* 0x000000000000794d */ /* 0x000fea0003800000 */
.L_x_867:
[----:B------:R-:W0:Y:S01]  /*0fd0*/  S2R R4, SR_TID.X ;  /* 0x0000000000047919 */ /* 0x000e220000002100 */
[----:B------:R-:W1:Y:S08]  /*0fe0*/  LDC.64 R2, c[0x0][0x3a0] ;  /* 0x0000e800ff027b82 */ /* 0x000e700000000a00 */
[----:B------:R-:W2:Y:S08]  /*0ff0*/  LDC.64 R6, c[0x0][0x3a8] ;  /* 0x0000ea00ff067b82 */ /* 0x000eb00000000a00 */
[----:B------:R-:W3:Y:S01]  /*1000*/  LDC R5, c[0x0][0x388] ;  /* 0x0000e200ff057b82 */ /* 0x000ee20000000800 */
[----:B-1----:R-:W-:-:S04]  /*1010*/  IMAD.WIDE.U32 R2, R0, 0x2, R2 ;  /* 0x0000000200027825 */ /* 0x002fc800078e0002 */
[----:B0-----:R-:W-:-:S03]  /*1020*/  IMAD.WIDE.U32 R10, R4, 0x4, R2 ;  /* 0x00000004040a7825 */ /* 0x001fc600078e0002 */
[----:B------:R-:W0:Y:S01]  /*1030*/  LDC.64 R2, c[0x0][0x398] ;  /* 0x0000e600ff027b82 */ /* 0x000e220000000a00 */
[----:B--2---:R-:W-:Y:S01]  /*1040*/  IMAD.WIDE.U32 R6, R0, 0x2, R6 ;  /* 0x0000000200067825 */ /* 0x004fe200078e0006 */
[----:B------:R-:W2:Y:S04]  /*1050*/  LDG.E R12, desc[UR4][R10.64] ;  /* 0x000000040a0c7981 */ /* 0x000ea8000c1e1900 */
[----:B------:R-:W4:Y:S01]  /*1060*/  LDG.E R15, desc[UR4][R10.64+0x200] ;  /* 0x000200040a0f7981 */ /* 0x000f22000c1e1900 */
[----:B------:R-:W-:-:S03]  /*1070*/  IMAD.WIDE.U32 R18, R4, 0x4, R6 ;  /* 0x0000000404127825 */ /* 0x000fc600078e0006 */
[----:B------:R-:W5:Y:S04]  /*1080*/  LDG.E R7, desc[UR4][R10.64+0x400] ;  /* 0x000400040a077981 */ /* 0x000f68000c1e1900 */
[----:B------:R-:W5:Y:S04]  /*1090*/  LDG.E R16, desc[UR4][R18.64] ;  /* 0x0000000412107981 */ /* 0x000f68000c1e1900 */
[----:B------:R-:W5:Y:S04]  /*10a0*/  LDG.E R20, desc[UR4][R18.64+0x200] ;  /* 0x0002000412147981 */ /* 0x000f68000c1e1900 */
[----:B------:R-:W5:Y:S04]  /*10b0*/  LDG.E R6, desc[UR4][R18.64+0x400] ;  /* 0x0004000412067981 */ /* 0x000f68000c1e1900 */
[----:B------:R1:W5:Y:S04]  /*10c0*/  LDG.E R9, desc[UR4][R10.64+0x600] ;  /* 0x000600040a097981 */ /* 0x000368000c1e1900 */
[----:B------:R4:W5:Y:S01]  /*10d0*/  LDG.E R8, desc[UR4][R18.64+0x600] ;  /* 0x0006000412087981 */ /* 0x000962000c1e1900 */
[C---:B---3--:R-:W-:Y:S01]  /*10e0*/  FSETP.GEU.FTZ.AND P0, PT, |R5|.reuse, 0.5, PT ;  /* 0x3f0000000500780b */ /* 0x048fe20003f1e200 */
[----:B-1----:R-:W-:Y:S01]  /*10f0*/  FADD.FTZ R10, -R5, 1 ;  /* 0x3f800000050a7421 */ /* 0x002fe20000010100 */
[----:B0-----:R-:W-:-:S04]  /*1100*/  IMAD.WIDE.U32 R2, R0, 0x2, R2 ;  /* 0x0000000200027825 */ /* 0x001fc800078e0002 */
[----:B------:R-:W-:Y:S01]  /*1110*/  IMAD.WIDE.U32 R2, R4, 0x4, R2 ;  /* 0x0000000404027825 */ /* 0x000fe200078e0002 */
[C---:B--2---:R-:W-:Y:S02]  /*1120*/  PRMT R21, R12.reuse, 0x7632, R21 ;  /* 0x000076320c157816 */ /* 0x044fe40000000015 */
[----:B------:R-:W-:Y:S02]  /*1130*/  SHF.L.U32 R14, R12, 0x10, RZ ;  /* 0x000000100c0e7819 */ /* 0x000fe400000006ff */
[----:B----4-:R-:W-:Y:S01]  /*1140*/  SHF.L.U32 R12, R15, 0x10, RZ ;  /* 0x000000100f0c7819 */ /* 0x010fe200000006ff */
[----:B------:R-:W-:Y:S02]  /*1150*/  IMAD.U32 R18, R21, 0x10000, RZ ;  /* 0x0001000015127824 */ /* 0x000fe400078e00ff */
[C---:B-----5:R-:W-:Y:S01]  /*1160*/  IMAD.U32 R13, R16.reuse, 0x10000, RZ ;  /* 0x00010000100d7824 */ /* 0x060fe200078e00ff */
[----:B------:R-:W-:Y:S02]  /*1170*/  PRMT R16, R16, 0x7632, R16 ;  /* 0x0000763210107816 */ /* 0x000fe40000000010 */
[----:B------:R-:W-:-:S02]  /*1180*/  SHF.L.U32 R17, R20, 0x10, RZ ;  /* 0x0000001014117819 */ /* 0x000fc400000006ff */
[----:B------:R-:W-:Y:S01]  /*1190*/  SHF.L.U32 R21, R16, 0x10, RZ ;  /* 0x0000001010157819 */ /* 0x000fe200000006ff */
[----:B------:R-:W-:Y:S01]  /*11a0*/  FADD.FTZ R19, -R14, R13 ;  /* 0x0000000d0e137221 */ /* 0x000fe20000010100 */
[----:B------:R-:W-:Y:S01]  /*11b0*/  PRMT R23, R20, 0x7632, R23 ;  /* 0x0000763214177816 */ /* 0x000fe20000000017 */
[----:B------:R-:W-:Y:S01]  /*11c0*/  FADD.FTZ R20, -R12, R17 ;  /* 0x000000110c147221 */ /* 0x000fe20000010100 */
[----:B------:R-:W-:Y:S01]  /*11d0*/  PRMT R22, R15, 0x7632, R22 ;  /* 0x000076320f167816 */ /* 0x000fe20000000016 */
[----:B------:R-:W-:Y:S01]  /*11e0*/  FADD.FTZ R16, -R18, R21 ;  /* 0x0000001512107221 */ /* 0x000fe20000010100 */
[-C--:B------:R-:W-:Y:S01]  /*11f0*/  @!P0 FFMA.FTZ R11, R19, R5.reuse, R14 ;  /* 0x00000005130b8223 */ /* 0x080fe2000001000e */
[----:B------:R-:W-:Y:S01]  /*1200*/  @!P0 FFMA.FTZ R12, R20, R5, R12 ;  /* 0x00000005140c8223 */ /* 0x000fe2000001000c */
[----:B------:R-:W-:Y:S01]  /*1210*/  @P0 FFMA.FTZ R11, -R10, R19, R13 ;  /* 0x000000130a0b0223 */ /* 0x000fe2000001010d */
[----:B------:R-:W-:Y:S01]  /*1220*/  @!P0 FFMA.FTZ R14, R16, R5, R18 ;  /* 0x00000005100e8223 */ /* 0x000fe20000010012 */
[----:B------:R-:W-:Y:S01]  /*1230*/  @P0 FFMA.FTZ R12, -R10, R20, R17 ;  /* 0x000000140a0c0223 */ /* 0x000fe20000010111 */
[----:B------:R-:W-:Y:S01]  /*1240*/  SHF.L.U32 R22, R22, 0x10, RZ ;  /* 0x0000001016167819 */ /* 0x000fe200000006ff */
[----:B------:R-:W-:Y:S01]  /*1250*/  @P0 FFMA.FTZ R14, -R10, R16, R21 ;  /* 0x000000100a0e0223 */ /* 0x000fe20000010115 */
[----:B------:R-:W-:Y:S01]  /*1260*/  PRMT R13, R7, 0x7632, R13 ;  /* 0x00007632070d7816 */ /* 0x000fe2000000000d */
[----:B------:R-:W-:Y:S01]  /*1270*/  IMAD.U32 R23, R23, 0x10000, RZ ;  /* 0x0001000017177824 */ /* 0x000fe200078e00ff */
[----:B------:R-:W-:-:S02]  /*1280*/  PRMT R17, R6, 0x7632, R17 ;  /* 0x0000763206117816 */ /* 0x000fc40000000011 */
[----:B------:R-:W-:Y:S02]  /*1290*/  PRMT R20, R9, 0x7632, R20 ;  /* 0x0000763209147816 */ /* 0x000fe40000000014 */
[----:B------:R-:W-:Y:S02]  /*12a0*/  PRMT R21, R8, 0x7632, R21 ;  /* 0x0000763208157816 */ /* 0x000fe40000000015 */
[----:B------:R-:W-:Y:S01]  /*12b0*/  SHF.L.U32 R18, R7, 0x10, RZ ;  /* 0x0000001007127819 */ /* 0x000fe200000006ff */
[----:B------:R-:W-:Y:S01]  /*12c0*/  IMAD.U32 R7, R6, 0x10000, RZ ;  /* 0x0001000006077824 */ /* 0x000fe200078e00ff */
[----:B------:R-:W-:Y:S01]  /*12d0*/  SHF.L.U32 R16, R9, 0x10, RZ ;  /* 0x0000001009107819 */ /* 0x000fe200000006ff */
[----:B------:R-:W-:Y:S01]  /*12e0*/  FADD.FTZ R24, -R22, R23 ;  /* 0x0000001716187221 */ /* 0x000fe20000010100 */
[----:B------:R-:W-:Y:S02]  /*12f0*/  SHF.L.U32 R9, R8, 0x10, RZ ;  /* 0x0000001008097819 */ /* 0x000fe400000006ff */
[----:B------:R-:W-:Y:S01]  /*1300*/  SHF.L.U32 R6, R13, 0x10, RZ ;  /* 0x000000100d067819 */ /* 0x000fe200000006ff */
[----:B------:R-:W-:Y:S01]  /*1310*/  IMAD.U32 R13, R17, 0x10000, RZ ;  /* 0x00010000110d7824 */ /* 0x000fe200078e00ff */
[----:B------:R-:W-:-:S02]  /*1320*/  SHF.L.U32 R20, R20, 0x10, RZ ;  /* 0x0000001014147819 */ /* 0x000fc400000006ff */
[----:B------:R-:W-:Y:S01]  /*1330*/  SHF.L.U32 R21, R21, 0x10, RZ ;  /* 0x0000001015157819 */ /* 0x000fe200000006ff */
[-C--:B------:R-:W-:Y:S01]  /*1340*/  @!P0 FFMA.FTZ R15, R24, R5.reuse, R22 ;  /* 0x00000005180f8223 */ /* 0x080fe20000010016 */
[----:B------:R-:W-:Y:S01]  /*1350*/  FADD.FTZ R17, -R18, R7 ;  /* 0x0000000712117221 */ /* 0x000fe20000010100 */
[----:B------:R-:W-:Y:S01]  /*1360*/  FADD.FTZ R0, -R6, R13 ;  /* 0x0000000d06007221 */ /* 0x000fe20000010100 */
[----:B------:R-:W-:Y:S01]  /*1370*/  FADD.FTZ R8, -R16, R9 ;  /* 0x0000000910087221 */ /* 0x000fe20000010100 */
[----:B------:R-:W-:Y:S01]  /*1380*/  FADD.FTZ R22, -R20, R21 ;  /* 0x0000001514167221 */ /* 0x000fe20000010100 */
[-C--:B------:R-:W-:Y:S01]  /*1390*/  @!P0 FFMA.FTZ R18, R17, R5.reuse, R18 ;  /* 0x0000000511128223 */ /* 0x080fe20000010012 */
[-C--:B------:R-:W-:Y:S01]  /*13a0*/  @!P0 FFMA.FTZ R19, R0, R5.reuse, R6 ;  /* 0x0000000500138223 */ /* 0x080fe20000010006 */
[-C--:B------:R-:W-:Y:S01]  /*13b0*/  @!P0 FFMA.FTZ R16, R8, R5.reuse, R16 ;  /* 0x0000000508108223 */ /* 0x080fe20000010010 */
[----:B------:R-:W-:Y:S01]  /*13c0*/  @!P0 FFMA.FTZ R5, R22, R5, R20 ;  /* 0x0000000516058223 */ /* 0x000fe20000010014 */
[C---:B------:R-:W-:Y:S01]  /*13d0*/  @P0 FFMA.FTZ R15, -R10.reuse, R24, R23 ;  /* 0x000000180a0f0223 */ /* 0x040fe20000010117 */
[C---:B------:R-:W-:Y:S01]  /*13e0*/  @P0 FFMA.FTZ R18, -R10.reuse, R17, R7 ;  /* 0x000000110a120223 */ /* 0x040fe20000010107 */
[C---:B------:R-:W-:Y:S01]  /*13f0*/  @P0 FFMA.FTZ R19, -R10.reuse, R0, R13 ;  /* 0x000000000a130223 */ /* 0x040fe2000001010d */
[C---:B------:R-:W-:Y:S01]  /*1400*/  @P0 FFMA.FTZ R16, -R10.reuse, R8, R9 ;  /* 0x000000080a100223 */ /* 0x040fe20000010109 */
[----:B------:R-:W-:Y:S01]  /*1410*/  @P0 FFMA.FTZ R5, -R10, R22, R21 ;  /* 0x000000160a050223 */ /* 0x000fe20000010115 */
[----:B------:R-:W-:-:S02]  /*1420*/  F2FP.BF16.F32.PACK_AB R11, R14, R11 ;  /* 0x0000000b0e0b723e */ /* 0x000fc400000010ff */
[----:B------:R-:W-:Y:S02]  /*1430*/  F2FP.BF16.F32.PACK_AB R15, R15, R12 ;  /* 0x0000000c0f0f723e */ /* 0x000fe400000010ff */
[----:B------:R-:W-:Y:S02]  /*1440*/  F2FP.BF16.F32.PACK_AB R19, R19, R18 ;  /* 0x000000121313723e */ /* 0x000fe400000010ff */
[----:B------:R-:W-:Y:S01]  /*1450*/  F2FP.BF16.F32.PACK_AB R5, R5, R16 ;  /* 0x000000100505723e */ /* 0x000fe200000010ff */
[----:B------:R-:W-:Y:S04]  /*1460*/  STG.E desc[UR4][R2.64], R11 ;  /* 0x0000000b02007986 */ /* 0x000fe8000c101904 */
[----:B------:R-:W-:Y:S04]  /*1470*/  STG.E desc[UR4][R2.64+0x200], R15 ;  /* 0x0002000f02007986 */ /* 0x000fe8000c101904 */
[----:B------:R-:W-:Y:S04]  /*1480*/  STG.E desc[UR4][R2.64+0x400], R19 ;  /* 0x0004001302007986 */ /* 0x000fe8000c101904 */
[----:B------:R-:W-:Y:S01]  /*1490*/  STG.E desc[UR4][R2.64+0x600], R5 ;  /* 0x0006000502007986 */ /* 0x000fe2000c101904 */
[----:B------:R-:W-:Y:S05]  /*14a0*/  EXIT ;  /* 0x000000000000794d */ /* 0x000fea0003800000 */
.L_x_891:
        /* <DEDUP_REMOVED lines=13> */
.L_x_8182:


//--------------------- .text._ZN2at6native29vectorized_elementwise_kernelILi4EZZZNS0_44_GLOBAL__N__40a83637_7_Lerp_cu_1520ed90_319418lerp_scalar_kernelERNS_18TensorIteratorBaseERKN3c106ScalarEENKUlvE0_clEvENKUlvE2_clEvEUlNS5_8BFloat16ESB_E_St5arrayIPcLm3EEEEviT0_T1_ --------------------------
	.section	.text._ZN2at6native29vectorized_elementwise_kernelILi4EZZZNS0_44_GLOBAL__N__40a83637_7_Lerp_cu_1520ed90_319418lerp_scalar_kernelERNS_18TensorIteratorBaseERKN3c106ScalarEENKUlvE0_clEvENKUlvE2_clEvEUlNS5_8BFloat16ESB_E_St5arrayIPcLm3EEEEviT0_T1_,"ax",@progbits
	.align	128
        .global         _ZN2at6native29vectorized_elementwise_kernelILi4EZZZNS0_44_GLOBAL__N__40a83637_7_Lerp_cu_1520ed90_319418lerp_scalar_kernelERNS_18TensorIteratorBaseERKN3c106ScalarEENKUlvE0_clEvENKUlvE2_clEvEUlNS5_8BFloat16ESB_E_St5arrayIPcLm3EEEEviT0_T1_
        .type           _ZN2at6native29vectorized_elementwise_kernelILi4EZZZNS0_44_GLOBAL__N__40a83637_7_Lerp_cu_1520ed90_319418lerp_scalar_kernelERNS_18TensorIteratorBaseERKN3c106ScalarEENKUlvE0_clEvENKUlvE2_clEvEUlNS5_8BFloat16ESB_E_St5arrayIPcLm3EEEEviT0_T1_,@function
        .size           _ZN2at6native29vectorized_elementwise_kernelILi4EZZZNS0_44_GLOBAL__N__40a83637_7_Lerp_cu_1520ed90_319418lerp_scalar_kernelERNS_18TensorIteratorBaseERKN3c106ScalarEENKUlvE0_clEvENKUlvE2_clEvEUlNS5_8BFloat16ESB_E_St5arrayIPcLm3EEEEviT0_T1_,(.L_x_8183 - _ZN2at6native29vectorized_elementwise_kernelILi4EZZZNS0_44_GLOBAL__N__40a83637_7_Lerp_cu_1520ed90_319418lerp_scalar_kernelERNS_18TensorIteratorBaseERKN3c106ScalarEENKUlvE0_clEvENKUlvE2_clEvEUlNS5_8BFloat16ESB_E_St5arrayIPcLm3EEEEviT0_T1_)
        .other          _ZN2at6native29vectorized_elementwise_kernelILi4EZZZNS0_44_GLOBAL__N__40a83637_7_Lerp_cu_1520ed90_319418lerp_scalar_kernelERNS_18TensorIteratorBaseERKN3c106ScalarEENKUlvE0_clEvENKUlvE2_clEvEUlNS5_8BFloat16ESB_E_St5arrayIPcLm3EEEEviT0_T1_,@"STO_CUDA_ENTRY STV_DEFAULT"
_ZN2at6native29vectorized_elementwise_kernelILi4EZZZNS0_44_GLOBAL__N__40a83637_7_Lerp_cu_1520ed90_319418lerp_scalar_kernelERNS_18TensorIteratorBaseERKN3c106ScalarEENKUlvE0_clEvENKUlvE2_clEvEUlNS5_8BFloat16ESB_E_St5arrayIPcLm3EEEEviT0_T1_:
.text._ZN2at6native29vectorized_elementwise_kernelILi4EZZZNS0_44_GLOBAL__N__40a83637_7_Lerp_cu_1520ed90_319418lerp_scalar_kernelERNS_18TensorIteratorBaseERKN3c106ScalarEENKUlvE0_clEvENKUlvE2_clEvEUlNS5_8BFloat16ESB_E_St5arrayIPcLm3EEEEviT0_T1_:
        /* <DEDUP_REMOVED lines=109> */
.L_x_894:
[----:B------:R-:W-:Y:S05]  /*06d0*/  BSYNC.RECONVERGENT B0 ;  /* 0x0000000000007941 */ /* 0x000fea0003800200 */
.L_x_893:
        /* <DEDUP_REMOVED lines=11> */
.L_x_896:
[----:B------:R-:W-:Y:S05]  /*0790*/  BSYNC.RECONVERGENT B0 ;  /* 0x0000000000007941 */ /* 0x000fea0003800200 */
.L_x_895:
        /* <DEDUP_REMOVED lines=24> */
.L_x_898:
[----:B------:R-:W-:Y:S05]  /*0920*/  BSYNC.RECONVERGENT B0 ;  /* 0x0000000000007941 */ /* 0x000fea0003800200 */
.L_x_897:
        /* <DEDUP_REMOVED lines=9> */
.L_x_900:
[----:B------:R-:W-:Y:S05]  /*09c0*/  BSYNC.RECONVERGENT B0 ;  /* 0x0000000000007941 */ /* 0x000fea0003800200 */
.L_x_899:
        /* <DEDUP_REMOVED lines=9> */
.L_x_902:
[----:B------:R-:W-:Y:S05]  /*0a60*/  BSYNC.RECONVERGENT B0 ;  /* 0x0000000000007941 */ /* 0x000fea0003800200 */
.L_x_901:
        /* <DEDUP_REMOVED lines=9> */
.L_x_904:
[----:B------:R-:W-:Y:S05]  /*0b00*/  BSYNC.RECONVERGENT B0 ;  /* 0x0000000000007941 */ /* 0x000fea0003800200 */
.L_x_903:
        /* <DEDUP_REMOVED lines=9> */
.L_x_906:
[----:B------:R-:W-:Y:S05]  /*0ba0*/  BSYNC.RECONVERGENT B0 ;  /* 0x0000000000007941 */ /* 0x000fea0003800200 */
.L_x_905:
        /* <DEDUP_REMOVED lines=9> */
.L_x_908:
[----:B------:R-:W-:Y:S05]  /*0c40*/  BSYNC.RECONVERGENT B0 ;  /* 0x0000000000007941 */ /* 0x000fea0003800200 */
.L_x_907:
        /* <DEDUP_REMOVED lines=18> */
.L_x_911:
[----:B------:R-:W-:-:S13]  /*0d70*/  ISETP.GE.U32.AND P0, PT, R3, R2, PT ;  /* 0x000000020300720c */ /* 0x000fda0003f06070 */
[----:B------:R-:W-:Y:S05]  /*0d80*/  @P0 BRA `(.L_x_913) ;  /* 0x0000000000300947 */ /* 0x000fea0003800000 */
[----:B0-----:R-:W0:Y:S01]  /*0d90*/  LDC.64 R4, c[0x0][0x398] ;  /* 0x0000e600ff047b82 */ /* 0x001e220000000a00 */
[----:B------:R-:W-:Y:S01]  /*0da0*/  IADD3 R13, PT, PT, R0, R3, RZ ;  /* 0x00000003000d7210 */ /* 0x000fe20007ffe0ff */
[----:B------:R-:W-:-:S04]  /*0db0*/  VIADD R3, R3, 0x80 ;  /* 0x0000008003037836 */ /* 0x000fc80000000000 */
[----:B0-----:R-:W-:-:S05]  /*0dc0*/  IMAD.WIDE.U32 R4, R13, 0x2, R4 ;  /* 0x000000020d047825 */ /* 0x001fca00078e0004 */
[----:B------:R1:W-:Y:S02]  /*0dd0*/  STG.E.U16 desc[UR4][R4.64], R7 ;  /* 0x0000000704007986 */ /* 0x0003e4000c101504 */
.L_x_912:
[----:B------:R-:W-:-:S13]  /*0de0*/  ISETP.GE.U32.AND P0, PT, R3, R2, PT ;  /* 0x000000020300720c */ /* 0x000fda0003f06070 */
[----:B------:R-:W-:Y:S05]  /*0df0*/  @P0 BRA `(.L_x_914) ;  /* 0x0000000000340947 */ /* 0x000fea0003800000 */
[----:B01----:R-:W0:Y:S01]  /*0e00*/  LDC.64 R4, c[0x0][0x398] ;  /* 0x0000e600ff047b82 */ /* 0x003e220000000a00 */
[----:B------:R-:W-:Y:S02]  /*0e10*/  IADD3 R7, PT, PT, R0, R3, RZ ;  /* 0x0000000300077210 */ /* 0x000fe40007ffe0ff */
[----:B------:R-:W-:-:S03]  /*0e20*/  IADD3 R3, PT, PT, R3, 0x80, RZ ;  /* 0x0000008003037810 */ /* 0x000fc60007ffe0ff */
[----:B0-----:R-:W-:-:S05]  /*0e30*/  IMAD.WIDE.U32 R4, R7, 0x2, R4 ;  /* 0x0000000207047825 */ /* 0x001fca00078e0004 */
[----:B------:R1:W-:Y:S02]  /*0e40*/  STG.E.U16 desc[UR4][R4.64], R8 ;  /* 0x0000000804007986 */ /* 0x0003e4000c101504 */
.L_x_913:
        /* <DEDUP_REMOVED lines=8> */
.L_x_914:
[----:B------:R-:W-:Y:S05]  /*0ed0*/  BSYNC.RELIABLE B1 ;  /* 0x0000000000017941 */ /* 0x000fea0003800100 */
.L_x_910:
[----:B------:R-:W-:-:S13]  /*0ee0*/  ISETP.GE.U32.AND P0, PT, R3, R2, PT ;  /* 0x000000020300720c */ /* 0x000fda0003f06070 */
[----:B012---:R-:W0:Y:S01]  /*0ef0*/  @!P0 LDC.64 R4, c[0x0][0x398] ;  /* 0x0000e600ff048b82 */ /* 0x007e220000000a00 */
[----:B------:R-:W-:Y:S01]  /*0f00*/  @!P0 IADD3 R7, PT, PT, R0, R3, RZ ;  /* 0x0000000300078210 */ /* 0x000fe20007ffe0ff */
[----:B------:R-:W-:-:S04]  /*0f10*/  @!P0 VIADD R3, R3, 0x80 ;  /* 0x0000008003038836 */ /* 0x000fc80000000000 */
[----:B0-----:R-:W-:-:S05]  /*0f20*/  @!P0 IMAD.WIDE.U32 R4, R7, 0x2, R4 ;  /* 0x0000000207048825 */ /* 0x001fca00078e0004 */
[----:B------:R2:W-:Y:S02]  /*0f30*/  @!P0 STG.E.U16 desc[UR4][R4.64], R10 ;  /* 0x0000000a04008986 */ /* 0x0005e4000c101504 */
.L_x_915:
[----:B------:R-:W-:Y:S05]  /*0f40*/  BSYNC.RECONVERGENT B0 ;  /* 0x0000000000007941 */ /* 0x000fea0003800200 */
.L_x_909:
        /* <DEDUP_REMOVED lines=8> */
.L_x_892:
[----:B------:R-:W0:Y:S01]  /*0fd0*/  S2R R4, SR_TID.X ;  /* 0x0000000000047919 */ /* 0x000e220000002100 */
[----:B------:R-:W1:Y:S08]  /*0fe0*/  LDC.64 R2, c[0x0][0x3a0] ;  /* 0x0000e800ff027b82 */ /* 0x000e700000000a00 */
[----:B------:R-:W2:Y:S08]  /*0ff0*/  LDC.64 R6, c[0x0][0x3a8] ;  /* 0x0000ea00ff067b82 */ /* 0x000eb00000000a00 */
[----:B------:R-:W3:Y:S01]  /*1000*/  LDC R18, c[0x0][0x388] ;  /* 0x0000e200ff127b82 */ /* 0x000ee20000000800 */
[----:B-1----:R-:W-:-:S04]  /*1010*/  IMAD.WIDE.U32 R2, R0, 0x2, R2 ;  /* 0x0000000200027825 */ /* 0x002fc800078e0002 */
[----:B0-----:R-:W-:-:S04]  /*1020*/  IMAD.WIDE.U32 R2, R4, 0x8, R2 ;  /* 0x0000000804027825 */ /* 0x001fc800078e0002 */
[----:B--2---:R-:W-:Y:S01]  /*1030*/  IMAD.WIDE.U32 R6, R0, 0x2, R6 ;  /* 0x0000000200067825 */ /* 0x004fe200078e0006 */
[----:B------:R-:W2:Y:S03]  /*1040*/  LDG.E.64 R10, desc[UR4][R2.64+0x400] ;  /* 0x00040004020a7981 */ /* 0x000ea6000c1e1b00 */
[----:B------:R-:W-:Y:S02]  /*1050*/  IMAD.WIDE.U32 R14, R4, 0x8, R6 ;  /* 0x00000008040e7825 */ /* 0x000fe400078e0006 */
[----:B------:R0:W4:Y:S04]  /*1060*/  LDG.E.64 R6, desc[UR4][R2.64] ;  /* 0x0000000402067981 */ /* 0x000128000c1e1b00 */
[----:B------:R-:W5:Y:S04]  /*1070*/  LDG.E.64 R8, desc[UR4][R14.64] ;  /* 0x000000040e087981 */ /* 0x000f68000c1e1b00 */
[----:B------:R-:W5:Y:S01]  /*1080*/  LDG.E.64 R12, desc[UR4][R14.64+0x400] ;  /* 0x000400040e0c7981 */ /* 0x000f62000c1e1b00 */
[C---:B---3--:R-:W-:Y:S01]  /*1090*/  FSETP.GEU.FTZ.AND P0, PT, |R18|.reuse, 0.5, PT ;  /* 0x3f0000001200780b */ /* 0x048fe20003f1e200 */
[----:B0-----:R-:W0:Y:S01]  /*10a0*/  LDC.64 R2, c[0x0][0x398] ;  /* 0x0000e600ff027b82 */ /* 0x001e220000000a00 */
[----:B------:R-:W-:Y:S01]  /*10b0*/  FADD.FTZ R17, -R18, 1 ;  /* 0x3f80000012117421 */ /* 0x000fe20000010100 */
[----:B0-----:R-:W-:-:S04]  /*10c0*/  IMAD.WIDE.U32 R2, R0, 0x2, R2 ;  /* 0x0000000200027825 */ /* 0x001fc800078e0002 */
[----:B------:R-:W-:Y:S01]  /*10d0*/  IMAD.WIDE.U32 R2, R4, 0x8, R2 ;  /* 0x0000000804027825 */ /* 0x000fe200078e0002 */
[----:B--2---:R-:W-:Y:S02]  /*10e0*/  SHF.L.U32 R21, R10, 0x10, RZ ;  /* 0x000000100a157819 */ /* 0x004fe400000006ff */
[----:B----4-:R-:W-:Y:S01]  /*10f0*/  SHF.L.U32 R5, R6, 0x10, RZ ;  /* 0x0000001006057819 */ /* 0x010fe200000006ff */
[----:B-----5:R-:W-:Y:S01]  /*1100*/  IMAD.U32 R16, R8, 0x10000, RZ ;  /* 0x0001000008107824 */ /* 0x020fe200078e00ff */
[----:B------:R-:W-:Y:S02]  /*1110*/  SHF.L.U32 R19, R7, 0x10, RZ ;  /* 0x0000001007137819 */ /* 0x000fe400000006ff */
[----:B------:R-:W-:Y:S01]  /*1120*/  SHF.L.U32 R20, R9, 0x10, RZ ;  /* 0x0000001009147819 */ /* 0x000fe200000006ff */
[----:B------:R-:W-:Y:S01]  /*1130*/  FADD.FTZ R22, -R5, R16 ;  /* 0x0000001005167221 */ /* 0x000fe20000010100 */
[----:B------:R-:W-:-:S03]  /*1140*/  SHF.L.U32 R24, R12, 0x10, RZ ;  /* 0x000000100c187819 */ /* 0x000fc600000006ff */
[----:B------:R-:W-:Y:S01]  /*1150*/  @!P0 FFMA.FTZ R5, R22, R18, R5 ;  /* 0x0000001216058223 */ /* 0x000fe20000010005 */
[----:B------:R-:W-:Y:S01]  /*1160*/  @P0 FFMA.FTZ R5, -R17, R22, R16 ;  /* 0x0000001611050223 */ /* 0x000fe20000010110 */
[----:B------:R-:W-:Y:S01]  /*1170*/  FADD.FTZ R22, -R19, R20 ;  /* 0x0000001413167221 */ /* 0x000fe20000010100 */
[----:B------:R-:W-:Y:S01]  /*1180*/  FADD.FTZ R23, -R21, R24 ;  /* 0x0000001815177221 */ /* 0x000fe20000010100 */
[----:B------:R-:W-:Y:S01]  /*1190*/  IMAD.U32 R25, R11, 0x10000, RZ ;  /* 0x000100000b197824 */ /* 0x000fe200078e00ff */
[----:B------:R-:W-:Y:S01]  /*11a0*/  PRMT R9, R6, 0x7632, R9 ;  /* 0x0000763206097816 */ /* 0x000fe20000000009 */
[----:B------:R-:W-:Y:S01]  /*11b0*/  IMAD.U32 R26, R13, 0x10000, RZ ;  /* 0x000100000d1a7824 */ /* 0x000fe200078e00ff */
[----:B------:R-:W-:Y:S02]  /*11c0*/  PRMT R11, R7, 0x7632, R11 ;  /* 0x00007632070b7816 */ /* 0x000fe4000000000b */
[----:B------:R-:W-:Y:S01]  /*11d0*/  PRMT R13, R10, 0x7632, R13 ;  /* 0x000076320a0d7816 */ /* 0x000fe2000000000d */
[-C--:B------:R-:W-:Y:S01]  /*11e0*/  @!P0 FFMA.FTZ R16, R22, R18.reuse, R19 ;  /* 0x0000001216108223 */ /* 0x080fe20000010013 */
[----:B------:R-:W-:Y:S01]  /*11f0*/  @!P0 FFMA.FTZ R15, R23, R18, R21 ;  /* 0x00000012170f8223 */ /* 0x000fe20000010015 */
[C---:B------:R-:W-:Y:S01]  /*1200*/  @P0 FFMA.FTZ R16, -R17.reuse, R22, R20 ;  /* 0x0000001611100223 */ /* 0x040fe20000010114 */
[----:B------:R-:W-:Y:S01]  /*1210*/  @P0 FFMA.FTZ R15, -R17, R23, R24 ;  /* 0x00000017110f0223 */ /* 0x000fe20000010118 */
[----:B------:R-:W-:-:S02]  /*1220*/  PRMT R6, R8, 0x7632, R6 ;  /* 0x0000763208067816 */ /* 0x000fc40000000006 */
[----:B------:R-:W-:Y:S02]  /*1230*/  PRMT R7, R11, 0x7632, R7 ;  /* 0x000076320b077816 */ /* 0x000fe40000000007 */
[----:B------:R-:W-:Y:S02]  /*1240*/  PRMT R8, R9, 0x7632, R8 ;  /* 0x0000763209087816 */ /* 0x000fe40000000008 */
[----:B------:R-:W-:Y:S02]  /*1250*/  PRMT R20, R12, 0x7632, R20 ;  /* 0x000076320c147816 */ /* 0x000fe40000000014 */
[C---:B------:R-:W-:Y:S01]  /*1260*/  PRMT R24, R13.reuse, 0x7632, R24 ;  /* 0x000076320d187816 */ /* 0x040fe20000000018 */
[----:B------:R-:W-:Y:S01]  /*1270*/  IMAD.U32 R13, R13, 0x10000, RZ ;  /* 0x000100000d0d7824 */ /* 0x000fe200078e00ff */
[----:B------:R-:W-:Y:S01]  /*1280*/  SHF.L.U32 R9, R9, 0x10, RZ ;  /* 0x0000001009097819 */ /* 0x000fe200000006ff */
[----:B------:R-:W-:Y:S01]  /*1290*/  IMAD.U32 R8, R8, 0x10000, RZ ;  /* 0x0001000008087824 */ /* 0x000fe200078e00ff */
[----:B------:R-:W-:-:S02]  /*12a0*/  SHF.L.U32 R11, R11, 0x10, RZ ;  /* 0x000000100b0b7819 */ /* 0x000fc400000006ff */
[----:B------:R-:W-:Y:S02]  /*12b0*/  SHF.L.U32 R7, R7, 0x10, RZ ;  /* 0x0000001007077819 */ /* 0x000fe400000006ff */
[----:B------:R-:W-:Y:S02]  /*12c0*/  SHF.L.U32 R6, R6, 0x10, RZ ;  /* 0x0000001006067819 */ /* 0x000fe400000006ff */
[----:B------:R-:W-:Y:S02]  /*12d0*/  SHF.L.U32 R20, R20, 0x10, RZ ;  /* 0x0000001014147819 */ /* 0x000fe400000006ff */
[----:B------:R-:W-:Y:S01]  /*12e0*/  SHF.L.U32 R24, R24, 0x10, RZ ;  /* 0x0000001018187819 */ /* 0x000fe200000006ff */
[----:B------:R-:W-:Y:S01]  /*12f0*/  FADD.FTZ R27, -R25, R26 ;  /* 0x0000001a191b7221 */ /* 0x000fe20000010100 */
[----:B------:R-:W-:Y:S01]  /*1300*/  FADD.FTZ R0, -R9, R6 ;  /* 0x0000000609007221 */ /* 0x000fe20000010100 */
[----:B------:R-:W-:Y:S01]  /*1310*/  FADD.FTZ R12, -R11, R8 ;  /* 0x000000080b0c7221 */ /* 0x000fe20000010100 */
[----:B------:R-:W-:Y:S01]  /*1320*/  FADD.FTZ R19, -R13, R20 ;  /* 0x000000140d137221 */ /* 0x000fe20000010100 */
[----:B------:R-:W-:Y:S01]  /*1330*/  FADD.FTZ R21, -R7, R24 ;  /* 0x0000001807157221 */ /* 0x000fe20000010100 */
[-C--:B------:R-:W-:Y:S01]  /*1340*/  @!P0 FFMA.FTZ R14, R27, R18.reuse, R25 ;  /* 0x000000121b0e8223 */ /* 0x080fe20000010019 */
        /* <DEDUP_REMOVED lines=8> */
[----:B------:R-:W-:-:S02]  /*13d0*/  @P0 FFMA.FTZ R7, -R17, R21, R24 ;  /* 0x0000001511070223 */ /* 0x000fc40000010118 */
[----:B------:R-:W-:Y:S02]  /*13e0*/  F2FP.BF16.F32.PACK_AB R10, R10, R5 ;  /* 0x000000050a0a723e */ /* 0x000fe400000010ff */
[----:B------:R-:W-:Y:S02]  /*13f0*/  F2FP.BF16.F32.PACK_AB R11, R11, R16 ;  /* 0x000000100b0b723e */ /* 0x000fe400000010ff */
[----:B------:R-:W-:Y:S02]  /*1400*/  F2FP.BF16.F32.PACK_AB R6, R22, R15 ;  /* 0x0000000f1606723e */ /* 0x000fe400000010ff */
[----:B------:R-:W-:Y:S01]  /*1410*/  F2FP.BF16.F32.PACK_AB R7, R7, R14 ;  /* 0x0000000e0707723e */ /* 0x000fe200000010ff */
[----:B------:R-:W-:Y:S04]  /*1420*/  STG.E.64 desc[UR4][R2.64], R10 ;  /* 0x0000000a02007986 */ /* 0x000fe8000c101b04 */
[----:B------:R-:W-:Y:S01]  /*1430*/  STG.E.64 desc[UR4][R2.64+0x400], R6 ;  /* 0x0004000602007986 */ /* 0x000fe2000c101b04 */
[----:B------:R-:W-:Y:S05]  /*1440*/  EXIT ;  /* 0x000000000000794d */ /* 0x000fea0003800000 */
.L_x_916:
        /* <DEDUP_REMOVED lines=11> */
.L_x_8183:


//--------------------- .text._ZN2at6native29vectorized_elementwise_kernelILi8EZZZNS0_44_GLOBAL__N__40a83637_7_Lerp_cu_1520ed90_319418lerp_scalar_kernelERNS_18TensorIteratorBaseERKN3c106ScalarEENKUlvE0_clEvENKUlvE2_clEvEUlNS5_8BFloat16ESB_E_St5arrayIPcLm3EEEEviT0_T1_ --------------------------
	.section	.text._ZN2at6native29vectorized_elementwise_kernelILi8EZZZNS0_44_GLOBAL__N__40a83637_7_Lerp_cu_1520ed90_319418lerp_scalar_kernelERNS_18TensorIteratorBaseERKN3c106ScalarEENKUlvE0_clEvENKUlvE2_clEvEUlNS5_8BFloat16ESB_E_St5arrayIPcLm3EEEEviT0_T1_,"ax",@progbits
	.align	128
        .global         _ZN2at6native29vectorized_elementwise_kernelILi8EZZZNS0_44_GLOBAL__N__40a83637_7_Lerp_cu_1520ed90_319418lerp_scalar_kernelERNS_18TensorIteratorBaseERKN3c106ScalarEENKUlvE0_clEvENKUlvE2_clEvEUlNS5_8BFloat16ESB_E_St5arrayIPcLm3EEEEviT0_T1_
        .type           _ZN2at6native29vectorized_elementwise_kernelILi8EZZZNS0_44_GLOBAL__N__40a83637_7_Lerp_cu_1520ed90_319418lerp_scalar_kernelERNS_18TensorIteratorBaseERKN3c106ScalarEENKUlvE0_clEvENKUlvE2_clEvEUlNS5_8BFloat16ESB_E_St5arrayIPcLm3EEEEviT0_T1_,@function
        .size           _ZN2at6native29vectorized_elementwise_kernelILi8EZZZNS0_44_GLOBAL__N__40a83637_7_Lerp_cu_1520ed90_319418lerp_scalar_kernelERNS_18TensorIteratorBaseERKN3c106ScalarEENKUlvE0_clEvENKUlvE2_clEvEUlNS5_8BFloat16ESB_E_St5arrayIPcLm3EEEEviT0_T1_,(.L_x_8184 - _ZN2at6native29vectorized_elementwise_kernelILi8EZZZNS0_44_GLOBAL__N__40a83637_7_Lerp_cu_1520ed90_319418lerp_scalar_kernelERNS_18TensorIteratorBaseERKN3c106ScalarEENKUlvE0_clEvENKUlvE2_clEvEUlNS5_8BFloat16ESB_E_St5arrayIPcLm3EEEEviT0_T1_)
        .other          _ZN2at6native29vectorized_elementwise_kernelILi8EZZZNS0_44_GLOBAL__N__40a83637_7_Lerp_cu_1520ed90_319418lerp_scalar_kernelERNS_18TensorIteratorBaseERKN3c106ScalarEENKUlvE0_clEvENKUlvE2_clEvEUlNS5_8BFloat16ESB_E_St5arrayIPcLm3EEEEviT0_T1_,@"STO_CUDA_ENTRY STV_DEFAULT"
_ZN2at6native29vectorized_elementwise_kernelILi8EZZZNS0_44_GLOBAL__N__40a83637_7_Lerp_cu_1520ed90_319418lerp_scalar_kernelERNS_18TensorIteratorBaseERKN3c106ScalarEENKUlvE0_clEvENKUlvE2_clEvEUlNS5_8BFloat16ESB_E_St5arrayIPcLm3EEEEviT0_T1_:
.text._ZN2at6native29vectorized_elementwise_kernelILi8EZZZNS0_44_GLOBAL__N__40a83637_7_Lerp_cu_1520ed90_319418lerp_scalar_kernelERNS_18TensorIteratorBaseERKN3c106ScalarEENKUlvE0_clEvENKUlvE2_clEvEUlNS5_8BFloat16ESB_E_St5arrayIPcLm3EEEEviT0_T1_:
        /* <DEDUP_REMOVED lines=109> */
.L_x_919:
[----:B------:R-:W-:Y:S05]  /*06d0*/  BSYNC.RECONVERGENT B0 ;  /* 0x0000000000007941 */ /* 0x000fea0003800200 */
.L_x_918:
        /* <DEDUP_REMOVED lines=11> */
.L_x_921:
[----:B------:R-:W-:Y:S05]  /*0790*/  BSYNC.RECONVERGENT B0 ;  /* 0x0000000000007941 */ /* 0x000fea0003800200 */
.L_x_920:
        /* <DEDUP_REMOVED lines=24> */
.L_x_923:
[----:B------:R-:W-:Y:S05]  /*0920*/  BSYNC.RECONVERGENT B0 ;  /* 0x0000000000007941 */ /* 0x000fea0003800200 */
.L_x_922:
        /* <DEDUP_REMOVED lines=9> */
.L_x_925:
[----:B------:R-:W-:Y:S05]  /*09c0*/  BSYNC.RECONVERGENT B0 ;  /* 0x0000000000007941 */ /* 0x000fea0003800200 */
.L_x_924:
        /* <DEDUP_REMOVED lines=9> */
.L_x_927:
[----:B------:R-:W-:Y:S05]  /*0a60*/  BSYNC.RECONVERGENT B0 ;  /* 0x0000000000007941 */ /* 0x000fea0003800200 */
.L_x_926:
        /* <DEDUP_REMOVED lines=9> */
.L_x_929:
[----:B------:R-:W-:Y:S05]  /*0b00*/  BSYNC.RECONVERGENT B0 ;  /* 0x0000000000007941 */ /* 0x000fea0003800200 */
.L_x_928:
        /* <DEDUP_REMOVED lines=9> */
.L_x_931:
[----:B------:R-:W-:Y:S05]  /*0ba0*/  BSYNC.RECONVERGENT B0 ;  /* 0x0000000000007941 */ /* 0x000fea0003800200 */
.L_x_930:
        /* <DEDUP_REMOVED lines=9> */
.L_x_933:
[----:B------:R-:W-:Y:S05]  /*0c40*/  BSYNC.RECONVERGENT B0 ;  /* 0x0000000000007941 */ /* 0x000fea0003800200 */
.L_x_932:
        /* <DEDUP_REMOVED lines=18> */
.L_x_936:
[----:B------:R-:W-:-:S13]  /*0d70*/  ISETP.GE.U32.AND P0, PT, R3, R2, PT ;  /* 0x000000020300720c */ /* 0x000fda0003f06070 */
[----:B------:R-:W-:Y:S05]  /*0d80*/  @P0 BRA `(.L_x_938) ;  /* 0x0000000000300947 */ /* 0x000fea0003800000 */
[----:B0-----:R-:W0:Y:S01]  /*0d90*/  LDC.64 R4, c[0x0][0x398] ;  /* 0x0000e600ff047b82 */ /* 0x001e220000000a00 */
[----:B------:R-:W-:Y:S01]  /*0da0*/  IADD3 R13, PT, PT, R0, R3, RZ ;  /* 0x00000003000d7210 */ /* 0x000fe20007ffe0ff */
[----:B------:R-:W-:-:S04]  /*0db0*/  VIADD R3, R3, 0x80 ;  /* 0x0000008003037836 */ /* 0x000fc80000000000 */
[----:B0-----:R-:W-:-:S05]  /*0dc0*/  IMAD.WIDE.U32 R4, R13, 0x2, R4 ;  /* 0x000000020d047825 */ /* 0x001fca00078e0004 */
[----:B------:R1:W-:Y:S02]  /*0dd0*/  STG.E.U16 desc[UR4][R4.64], R7 ;  /* 0x0000000704007986 */ /* 0x0003e4000c101504 */
.L_x_937:
[----:B------:R-:W-:-:S13]  /*0de0*/  ISETP.GE.U32.AND P0, PT, R3, R2, PT ;  /* 0x000000020300720c */ /* 0x000fda0003f06070 */
[----:B------:R-:W-:Y:S05]  /*0df0*/  @P0 BRA `(.L_x_939) ;  /* 0x0000000000340947 */ /* 0x000fea0003800000 */
[----:B01----:R-:W0:Y:S01]  /*0e00*/  LDC.64 R4, c[0x0][0x398] ;  /* 0x0000e600ff047b82 */ /* 0x003e220000000a00 */
[----:B------:R-:W-:Y:S02]  /*0e10*/  IADD3 R7, PT, PT, R0, R3, RZ ;  /* 0x0000000300077210 */ /* 0x000fe40007ffe0ff */
[----:B------:R-:W-:-:S03]  /*0e20*/  IADD3 R3, PT, PT, R3, 0x80, RZ ;  /* 0x0000008003037810 */ /* 0x000fc60007ffe0ff */
[----:B0-----:R-:W-:-:S05]  /*0e30*/  IMAD.WIDE.U32 R4, R7, 0x2, R4 ;  /* 0x0000000207047825 */ /* 0x001fca00078e0004 */
[----:B------:R1:W-:Y:S02]  /*0e40*/  STG.E.U16 desc[UR4][R4.64], R8 ;  /* 0x0000000804007986 */ /* 0x0003e4000c101504 */
.L_x_938:
        /* <DEDUP_REMOVED lines=8> */
.L_x_939:
[----:B------:R-:W-:Y:S05]  /*0ed0*/  BSYNC.RELIABLE B1 ;  /* 0x0000000000017941 */ /* 0x000fea0003800100 */
.L_x_935:
[----:B------:R-:W-:-:S13]  /*0ee0*/  ISETP.GE.U32.AND P0, PT, R3, R2, PT ;  /* 0x000000020300720c */ /* 0x000fda0003f06070 */
[----:B012---:R-:W0:Y:S01]  /*0ef0*/  @!P0 LDC.64 R4, c[0x0][0x398] ;  /* 0x0000e600ff048b82 */ /* 0x007e220000000a00 */
[----:B------:R-:W-:Y:S01]  /*0f00*/  @!P0 IADD3 R7, PT, PT, R0, R3, RZ ;  /* 0x0000000300078210 */ /* 0x000fe20007ffe0ff */
[----:B------:R-:W-:-:S04]  /*0f10*/  @!P0 VIADD R3, R3, 0x80 ;  /* 0x0000008003038836 */ /* 0x000fc80000000000 */
[----:B0-----:R-:W-:-:S05]  /*0f20*/  @!P0 IMAD.WIDE.U32 R4, R7, 0x2, R4 ;  /* 0x0000000207048825 */ /* 0x001fca00078e0004 */
[----:B------:R2:W-:Y:S02]  /*0f30*/  @!P0 STG.E.U16 desc[UR4][R4.64], R10 ;  /* 0x0000000a04008986 */ /* 0x0005e4000c101504 */
.L_x_940:
[----:B------:R-:W-:Y:S05]  /*0f40*/  BSYNC.RECONVERGENT B0 ;  /* 0x0000000000007941 */ /* 0x000fea0003800200 */
.L_x_934:
        /* <DEDUP_REMOVED lines=8> */
.L_x_917:
[----:B------:R-:W0:Y:S01]  /*0fd0*/  S2R R12, SR_TID.X ;  /* 0x00000000000c7919 */ /* 0x000e220000002100 */
[----:B------:R-:W1:Y:S08]  /*0fe0*/  LDC.64 R2, c[0x0][0x3a0] ;  /* 0x0000e800ff027b82 */ /* 0x000e700000000a00 */
[----:B------:R-:W2:Y:S08]  /*0ff0*/  LDC.64 R4, c[0x0][0x3a8] ;  /* 0x0000ea00ff047b82 */ /* 0x000eb00000000a00 */
[----:B------:R-:W3:Y:S01]  /*1000*/  LDC R14, c[0x0][0x388] ;  /* 0x0000e200ff0e7b82 */ /* 0x000ee20000000800 */
[----:B-1----:R-:W-:-:S04]  /*1010*/  IMAD.WIDE.U32 R2, R0, 0x2, R2 ;  /* 0x0000000200027825 */ /* 0x002fc800078e0002 */
[----:B0-----:R-:W-:-:S04]  /*1020*/  IMAD.WIDE.U32 R2, R12, 0x10, R2 ;  /* 0x000000100c027825 */ /* 0x001fc800078e0002 */
[----:B--2---:R-:W-:Y:S01]  /*1030*/  IMAD.WIDE.U32 R4, R0, 0x2, R4 ;  /* 0x0000000200047825 */ /* 0x004fe200078e0004 */
[----:B------:R0:W2:Y:S03]  /*1040*/  LDG.E.128 R8, desc[UR4][R2.64] ;  /* 0x0000000402087981 */ /* 0x0000a6000c1e1d00 */
[----:B------:R-:W-:Y:S01]  /*1050*/  IMAD.WIDE.U32 R6, R12, 0x10, R4 ;  /* 0x000000100c067825 */ /* 0x000fe200078e0004 */
[C---:B---3--:R-:W-:Y:S01]  /*1060*/  FSETP.GEU.FTZ.AND P0, PT, |R14|.reuse, 0.5, PT ;  /* 0x3f0000000e00780b */ /* 0x048fe20003f1e200 */
[----:B0-----:R-:W0:Y:S04]  /*1070*/  LDC.64 R2, c[0x0][0x398] ;  /* 0x0000e600ff027b82 */ /* 0x001e280000000a00 */
[----:B------:R-:W3:Y:S01]  /*1080*/  LDG.E.128 R4, desc[UR4][R6.64] ;  /* 0x0000000406047981 */ /* 0x000ee2000c1e1d00 */
[----:B------:R-:W-:Y:S01]  /*1090*/  FADD.FTZ R13, -R14, 1 ;  /* 0x3f8000000e0d7421 */ /* 0x000fe20000010100 */
[----:B0-----:R-:W-:-:S04]  /*10a0*/  IMAD.WIDE.U32 R2, R0, 0x2, R2 ;  /* 0x0000000200027825 */ /* 0x001fc800078e0002 */
[----:B------:R-:W-:Y:S01]  /*10b0*/  IMAD.WIDE.U32 R2, R12, 0x10, R2 ;  /* 0x000000100c027825 */ /* 0x000fe200078e0002 */
[----:B--2---:R-:W-:Y:S02]  /*10c0*/  SHF.L.U32 R21, R8, 0x10, RZ ;  /* 0x0000001008157819 */ /* 0x004fe400000006ff */
[----:B------:R-:W-:Y:S01]  /*10d0*/  SHF.L.U32 R17, R9, 0x10, RZ ;  /* 0x0000001009117819 */ /* 0x000fe200000006ff */
[----:B---3--:R-:W-:Y:S01]  /*10e0*/  IMAD.U32 R16, R4, 0x10000, RZ ;  /* 0x0001000004107824 */ /* 0x008fe200078e00ff */
[----:B------:R-:W-:-:S03]  /*10f0*/  SHF.L.U32 R20, R5, 0x10, RZ ;  /* 0x0000001005147819 */ /* 0x000fc600000006ff */
[----:B------:R-:W-:Y:S01]  /*1100*/  FADD.FTZ R18, -R21, R16 ;  /* 0x0000001015127221 */ /* 0x000fe20000010100 */
[----:B------:R-:W-:Y:S01]  /*1110*/  PRMT R4, R8, 0x7632, R4 ;  /* 0x0000763208047816 */ /* 0x000fe20000000004 */
[----:B------:R-:W-:Y:S01]  /*1120*/  IMAD.U32 R22, R7, 0x10000, RZ ;  /* 0x0001000007167824 */ /* 0x000fe200078e00ff */
[----:B------:R-:W-:Y:S01]  /*1130*/  SHF.L.U32 R19, R10, 0x10, RZ ;  /* 0x000000100a137819 */ /* 0x000fe200000006ff */
[----:B------:R-:W-:Y:S01]  /*1140*/  @!P0 FFMA.FTZ R8, R18, R14, R21 ;  /* 0x0000000e12088223 */ /* 0x000fe20000010015 */
[C---:B------:R-:W-:Y:S01]  /*1150*/  SHF.L.U32 R24, R6.reuse, 0x10, RZ ;  /* 0x0000001006187819 */ /* 0x040fe200000006ff */
[----:B------:R-:W-:Y:S02]  /*1160*/  IMAD.U32 R21, R11, 0x10000, RZ ;  /* 0x000100000b157824 */ /* 0x000fe400078e00ff */
[----:B------:R-:W-:Y:S01]  /*1170*/  FADD.FTZ R26, -R17, R20 ;  /* 0x00000014111a7221 */ /* 0x000fe20000010100 */
[----:B------:R-:W-:Y:S01]  /*1180*/  PRMT R7, R6, 0x7632, R7 ;  /* 0x0000763206077816 */ /* 0x000fe20000000007 */
[----:B------:R-:W-:Y:S01]  /*1190*/  @P0 FFMA.FTZ R8, -R13, R18, R16 ;  /* 0x000000120d080223 */ /* 0x000fe20000010110 */
[----:B------:R-:W-:Y:S01]  /*11a0*/  PRMT R15, R9, 0x7632, R15 ;  /* 0x00007632090f7816 */ /* 0x000fe2000000000f */
[----:B------:R-:W-:Y:S01]  /*11b0*/  FADD.FTZ R23, -R19, R24 ;  /* 0x0000001813177221 */ /* 0x000fe20000010100 */
[----:B------:R-:W-:Y:S01]  /*11c0*/  FADD.FTZ R25, -R21, R22 ;  /* 0x0000001615197221 */ /* 0x000fe20000010100 */
[----:B------:R-:W-:Y:S01]  /*11d0*/  PRMT R10, R10, 0x7632, R10 ;  /* 0x000076320a0a7816 */ /* 0x000fe2000000000a */
[----:B------:R-:W-:Y:S01]  /*11e0*/  @!P0 FFMA.FTZ R9, R26, R14, R17 ;  /* 0x0000000e1a098223 */ /* 0x000fe20000010011 */
[----:B------:R-:W-:-:S02]  /*11f0*/  PRMT R18, R4, 0x7632, R18 ;  /* 0x0000763204127816 */ /* 0x000fc40000000012 */
[----:B------:R-:W-:Y:S02]  /*1200*/  PRMT R16, R5, 0x7632, R16 ;  /* 0x0000763205107816 */ /* 0x000fe40000000010 */
[----:B------:R-:W-:Y:S02]  /*1210*/  PRMT R11, R11, 0x7632, R11 ;  /* 0x000076320b0b7816 */ /* 0x000fe4000000000b */
[----:B------:R-:W-:Y:S01]  /*1220*/  PRMT R17, R7, 0x7632, R17 ;  /* 0x0000763207117816 */ /* 0x000fe20000000011 */
[-C--:B------:R-:W-:Y:S01]  /*1230*/  @!P0 FFMA.FTZ R6, R23, R14.reuse, R19 ;  /* 0x0000000e17068223 */ /* 0x080fe20000010013 */
[----:B------:R-:W-:Y:S01]  /*1240*/  @!P0 FFMA.FTZ R5, R25, R14, R21 ;  /* 0x0000000e19058223 */ /* 0x000fe20000010015 */
[C---:B------:R-:W-:Y:S01]  /*1250*/  @P0 FFMA.FTZ R9, -R13.reuse, R26, R20 ;  /* 0x0000001a0d090223 */ /* 0x040fe20000010114 */
[----:B------:R-:W-:Y:S01]  /*1260*/  @P0 FFMA.FTZ R5, -R13, R25, R22 ;  /* 0x000000190d050223 */ /* 0x000fe20000010116 */
[----:B------:R-:W-:Y:S01]  /*1270*/  SHF.L.U32 R21, R4, 0x10, RZ ;  /* 0x0000001004157819 */ /* 0x000fe200000006ff */
[----:B------:R-:W-:Y:S01]  /*1280*/  IMAD.U32 R16, R16, 0x10000, RZ ;  /* 0x0001000010107824 */ /* 0x000fe200078e00ff */
[----:B------:R-:W-:Y:S01]  /*1290*/  SHF.L.U32 R19, R15, 0x10, RZ ;  /* 0x000000100f137819 */ /* 0x000fe200000006ff */
[----:B------:R-:W-:Y:S01]  /*12a0*/  IMAD.U32 R15, R10, 0x10000, RZ ;  /* 0x000100000a0f7824 */ /* 0x000fe200078e00ff */
[----:B------:R-:W-:-:S02]  /*12b0*/  SHF.L.U32 R18, R18, 0x10, RZ ;  /* 0x0000001012127819 */ /* 0x000fc400000006ff */
[----:B------:R-:W-:Y:S02]  /*12c0*/  SHF.L.U32 R20, R7, 0x10, RZ ;  /* 0x0000001007147819 */ /* 0x000fe400000006ff */
[----:B------:R-:W-:Y:S02]  /*12d0*/  SHF.L.U32 R11, R11, 0x10, RZ ;  /* 0x000000100b0b7819 */ /* 0x000fe400000006ff */
[----:B------:R-:W-:Y:S01]  /*12e0*/  SHF.L.U32 R22, R17, 0x10, RZ ;  /* 0x0000001011167819 */ /* 0x000fe200000006ff */
[----:B------:R-:W-:Y:S01]  /*12f0*/  FADD.FTZ R0, -R21, R18 ;  /* 0x0000001215007221 */ /* 0x000fe20000010100 */
[----:B------:R-:W-:Y:S01]  /*1300*/  FADD.FTZ R4, -R19, R16 ;  /* 0x0000001013047221 */ /* 0x000fe20000010100 */
[----:B------:R-:W-:Y:S02]  /*1310*/  FADD.FTZ R7, -R15, R20 ;  /* 0x000000140f077221 */ /* 0x000fe40000010100 */
        /* <DEDUP_REMOVED lines=13> */
[----:B------:R-:W-:-:S05]  /*13f0*/  F2FP.BF16.F32.PACK_AB R11, R14, R5 ;  /* 0x000000050e0b723e */ /* 0x000fca00000010ff */
[----:B------:R-:W-:Y:S01]  /*1400*/  STG.E.128 desc[UR4][R2.64], R8 ;  /* 0x0000000802007986 */ /* 0x000fe2000c101d04 */
[----:B------:R-:W-:Y:S05]  /*1410*/  EXIT ;  /* 0x000000000000794d */ /* 0x000fea0003800000 */
.L_x_941:
        /* <DEDUP_REMOVED lines=14> */
.L_x_8184:


//--------------------- .text._ZN2at6native18elementwise_kernelILi128ELi4EZNS0_15gpu_kernel_implIZZZNS0_44_GLOBAL__N__40a83637_7_Lerp_cu_1520ed90_319418lerp_scalar_kernelERNS_18TensorIteratorBaseERKN3c106ScalarEENKUlvE0_clEvENKUlvE1_clEvEUlNS6_4HalfESC_E_EEvS5_RKT_EUliE_EEviT1_ --------------------------
	.section	.text._ZN2at6native18elementwise_kernelILi128ELi4EZNS0_15gpu_kernel_implIZZZNS0_44_GLOBAL__N__40a83637_7_Lerp_cu_1520ed90_319418lerp_scalar_kernelERNS_18TensorIteratorBaseERKN3c106ScalarEENKUlvE0_clEvENKUlvE1_clEvEUlNS6_4HalfESC_E_EEvS5_RKT_EUliE_EEviT1_,"ax",@progbits
	.align	128
        .global         _ZN2at6native18elementwise_kernelILi128ELi4EZNS0_15gpu_kernel_implIZZZNS0_44_GLOBAL__N__40a83637_7_Lerp_cu_1520ed90_319418lerp_scalar_kernelERNS_18TensorIteratorBaseERKN3c106ScalarEENKUlvE0_clEvENKUlvE1_clEvEUlNS6_4HalfESC_E_EEvS5_RKT_EUliE_EEviT1_
        .type           _ZN2at6native18elementwise_kernelILi128ELi4EZNS0_15gpu_kernel_implIZZZNS0_44_GLOBAL__N__40a83637_7_Lerp_cu_1520ed90_319418lerp_scalar_kernelERNS_18TensorIteratorBaseERKN3c106ScalarEENKUlvE0_clEvENKUlvE1_clEvEUlNS6_4HalfESC_E_EEvS5_RKT_EUliE_EEviT1_,@function
        .size           _ZN2at6native18elementwise_kernelILi128ELi4EZNS0_15gpu_kernel_implIZZZNS0_44_GLOBAL__N__40a83637_7_Lerp_cu_1520ed90_319418lerp_scalar_kernelERNS_18TensorIteratorBaseERKN3c106ScalarEENKUlvE0_clEvENKUlvE1_clEvEUlNS6_4HalfESC_E_EEvS5_RKT_EUliE_EEviT1_,(.L_x_8185 - _ZN2at6native18elementwise_kernelILi128ELi4EZNS0_15gpu_kernel_implIZZZNS0_44_GLOBAL__N__40a83637_7_Lerp_cu_1520ed90_319418lerp_scalar_kernelERNS_18TensorIteratorBaseERKN3c106ScalarEENKUlvE0_clEvENKUlvE1_clEvEUlNS6_4HalfESC_E_EEvS5_RKT_EUliE_EEviT1_)
        .other          _ZN2at6native18elementwise_kernelILi128ELi4EZNS0_15gpu_kernel_implIZZZNS0_44_GLOBAL__N__40a83637_7_Lerp_cu_1520ed90_319418lerp_scalar_kernelERNS_18TensorIteratorBaseERKN3c106ScalarEENKUlvE0_clEvENKUlvE1_clEvEUlNS6_4HalfESC_E_EEvS5_RKT_EUliE_EEviT1_,@"STO_CUDA_ENTRY STV_DEFAULT"
_ZN2at6native18elementwise_kernelILi128ELi4EZNS0_15gpu_kernel_implIZZZNS0_44_GLOBAL__N__40a83637_7_Lerp_cu_1520ed90_319418lerp_scalar_kernelERNS_18TensorIteratorBaseERKN3c106ScalarEENKUlvE0_clEvENKUlvE1_clEvEUlNS6_4HalfESC_E_EEvS5_RKT_EUliE_EEviT1_:
.text._ZN2at6native18elementwise_kernelILi128ELi4EZNS0_15gpu_kernel_implIZZZNS0_44_GLOBAL__N__40a83637_7_Lerp_cu_1520ed90_319418lerp_scalar_kernelERNS_18TensorIteratorBaseERKN3c106ScalarEENKUlvE0_clEvENKUlvE1_clEvEUlNS6_4HalfESC_E_EEvS5_RKT_EUliE_EEviT1_:
        /* <DEDUP_REMOVED lines=374> */
.L_x_944:
        /* <DEDUP_REMOVED lines=16> */
[----:B0-----:R-:W-:-:S04]  /*1860*/  F2FP.F16.F32.PACK_AB R0, RZ, R0 ;  /* 0x00000000ff00723e */ /* 0x001fc800000000ff */
[----:B------:R-:W-:Y:S01]  /*1870*/  PRMT R22, R0, 0x7610, R22 ;  /* 0x0000761000167816 */ /* 0x000fe20000000016 */
[----:B------:R-:W-:Y:S06]  /*1880*/  BRA `(.L_x_950) ;  /* 0x0000000c00c87947 */ /* 0x000fec0003800000 */
.L_x_948:
[----:B------:R-:W2:Y:S02]  /*1890*/  LDG.E.U8 R2, desc[UR36][R2.64] ;  /* 0x0000002402027981 */ /* 0x000ea4000c1e1100 */
[----:B--2---:R-:W-:-:S04]  /*18a0*/  I2FP.F32.U32 R0, R2 ;  /* 0x0000000200007245 */ /* 0x004fc80000201000 */
[----:B------:R-:W-:-:S04]  /*18b0*/  F2FP.F16.F32.PACK_AB R0, RZ, R0 ;  /* 0x00000000ff00723e */ /* 0x000fc800000000ff */
[----:B------:R-:W-:Y:S01]  /*18c0*/  PRMT R22, R0, 0x7610, R22 ;  /* 0x0000761000167816 */ /* 0x000fe20000000016 */
[----:B------:R-:W-:Y:S06]  /*18d0*/  BRA `(.L_x_950) ;  /* 0x0000000c00b47947 */ /* 0x000fec0003800000 */
.L_x_947:
        /* <DEDUP_REMOVED lines=8> */
[----:B0-----:R-:W-:-:S04]  /*1960*/  F2FP.F16.F32.PACK_AB R0, RZ, R0 ;  /* 0x00000000ff00723e */ /* 0x001fc800000000ff */
[----:B------:R-:W-:Y:S01]  /*1970*/  PRMT R22, R0, 0x7610, R22 ;  /* 0x0000761000167816 */ /* 0x000fe20000000016 */
[----:B------:R-:W-:Y:S06]  /*1980*/  BRA `(.L_x_950) ;  /* 0x0000000c00887947 */ /* 0x000fec0003800000 */
.L_x_952:
[----:B------:R-:W2:Y:S02]  /*1990*/  LDG.E R2, desc[UR36][R2.64] ;  /* 0x0000002402027981 */ /* 0x000ea4000c1e1900 */
[----:B--2---:R-:W-:-:S04]  /*19a0*/  I2FP.F32.S32 R0, R2 ;  /* 0x0000000200007245 */ /* 0x004fc80000201400 */
[----:B------:R-:W-:-:S04]  /*19b0*/  F2FP.F16.F32.PACK_AB R0, RZ, R0 ;  /* 0x00000000ff00723e */ /* 0x000fc800000000ff */
[----:B------:R-:W-:Y:S01]  /*19c0*/  PRMT R22, R0, 0x7610, R22 ;  /* 0x0000761000167816 */ /* 0x000fe20000000016 */
[----:B------:R-:W-:Y:S06]  /*19d0*/  BRA `(.L_x_950) ;  /* 0x0000000c00747947 */ /* 0x000fec0003800000 */
.L_x_951:
[----:B------:R-:W2:Y:S02]  /*19e0*/  LDG.E.U16 R2, desc[UR36][R2.64] ;  /* 0x0000002402027981 */ /* 0x000ea4000c1e1500 */
[----:B--2---:R-:W0:Y:S02]  /*19f0*/  I2F.S16 R0, R2 ;  /* 0x0000000200007306 */ /* 0x004e240000101400 */
[----:B0-----:R-:W-:-:S04]  /*1a00*/  F2FP.F16.F32.PACK_AB R0, RZ, R0 ;  /* 0x00000000ff00723e */ /* 0x001fc800000000ff */
[----:B------:R-:W-:Y:S01]  /*1a10*/  PRMT R22, R0, 0x7610, R22 ;  /* 0x0000761000167816 */ /* 0x000fe20000000016 */
[----:B------:R-:W-:Y:S06]  /*1a20*/  BRA `(.L_x_950) ;  /* 0x0000000c00607947 */ /* 0x000fec0003800000 */
.L_x_946:
[----:B------:R-:W-:-:S09]  /*1a30*/  UISETP.GT.AND UP0, UPT, UR4, 0x6, UPT ;  /* 0x000000060400788c */ /* 0x000fd2000bf04270 */
[----:B------:R-:W-:Y:S05]  /*1a40*/  BRA.U UP0, `(.L_x_953) ;  /* 0x0000000100247547 */ /* 0x000fea000b800000 */
[----:B------:R-:W-:-:S09]  /*1a50*/  UISETP.NE.AND UP0, UPT, UR4, 0x5, UPT ;  /* 0x000000050400788c */ /* 0x000fd2000bf05270 */
[----:B------:R-:W-:Y:S05]  /*1a60*/  BRA.U !UP0, `(.L_x_954) ;  /* 0x0000000108147547 */ /* 0x000fea000b800000 */
[----:B------:R-:W-:-:S09]  /*1a70*/  UISETP.NE.AND UP0, UPT, UR4, 0x6, UPT ;  /* 0x000000060400788c */ /* 0x000fd2000bf05270 */
[----:B------:R-:W-:Y:S05]  /*1a80*/  BRA.U UP0, `(.L_x_949) ;  /* 0x0000000900ac7547 */ /* 0x000fea000b800000 */
[----:B------:R-:W2:Y:S02]  /*1a90*/  LDG.E R2, desc[UR36][R2.64] ;  /* 0x0000002402027981 */ /* 0x000ea4000c1e1900 */
[----:B--2---:R-:W-:Y:S01]  /*1aa0*/  F2FP.F16.F32.PACK_AB R22, RZ, R2 ;  /* 0x00000002ff16723e */ /* 0x004fe200000000ff */
[----:B------:R-:W-:Y:S06]  /*1ab0*/  BRA `(.L_x_950) ;  /* 0x0000000c003c7947 */ /* 0x000fec0003800000 */
.L_x_954:
[----:B------:R0:W5:Y:S01]  /*1ac0*/  LDG.E.U16 R22, desc[UR36][R2.64] ;  /* 0x0000002402167981 */ /* 0x000162000c1e1500 */
[----:B------:R-:W-:Y:S05]  /*1ad0*/  BRA `(.L_x_950) ;  /* 0x0000000c00347947 */ /* 0x000fea0003800000 */
.L_x_953:
[----:B------:R-:W-:-:S09]  /*1ae0*/  UISETP.NE.AND UP0, UPT, UR4, 0x7, UPT ;  /* 0x000000070400788c */ /* 0x000fd2000bf05270 */
[----:B------:R-:W-:Y:S05]  /*1af0*/  BRA.U !UP0, `(.L_x_955) ;  /* 0x0000000108247547 */ /* 0x000fea000b800000 */
[----:B------:R-:W-:-:S09]  /*1b00*/  UISETP.NE.AND UP0, UPT, UR4, 0x8, UPT ;  /* 0x000000080400788c */ /* 0x000fd2000bf05270 */
[----:B------:R-:W-:Y:S05]  /*1b10*/  BRA.U !UP0, `(.L_x_956) ;  /* 0x0000000108147547 */ /* 0x000fea000b800000 */
[----:B------:R-:W-:-:S09]  /*1b20*/  UISETP.NE.AND UP0, UPT, UR4, 0x9, UPT ;  /* 0x000000090400788c */ /* 0x000fd2000bf05270 */
[----:B------:R-:W-:Y:S05]  /*1b30*/  BRA.U UP0, `(.L_x_949) ;  /* 0x0000000900807547 */ /* 0x000fea000b800000 */
[----:B------:R-:W2:Y:S02]  /*1b40*/  LDG.E R2, desc[UR36][R2.64] ;  /* 0x0000002402027981 */ /* 0x000ea4000c1e1900 */
[----:B--2---:R-:W-:Y:S01]  /*1b50*/  F2FP.F16.F32.PACK_AB R22, RZ, R2 ;  /* 0x00000002ff16723e */ /* 0x004fe200000000ff */
[----:B------:R-:W-:Y:S06]  /*1b60*/  BRA `(.L_x_950) ;  /* 0x0000000c00107947 */ /* 0x000fec0003800000 */
.L_x_956:
[----:B------:R1:W5:Y:S01]  /*1b70*/  LDG.E.U16 R22, desc[UR36][R2.64] ;  /* 0x0000002402167981 */ /* 0x000362000c1e1500 */
[----:B------:R-:W-:Y:S05]  /*1b80*/  BRA `(.L_x_950) ;  /* 0x0000000c00087947 */ /* 0x000fea0003800000 */
.L_x_955:
[----:B------:R-:W2:Y:S01]  /*1b90*/  LDG.E.64 R2, desc[UR36][R2.64] ;  /* 0x0000002402027981 */ /* 0x000ea2000c1e1b00 */
[----:B------:R-:W-:Y:S01]  /*1ba0*/  UMOV UR4, 0xf0000000 ;  /* 0xf000000000047882 */ /* 0x000fe20000000000 */
[----:B------:R-:W-:Y:S01]  /*1bb0*/  UMOV UR5, 0x380fffff ;  /* 0x380fffff00057882 */ /* 0x000fe20000000000 */
[----:B--2---:R-:W0:Y:S01]  /*1bc0*/  F2F.F32.F64 R0, R2 ;  /* 0x0000000200007310 */ /* 0x004e220000301000 */
[----:B------:R-:W-:-:S14]  /*1bd0*/  DSETP.GEU.AND P0, PT, |R2|, UR4, PT ;  /* 0x0000000402007e2a */ /* 0x000fdc000bf0e200 */
[----:B0-----:R-:W-:-:S05]  /*1be0*/  @!P0 FMUL R0, R0, 1.175494350822287508e-38 ;  /* 0x0080000000008820 */ /* 0x001fca0000400000 */
[----:B------:R-:W-:-:S04]  /*1bf0*/  F2FP.F16.F32.PACK_AB R0, RZ, R0 ;  /* 0x00000000ff00723e */ /* 0x000fc800000000ff */
[----:B------:R-:W-:Y:S01]  /*1c00*/  PRMT R22, R0, 0x7610, R22 ;  /* 0x0000761000167816 */ /* 0x000fe20000000016 */
[----:B------:R-:W-:Y:S06]  /*1c10*/  BRA `(.L_x_950) ;  /* 0x0000000800e47947 */ /* 0x000fec0003800000 */
.L_x_945:
        /* <DEDUP_REMOVED lines=11> */
[----:B------:R-:W-:-:S04]  /*1cd0*/  F2FP.F16.F32.PACK_AB R0, RZ, R0 ;  /* 0x00000000ff00723e */ /* 0x000fc800000000ff */
[----:B------:R-:W-:Y:S01]  /*1ce0*/  PRMT R22, R0, 0x7610, R22 ;  /* 0x0000761000167816 */ /* 0x000fe20000000016 */
[----:B------:R-:W-:Y:S06]  /*1cf0*/  BRA `(.L_x_950) ;  /* 0x0000000800ac7947 */ /* 0x000fec0003800000 */
.L_x_959:
        /* <DEDUP_REMOVED lines=9> */
.L_x_958:
        /* <DEDUP_REMOVED lines=24> */
[----:B------:R-:W-:-:S04]  /*1f10*/  F2FP.F16.F32.PACK_AB R5, RZ, R5 ;  /* 0x00000005ff05723e */ /* 0x000fc800000000ff */
[----:B------:R-:W-:Y:S01]  /*1f20*/  PRMT R22, R5, 0x7610, R22 ;  /* 0x0000761005167816 */ /* 0x000fe20000000016 */
[----:B------:R-:W-:Y:S06]  /*1f30*/  BRA `(.L_x_950) ;  /* 0x00000008001c7947 */ /* 0x000fec0003800000 */
.L_x_961:
        /* <DEDUP_REMOVED lines=11> */
[----:B------:R-:W-:-:S04]  /*1ff0*/  F2FP.F16.F32.PACK_AB R0, RZ, R0 ;  /* 0x00000000ff00723e */ /* 0x000fc800000000ff */
[----:B------:R-:W-:Y:S01]  /*2000*/  PRMT R22, R0, 0x7610, R22 ;  /* 0x0000761000167816 */ /* 0x000fe20000000016 */
[----:B------:R-:W-:Y:S06]  /*2010*/  BRA `(.L_x_950) ;  /* 0x0000000400e47947 */ /* 0x000fec0003800000 */
.L_x_960:
[----:B------:R-:W2:Y:S02]  /*2020*/  LDG.E.U16 R0, desc[UR36][R2.64] ;  /* 0x0000002402007981 */ /* 0x000ea4000c1e1500 */
[----:B--2---:R-:W-:-:S05]  /*2030*/  IMAD.U32 R0, R0, 0x10000, RZ ;  /* 0x0001000000007824 */ /* 0x004fca00078e00ff */
[----:B------:R-:W-:-:S04]  /*2040*/  F2FP.F16.F32.PACK_AB R0, RZ, R0 ;  /* 0x00000000ff00723e */ /* 0x000fc800000000ff */
[----:B------:R-:W-:Y:S01]  /*2050*/  PRMT R22, R0, 0x7610, R22 ;  /* 0x0000761000167816 */ /* 0x000fe20000000016 */
[----:B------:R-:W-:Y:S06]  /*2060*/  BRA `(.L_x_950) ;  /* 0x0000000400d07947 */ /* 0x000fec0003800000 */
.L_x_957:
        /* <DEDUP_REMOVED lines=10> */
[----:B------:R-:W-:-:S04]  /*2110*/  F2FP.F16.F32.PACK_AB R0, RZ, R0 ;  /* 0x00000000ff00723e */ /* 0x000fc800000000ff */
[----:B------:R-:W-:Y:S01]  /*2120*/  PRMT R22, R0, 0x7610, R22 ;  /* 0x0000761000167816 */ /* 0x000fe20000000016 */
[----:B------:R-:W-:Y:S06]  /*2130*/  BRA `(.L_x_950) ;  /* 0x00000004009c7947 */ /* 0x000fec0003800000 */
.L_x_964:
        /* <DEDUP_REMOVED lines=21> */
.L_x_968:
[----:B------:R-:W-:Y:S05]  /*2290*/  BSYNC.RECONVERGENT B1 ;  /* 0x0000000000017941 */ /* 0x000fea0003800200 */
.L_x_967:
[----:B------:R-:W-:Y:S01]  /*22a0*/  IMAD.SHL.U32 R0, R0, 0x100000, RZ ;  /* 0x0010000000007824 */ /* 0x000fe200078e00ff */
[----:B------:R-:W-:-:S04]  /*22b0*/  LEA R2, R2, 0x3b800000, 0x17 ;  /* 0x3b80000002027811 */ /* 0x000fc800078eb8ff */
[----:B------:R-:W-:-:S07]  /*22c0*/  LOP3.LUT R0, R2, R0, R7, 0xfe, !PT ;  /* 0x0000000002007212 */ /* 0x000fce00078efe07 */
.L_x_966:
[----:B------:R-:W-:Y:S05]  /*22d0*/  BSYNC.RECONVERGENT B0 ;  /* 0x0000000000007941 */ /* 0x000fea0003800200 */
.L_x_965:
[----:B------:R-:W-:-:S04]  /*22e0*/  F2FP.F16.F32.PACK_AB R0, RZ, R0 ;  /* 0x00000000ff00723e */ /* 0x000fc800000000ff */
[----:B------:R-:W-:Y:S01]  /*22f0*/  PRMT R22, R0, 0x7610, R22 ;  /* 0x0000761000167816 */ /* 0x000fe20000000016 */
[----:B------:R-:W-:Y:S06]  /*2300*/  BRA `(.L_x_950) ;  /* 0x0000000400287947 */ /* 0x000fec0003800000 */
.L_x_963:
        /* <DEDUP_REMOVED lines=21> */
.L_x_972:
[----:B------:R-:W-:Y:S05]  /*2460*/  BSYNC.RECONVERGENT B1 ;  /* 0x0000000000017941 */ /* 0x000fea0003800200 */
.L_x_971:
[----:B------:R-:W-:Y:S01]  /*2470*/  IMAD.SHL.U32 R0, R0, 0x200000, RZ ;  /* 0x0020000000007824 */ /* 0x000fe200078e00ff */
[----:B------:R-:W-:-:S04]  /*2480*/  LEA R2, R2, 0x37800000, 0x17 ;  /* 0x3780000002027811 */ /* 0x000fc800078eb8ff */
[----:B------:R-:W-:-:S07]  /*2490*/  LOP3.LUT R0, R2, R0, R7, 0xfe, !PT ;  /* 0x0000000002007212 */ /* 0x000fce00078efe07 */
.L_x_970:
[----:B------:R-:W-:Y:S05]  /*24a0*/  BSYNC.RECONVERGENT B0 ;  /* 0x0000000000007941 */ /* 0x000fea0003800200 */
.L_x_969:
[----:B------:R-:W-:-:S04]  /*24b0*/  F2FP.F16.F32.PACK_AB R0, RZ, R0 ;  /* 0x00000000ff00723e */ /* 0x000fc800000000ff */
[----:B------:R-:W-:Y:S01]  /*24c0*/  PRMT R22, R0, 0x7610, R22 ;  /* 0x0000761000167816 */ /* 0x000fe20000000016 */
[----:B------:R-:W-:Y:S06]  /*24d0*/  BRA `(.L_x_950) ;  /* 0x0000000000b47947 */ /* 0x000fec0003800000 */
.L_x_962:
[----:B------:R-:W-:-:S09]  /*24e0*/  UISETP.NE.AND UP0, UPT, UR4, 0x1c, UPT ;  /* 0x0000001c0400788c */ /* 0x000fd2000bf05270 */
[----:B------:R-:W-:Y:S05]  /*24f0*/  BRA.U !UP0, `(.L_x_973) ;  /* 0x00000001089c7547 */ /* 0x000fea000b800000 */
[----:B------:R-:W-:-:S09]  /*2500*/  UISETP.NE.AND UP0, UPT, UR4, 0x1d, UPT ;  /* 0x0000001d0400788c */ /* 0x000fd2000bf05270 */
[----:B------:R-:W-:Y:S05]  /*2510*/  BRA.U !UP0, `(.L_x_974) ;  /* 0x0000000108807547 */ /* 0x000fea000b800000 */
[----:B------:R-:W-:-:S09]  /*2520*/  UISETP.NE.AND UP0, UPT, UR4, 0x2c, UPT ;  /* 0x0000002c0400788c */ /* 0x000fd2000bf05270 */
[----:B------:R-:W-:Y:S05]  /*2530*/  BRA.U !UP0, `(.L_x_975) ;  /* 0x0000000108487547 */ /* 0x000fea000b800000 */
.L_x_949:
[----:B------:R-:W-:Y:S01]  /*2540*/  MOV R2, 0x0 ;  /* 0x0000000000027802 */ /* 0x000fe20000000f00 */
[----:B------:R-:W0:Y:S01]  /*2550*/  LDCU.64 UR4, c[0x4][0x128] ;  /* 0x01002500ff0477ac */ /* 0x000e220008000a00 */
[----:B------:R-:W-:Y:S02]  /*2560*/  HFMA2 R8, -RZ, RZ, 0, 4.64916229248046875e-06 ;  /* 0x0000004eff087431 */ /* 0x000fe400000001ff */
[----:B------:R-:W-:Y:S01]  /*2570*/  IMAD.MOV.U32 R12, RZ, RZ, 0x1 ;  /* 0x00000001ff0c7424 */ /* 0x000fe200078e00ff */
[----:B------:R-:W1:Y:S01]  /*2580*/  LDCU.64 UR6, c[0x4][0x130] ;  /* 0x01002600ff0677ac */ /* 0x000e620008000a00 */
[----:B------:R-:W2:Y:S01]  /*2590*/  LDC.64 R2, c[0x4][R2] ;  /* 0x0100000002027b82 */ /* 0x000ea20000000a00 */
[----:B------:R-:W-:Y:S01]  /*25a0*/  IMAD.MOV.U32 R13, RZ, RZ, RZ ;  /* 0x000000ffff0d7224 */ /* 0x000fe200078e00ff */
[----:B------:R-:W3:Y:S01]  /*25b0*/  LDCU.64 UR8, c[0x4][0x28] ;  /* 0x01000500ff0877ac */ /* 0x000ee20008000a00 */
[----:B0-----:R-:W-:Y:S01]  /*25c0*/  IMAD.U32 R4, RZ, RZ, UR4 ;  /* 0x00000004ff047e24 */ /* 0x001fe2000f8e00ff */
[----:B------:R-:W-:Y:S01]  /*25d0*/  MOV R5, UR5 ;  /* 0x0000000500057c02 */ /* 0x000fe20008000f00 */
[----:B-1----:R-:W-:-:S02]  /*25e0*/  IMAD.U32 R6, RZ, RZ, UR6 ;  /* 0x00000006ff067e24 */ /* 0x002fc4000f8e00ff */
[----:B------:R-:W-:Y:S02]  /*25f0*/  IMAD.U32 R7, RZ, RZ, UR7 ;  /* 0x00000007ff077e24 */ /* 0x000fe4000f8e00ff */
[----:B---3--:R-:W-:Y:S02]  /*2600*/  IMAD.U32 R10, RZ, RZ, UR8 ;  /* 0x00000008ff0a7e24 */ /* 0x008fe4000f8e00ff */
[----:B------:R-:W-:-:S07]  /*2610*/  IMAD.U32 R11, RZ, RZ, UR9 ;  /* 0x00000009ff0b7e24 */ /* 0x000fce000f8e00ff */
[----:B------:R-:W-:-:S07]  /*2620*/  LEPC R20, `(.L_x_976) ;  /* 0x000000001014794e */ /* 0x000fce0000000000 */
[----:B--2---:R-:W-:Y:S05]  /*2630*/  CALL.ABS.NOINC R2 ;  /* 0x0000000002007343 */ /* 0x004fea0003c00000 */
.L_x_976:
[----:B------:R-:W-:Y:S01]  /*2640*/  PRMT R22, RZ, 0x7610, R22 ;  /* 0x00007610ff167816 */ /* 0x000fe20000000016 */
[----:B------:R-:W-:Y:S06]  /*2650*/  BRA `(.L_x_950) ;  /* 0x0000000000547947 */ /* 0x000fec0003800000 */
.L_x_975:
        /* <DEDUP_REMOVED lines=8> */
.L_x_978:
[----:B------:R-:W-:Y:S05]  /*26e0*/  BSYNC.RECONVERGENT B0 ;  /* 0x0000000000007941 */ /* 0x000fea0003800200 */
.L_x_977:
[----:B------:R-:W-:-:S04]  /*26f0*/  F2FP.F16.F32.PACK_AB R0, RZ, R0 ;  /* 0x00000000ff00723e */ /* 0x000fc800000000ff */
[----:B------:R-:W-:Y:S01]  /*2700*/  PRMT R22, R0, 0x7610, R22 ;  /* 0x0000761000167816 */ /* 0x000fe20000000016 */
[----:B------:R-:W-:Y:S06]  /*2710*/  BRA `(.L_x_950) ;  /* 0x0000000000247947 */ /* 0x000fec0003800000 */
.L_x_974:
[----:B------:R-:W2:Y:S02]  /*2720*/  LDG.E.64 R2, desc[UR36][R2.64] ;  /* 0x0000002402027981 */ /* 0x000ea4000c1e1b00 */
[----:B--2---:R-:W0:Y:S02]  /*2730*/  I2F.U64 R0, R2 ;  /* 0x0000000200007312 */ /* 0x004e240000301000 */
[----:B0-----:R-:W-:-:S04]  /*2740*/  F2FP.F16.F32.PACK_AB R0, RZ, R0 ;  /* 0x00000000ff00723e */ /* 0x001fc800000000ff */
[----:B------:R-:W-:Y:S01]  /*2750*/  PRMT R22, R0, 0x7610, R22 ;  /* 0x0000761000167816 */ /* 0x000fe20000000016 */
[----:B------:R-:W-:Y:S06]  /*2760*/  BRA `(.L_x_950) ;  /* 0x0000000000107947 */ /* 0x000fec0003800000 */
.L_x_973:
[----:B------:R-:W2:Y:S02]  /*2770*/  LDG.E R2, desc[UR36][R2.64] ;  /* 0x0000002402027981 */ /* 0x000ea4000c1e1900 */
[----:B--2---:R-:W-:-:S04]  /*2780*/  I2FP.F32.U32 R0, R2 ;  /* 0x0000000200007245 */ /* 0x004fc80000201000 */
[----:B------:R-:W-:-:S04]  /*2790*/  F2FP.F16.F32.PACK_AB R0, RZ, R0 ;  /* 0x00000000ff00723e */ /* 0x000fc800000000ff */
[----:B------:R-:W-:-:S07]  /*27a0*/  PRMT R22, R0, 0x7610, R22 ;  /* 0x0000761000167816 */ /* 0x000fce0000000016 */
.L_x_950:
[----:B------:R-:W0:Y:S01]  /*27b0*/  LDCU.64 UR6, c[0x0][0x5f8] ;  /* 0x0000bf00ff0677ac */ /* 0x000e220008000a00 */
[----:B------:R-:W-:-:S04]  /*27c0*/  UPRMT UR4, UR40, 0x7772, URZ ;  /* 0x0000777228047896 */ /* 0x000fc800080000ff */
[----:B------:R-:W-:Y:S01]  /*27d0*/  UISETP.GT.AND UP0, UPT, UR4, 0x9, UPT ;  /* 0x000000090400788c */ /* 0x000fe2000bf04270 */
[----:B01----:R-:W-:-:S05]  /*27e0*/  IADD3 R2, P0, PT, R19, UR6, RZ ;  /* 0x0000000613027c10 */ /* 0x003fca000ff1e0ff */
        /* <DEDUP_REMOVED lines=12> */
[----:B0-----:R-:W-:Y:S01]  /*28b0*/  F2FP.F16.F32.PACK_AB R0, RZ, R0 ;  /* 0x00000000ff00723e */ /* 0x001fe200000000ff */
[----:B------:R-:W-:Y:S06]  /*28c0*/  BRA `(.L_x_984) ;  /* 0x0000000c008c7947 */ /* 0x000fec0003800000 */
.L_x_982:
[----:B------:R-:W2:Y:S02]  /*28d0*/  LDG.E.U8 R2, desc[UR36][R2.64] ;  /* 0x0000002402027981 */ /* 0x000ea4000c1e1100 */
[----:B--2---:R-:W-:-:S04]  /*28e0*/  I2FP.F32.U32 R0, R2 ;  /* 0x0000000200007245 */ /* 0x004fc80000201000 */
[----:B------:R-:W-:Y:S01]  /*28f0*/  F2FP.F16.F32.PACK_AB R0, RZ, R0 ;  /* 0x00000000ff00723e */ /* 0x000fe200000000ff */
[----:B------:R-:W-:Y:S06]  /*2900*/  BRA `(.L_x_984) ;  /* 0x0000000c007c7947 */ /* 0x000fec0003800000 */
.L_x_981:
        /* <DEDUP_REMOVED lines=8> */
[----:B0-----:R-:W-:Y:S01]  /*2990*/  F2FP.F16.F32.PACK_AB R0, RZ, R0 ;  /* 0x00000000ff00723e */ /* 0x001fe200000000ff */
[----:B------:R-:W-:Y:S06]  /*29a0*/  BRA `(.L_x_984) ;  /* 0x0000000c00547947 */ /* 0x000fec0003800000 */
.L_x_986:
[----:B------:R-:W2:Y:S02]  /*29b0*/  LDG.E R2, desc[UR36][R2.64] ;  /* 0x0000002402027981 */ /* 0x000ea4000c1e1900 */
[----:B--2---:R-:W-:-:S04]  /*29c0*/  I2FP.F32.S32 R0, R2 ;  /* 0x0000000200007245 */ /* 0x004fc80000201400 */
[----:B------:R-:W-:Y:S01]  /*29d0*/  F2FP.F16.F32.PACK_AB R0, RZ, R0 ;  /* 0x00000000ff00723e */ /* 0x000fe200000000ff */
[----:B------:R-:W-:Y:S06]  /*29e0*/  BRA `(.L_x_984) ;  /* 0x0000000c00447947 */ /* 0x000fec0003800000 */
.L_x_985:
[----:B------:R-:W2:Y:S02]  /*29f0*/  LDG.E.U16 R2, desc[UR36][R2.64] ;  /* 0x0000002402027981 */ /* 0x000ea4000c1e1500 */
[----:B--2---:R-:W0:Y:S02]  /*2a00*/  I2F.S16 R0, R2 ;  /* 0x0000000200007306 */ /* 0x004e240000101400 */
[----:B0-----:R-:W-:Y:S01]  /*2a10*/  F2FP.F16.F32.PACK_AB R0, RZ, R0 ;  /* 0x00000000ff00723e */ /* 0x001fe200000000ff */
[----:B------:R-:W-:Y:S06]  /*2a20*/  BRA `(.L_x_984) ;  /* 0x0000000c00347947 */ /* 0x000fec0003800000 */
.L_x_980:
        /* <DEDUP_REMOVED lines=9> */
.L_x_988:
[----:B------:R1:W5:Y:S01]  /*2ac0*/  LDG.E.U16 R0, desc[UR36][R2.64] ;  /* 0x0000002402007981 */ /* 0x000362000c1e1500 */
[----:B------:R-:W-:Y:S05]  /*2ad0*/  BRA `(.L_x_984) ;  /* 0x0000000c00087947 */ /* 0x000fea0003800000 */
.L_x_987:
        /* <DEDUP_REMOVED lines=9> */
.L_x_990:
[----:B------:R0:W5:Y:S01]  /*2b70*/  LDG.E.U16 R0, desc[UR36][R2.64] ;  /* 0x0000002402007981 */ /* 0x000162000c1e1500 */
[----:B------:R-:W-:Y:S05]  /*2b80*/  BRA `(.L_x_984) ;  /* 0x0000000800dc7947 */ /* 0x000fea0003800000 */
.L_x_989:
[----:B------:R-:W2:Y:S01]  /*2b90*/  LDG.E.64 R2, desc[UR36][R2.64] ;  /* 0x0000002402027981 */ /* 0x000ea2000c1e1b00 */
[----:B------:R-:W-:Y:S01]  /*2ba0*/  UMOV UR4, 0xf0000000 ;  /* 0xf000000000047882 */ /* 0x000fe20000000000 */
[----:B------:R-:W-:Y:S01]  /*2bb0*/  UMOV UR5, 0x380fffff ;  /* 0x380fffff00057882 */ /* 0x000fe20000000000 */
[----:B--2---:R-:W0:Y:S01]  /*2bc0*/  F2F.F32.F64 R0, R2 ;  /* 0x0000000200007310 */ /* 0x004e220000301000 */
[----:B------:R-:W-:-:S14]  /*2bd0*/  DSETP.GEU.AND P0, PT, |R2|, UR4, PT ;  /* 0x0000000402007e2a */ /* 0x000fdc000bf0e200 */
[----:B0-----:R-:W-:-:S05]  /*2be0*/  @!P0 FMUL R0, R0, 1.175494350822287508e-38 ;  /* 0x0080000000008820 */ /* 0x001fca0000400000 */
[----:B------:R-:W-:Y:S01]  /*2bf0*/  F2FP.F16.F32.PACK_AB R0, RZ, R0 ;  /* 0x00000000ff00723e */ /* 0x000fe200000000ff */
[----:B------:R-:W-:Y:S06]  /*2c00*/  BRA `(.L_x_984) ;  /* 0x0000000800bc7947 */ /* 0x000fec0003800000 */
.L_x_979:
        /* <DEDUP_REMOVED lines=11> */
[----:B------:R-:W-:Y:S01]  /*2cc0*/  F2FP.F16.F32.PACK_AB R0, RZ, R0 ;  /* 0x00000000ff00723e */ /* 0x000fe200000000ff */
[----:B------:R-:W-:Y:S06]  /*2cd0*/  BRA `(.L_x_984) ;  /* 0x0000000800887947 */ /* 0x000fec0003800000 */
.L_x_993:
        /* <DEDUP_REMOVED lines=8> */
.L_x_992:
        /* <DEDUP_REMOVED lines=24> */
[----:B------:R-:W-:-:S04]  /*2ee0*/  F2FP.F16.F32.PACK_AB R5, RZ, R5 ;  /* 0x00000005ff05723e */ /* 0x000fc800000000ff */
[----:B------:R-:W-:Y:S01]  /*2ef0*/  PRMT R0, R5, 0x7610, R0 ;  /* 0x0000761005007816 */ /* 0x000fe20000000000 */
[----:B------:R-:W-:Y:S06]  /*2f00*/  BRA `(.L_x_984) ;  /* 0x0000000400fc7947 */ /* 0x000fec0003800000 */
.L_x_995:
[----:B------:R-:W2:Y:S02]  /*2f10*/  LDG.E.U8 R2, desc[UR36][R2.64] ;  /* 0x0000002402027981 */ /* 0x000ea4000c1e1100 */
[C---:B--2---:R-:W-:Y:S01]  /*2f20*/  IMAD.SHL.U32 R4, R2.reuse, 0x2000000, RZ ;  /* 0x0200000002047824 */ /* 0x044fe200078e00ff */
[----:B------:R-:W-:-:S04]  /*2f30*/  SHF.L.U32 R5, R2, 0x8, RZ ;  /* 0x0000000802057819 */ /* 0x000fc800000006ff */
        /* <DEDUP_REMOVED lines=8> */
[----:B------:R-:W-:Y:S01]  /*2fc0*/  F2FP.F16.F32.PACK_AB R0, RZ, R0 ;  /* 0x00000000ff00723e */ /* 0x000fe200000000ff */
[----:B------:R-:W-:Y:S06]  /*2fd0*/  BRA `(.L_x_984) ;  /* 0x0000000400c87947 */ /* 0x000fec0003800000 */
.L_x_994:
[----:B------:R-:W2:Y:S02]  /*2fe0*/  LDG.E.U16 R0, desc[UR36][R2.64] ;  /* 0x0000002402007981 */ /* 0x000ea4000c1e1500 */
[----:B--2---:R-:W-:-:S05]  /*2ff0*/  IMAD.U32 R0, R0, 0x10000, RZ ;  /* 0x0001000000007824 */ /* 0x004fca00078e00ff */
[----:B------:R-:W-:Y:S01]  /*3000*/  F2FP.F16.F32.PACK_AB R0, RZ, R0 ;  /* 0x00000000ff00723e */ /* 0x000fe200000000ff */
[----:B------:R-:W-:Y:S06]  /*3010*/  BRA `(.L_x_984) ;  /* 0x0000000400b87947 */ /* 0x000fec0003800000 */
.L_x_991:
        /* <DEDUP_REMOVED lines=10> */
[----:B------:R-:W-:Y:S01]  /*30c0*/  F2FP.F16.F32.PACK_AB R0, RZ, R0 ;  /* 0x00000000ff00723e */ /* 0x000fe200000000ff */
[----:B------:R-:W-:Y:S06]  /*30d0*/  BRA `(.L_x_984) ;  /* 0x0000000400887947 */ /* 0x000fec0003800000 */
.L_x_998:
        /* <DEDUP_REMOVED lines=21> */
.L_x_1002:
[----:B------:R-:W-:Y:S05]  /*3230*/  BSYNC.RECONVERGENT B1 ;  /* 0x0000000000017941 */ /* 0x000fea0003800200 */
.L_x_1001:
[----:B------:R-:W-:Y:S01]  /*3240*/  IMAD.SHL.U32 R0, R0, 0x100000, RZ ;  /* 0x0010000000007824 */ /* 0x000fe200078e00ff */
[----:B------:R-:W-:-:S04]  /*3250*/  LEA R2, R2, 0x3b800000, 0x17 ;  /* 0x3b80000002027811 */ /* 0x000fc800078eb8ff */
[----:B------:R-:W-:-:S07]  /*3260*/  LOP3.LUT R0, R2, R0, R7, 0xfe, !PT ;  /* 0x0000000002007212 */ /* 0x000fce00078efe07 */
.L_x_1000:
[----:B------:R-:W-:Y:S05]  /*3270*/  BSYNC.RECONVERGENT B0 ;  /* 0x0000000000007941 */ /* 0x000fea0003800200 */
.L_x_999:
[----:B------:R-:W-:Y:S01]  /*3280*/  F2FP.F16.F32.PACK_AB R0, RZ, R0 ;  /* 0x00000000ff00723e */ /* 0x000fe200000000ff */
[----:B------:R-:W-:Y:S06]  /*3290*/  BRA `(.L_x_984) ;  /* 0x0000000400187947 */ /* 0x000fec0003800000 */
.L_x_997:
        /* <DEDUP_REMOVED lines=21> */
.L_x_1006:
[----:B------:R-:W-:Y:S05]  /*33f0*/  BSYNC.RECONVERGENT B1 ;  /* 0x0000000000017941 */ /* 0x000fea0003800200 */
.L_x_1005:
[----:B------:R-:W-:Y:S01]  /*3400*/  IMAD.SHL.U32 R0, R0, 0x200000, RZ ;  /* 0x0020000000007824 */ /* 0x000fe200078e00ff */
[----:B------:R-:W-:-:S04]  /*3410*/  LEA R2, R2, 0x37800000, 0x17 ;  /* 0x3780000002027811 */ /* 0x000fc800078eb8ff */
[----:B------:R-:W-:-:S07]  /*3420*/  LOP3.LUT R0, R2, R0, R7, 0xfe, !PT ;  /* 0x0000000002007212 */ /* 0x000fce00078efe07 */
.L_x_1004:
[----:B------:R-:W-:Y:S05]  /*3430*/  BSYNC.RECONVERGENT B0 ;  /* 0x0000000000007941 */ /* 0x000fea0003800200 */
.L_x_1003:
[----:B------:R-:W-:Y:S01]  /*3440*/  F2FP.F16.F32.PACK_AB R0, RZ, R0 ;  /* 0x00000000ff00723e */ /* 0x000fe200000000ff */
[----:B------:R-:W-:Y:S06]  /*3450*/  BRA `(.L_x_984) ;  /* 0x0000000000a87947 */ /* 0x000fec0003800000 */
.L_x_996:
[----:B------:R-:W-:-:S09]  /*3460*/  UISETP.NE.AND UP0, UPT, UR4, 0x1c, UPT ;  /* 0x0000001c0400788c */ /* 0x000fd2000bf05270 */
[----:B------:R-:W-:Y:S05]  /*3470*/  BRA.U !UP0, `(.L_x_1007) ;  /* 0x0000000108947547 */ /* 0x000fea000b800000 */
[----:B------:R-:W-:-:S09]  /*3480*/  UISETP.NE.AND UP0, UPT, UR4, 0x1d, UPT ;  /* 0x0000001d0400788c */ /* 0x000fd2000bf05270 */
[----:B------:R-:W-:Y:S05]  /*3490*/  BRA.U !UP0, `(.L_x_1008) ;  /* 0x00000001087c7547 */ /* 0x000fea000b800000 */
[----:B------:R-:W-:-:S09]  /*34a0*/  UISETP.NE.AND UP0, UPT, UR4, 0x2c, UPT ;  /* 0x0000002c0400788c */ /* 0x000fd2000bf05270 */
[----:B------:R-:W-:Y:S05]  /*34b0*/  BRA.U !UP0, `(.L_x_1009) ;  /* 0x0000000108487547 */ /* 0x000fea000b800000 */
.L_x_983:
        /* <DEDUP_REMOVED lines=16> */
.L_x_1010:
[----:B------:R-:W-:Y:S01]  /*35c0*/  PRMT R0, RZ, 0x7610, R0 ;  /* 0x00007610ff007816 */ /* 0x000fe20000000000 */
[----:B------:R-:W-:Y:S06]  /*35d0*/  BRA `(.L_x_984) ;  /* 0x0000000000487947 */ /* 0x000fec0003800000 */
.L_x_1009:
        /* <DEDUP_REMOVED lines=8> */
.L_x_1012:
[----:B------:R-:W-:Y:S05]  /*3660*/  BSYNC.RECONVERGENT B0 ;  /* 0x0000000000007941 */ /* 0x000fea0003800200 */
.L_x_1011:
[----:B------:R-:W-:Y:S01]  /*3670*/  F2FP.F16.F32.PACK_AB R0, RZ, R0 ;  /* 0x00000000ff00723e */ /* 0x000fe200000000ff */
[----:B------:R-:W-:Y:S06]  /*3680*/  BRA `(.L_x_984) ;  /* 0x00000000001c7947 */ /* 0x000fec0003800000 */
.L_x_1008:
[----:B------:R-:W2:Y:S02]  /*3690*/  LDG.E.64 R2, desc[UR36][R2.64] ;  /* 0x0000002402027981 */ /* 0x000ea4000c1e1b00 */
[----:B--2---:R-:W0:Y:S02]  /*36a0*/  I2F.U64 R0, R2 ;  /* 0x0000000200007312 */ /* 0x004e240000301000 */
[----:B0-----:R-:W-:Y:S01]  /*36b0*/  F2FP.F16.F32.PACK_AB R0, RZ, R0 ;  /* 0x00000000ff00723e */ /* 0x001fe200000000ff */
[----:B------:R-:W-:Y:S06]  /*36c0*/  BRA `(.L_x_984) ;  /* 0x00000000000c7947 */ /* 0x000fec0003800000 */
.L_x_1007:
[----:B------:R-:W2:Y:S02]  /*36d0*/  LDG.E R2, desc[UR36][R2.64] ;  /* 0x0000002402027981 */ /* 0x000ea4000c1e1900 */
[----:B--2---:R-:W-:-:S04]  /*36e0*/  I2FP.F32.U32 R0, R2 ;  /* 0x0000000200007245 */ /* 0x004fc80000201000 */
[----:B------:R-:W-:-:S07]  /*36f0*/  F2FP.F16.F32.PACK_AB R0, RZ, R0 ;  /* 0x00000000ff00723e */ /* 0x000fce00000000ff */
.L_x_984:
[----:B01----:R-:W0:Y:S01]  /*3700*/  LDC R2, c[0x0][0x600] ;  /* 0x00018000ff027b82 */ /* 0x003e220000000800 */
[----:B------:R-:W1:Y:S01]  /*3710*/  LDCU.64 UR6, c[0x0][0x5e8] ;  /* 0x0000bd00ff0677ac */ /* 0x000e620008000a00 */
[----:B-----5:R-:W-:Y:S02]  /*3720*/  HADD2.F32 R22, -RZ, R22.H0_H0 ;  /* 0x20000016ff167230 */ /* 0x020fe40000004100 */
[----:B------:R-:W-:Y:S01]  /*3730*/  HADD2.F32 R5, -RZ, R0.H0_H0 ;  /* 0x20000000ff057230 */ /* 0x000fe20000004100 */
[----:B------:R-:W-:-:S04]  /*3740*/  ULOP3.LUT UR4, UR40, 0xff, URZ, 0xc0, !UPT ;  /* 0x000000ff28047892 */ /* 0x000fc8000f8ec0ff */
[----:B------:R-:W-:Y:S01]  /*3750*/  UISETP.GT.AND UP0, UPT, UR4, 0x9, UPT ;  /* 0x000000090400788c */ /* 0x000fe2000bf04270 */
[----:B------:R-:W-:Y:S01]  /*3760*/  FADD.FTZ R3, -R22, R5 ;  /* 0x0000000516037221 */ /* 0x000fe20000010100 */
[----:B0-----:R-:W-:-:S13]  /*3770*/  FSETP.GEU.FTZ.AND P0, PT, |R2|, 0.5, PT ;  /* 0x3f0000000200780b */ /* 0x001fda0003f1e200 */
[----:B------:R-:W-:Y:S01]  /*3780*/  @!P0 FFMA.FTZ R0, R3, R2, R22 ;  /* 0x0000000203008223 */ /* 0x000fe20000010016 */
[----:B-1----:R-:W-:Y:S01]  /*3790*/  IADD3 R2, P1, PT, R16, UR6, RZ ;  /* 0x0000000610027c10 */ /* 0x002fe2000ff3e0ff */
[----:B------:R-:W-:-:S04]  /*37a0*/  @P0 FFMA.FTZ R0, -R18, R3, R5 ;  /* 0x0000000312000223 */ /* 0x000fc80000010105 */
[----:B------:R-:W-:Y:S01]  /*37b0*/  IMAD.X R3, RZ, RZ, UR7, P1 ;  /* 0x00000007ff037e24 */ /* 0x000fe200088e06ff */
[----:B------:R-:W-:Y:S01]  /*37c0*/  F2FP.F16.F32.PACK_AB R0, RZ, R0 ;  /* 0x00000000ff00723e */ /* 0x000fe200000000ff */
[----:B------:R-:W-:Y:S06]  /*37d0*/  BRA.U UP0, `(.L_x_1013) ;  /* 0x0000000500047547 */ /* 0x000fec000b800000 */
        /* <DEDUP_REMOVED lines=8> */
[----:B------:R-:W-:-:S04]  /*3860*/  HADD2.F32 R0, -RZ, R0.H0_H0 ;  /* 0x20000000ff007230 */ /* 0x000fc80000004100 */
[----:B------:R-:W0:Y:S02]  /*3870*/  F2I.FTZ.TRUNC.NTZ R5, R0 ;  /* 0x0000000000057305 */ /* 0x000e24000021f100 */
[----:B0-----:R0:W-:Y:S01]  /*3880*/  STG.E.U8 desc[UR36][R2.64], R5 ;  /* 0x0000000502007986 */ /* 0x0011e2000c101124 */
[----:B------:R-:W-:Y:S05]  /*3890*/  BRA `(.L_x_1018) ;  /* 0x0000000c00807947 */ /* 0x000fea0003800000 */
.L_x_1016:
[----:B------:R-:W-:-:S06]  /*38a0*/  HADD2.F32 R5, -RZ, R0.H0_H0 ;  /* 0x20000000ff057230 */ /* 0x000fcc0000004100 */
[----:B------:R-:W0:Y:S02]  /*38b0*/  F2I.S64.TRUNC R4, R5 ;  /* 0x0000000500047311 */ /* 0x000e24000020d900 */
[----:B0-----:R1:W-:Y:S01]  /*38c0*/  STG.E.U8 desc[UR36][R2.64], R4 ;  /* 0x0000000402007986 */ /* 0x0013e2000c101124 */
[----:B------:R-:W-:Y:S05]  /*38d0*/  BRA `(.L_x_1018) ;  /* 0x0000000c00707947 */ /* 0x000fea0003800000 */
.L_x_1015:
[----:B------:R-:W-:-:S09]  /*38e0*/  UISETP.NE.AND UP0, UPT, UR4, 0x2, UPT ;  /* 0x000000020400788c */ /* 0x000fd2000bf05270 */
[----:B------:R-:W-:Y:S05]  /*38f0*/  BRA.U !UP0, `(.L_x_1019) ;  /* 0x0000000108307547 */ /* 0x000fea000b800000 */
[----:B------:R-:W-:-:S09]  /*3900*/  UISETP.NE.AND UP0, UPT, UR4, 0x3, UPT ;  /* 0x000000030400788c */ /* 0x000fd2000bf05270 */
[----:B------:R-:W-:Y:S05]  /*3910*/  BRA.U !UP0, `(.L_x_1020) ;  /* 0x0000000108187547 */ /* 0x000fea000b800000 */
[----:B------:R-:W-:-:S09]  /*3920*/  UISETP.NE.AND UP0, UPT, UR4, 0x4, UPT ;  /* 0x000000040400788c */ /* 0x000fd2000bf05270 */
[----:B------:R-:W-:Y:S05]  /*3930*/  BRA.U UP0, `(.L_x_1017) ;  /* 0x0000000900b87547 */ /* 0x000fea000b800000 */
[----:B------:R-:W-:-:S06]  /*3940*/  HADD2.F32 R4, -RZ, R0.H0_H0 ;  /* 0x20000000ff047230 */ /* 0x000fcc0000004100 */
[----:B------:R-:W0:Y:S02]  /*3950*/  F2I.S64.TRUNC R4, R4 ;  /* 0x0000000400047311 */ /* 0x000e24000020d900 */
[----:B0-----:R4:W-:Y:S01]  /*3960*/  STG.E.64 desc[UR36][R2.64], R4 ;  /* 0x0000000402007986 */ /* 0x0019e2000c101b24 */
[----:B------:R-:W-:Y:S05]  /*3970*/  BRA `(.L_x_1018) ;  /* 0x0000000c00487947 */ /* 0x000fea0003800000 */
.L_x_1020:
[----:B------:R-:W-:-:S04]  /*3980*/  HADD2.F32 R0, -RZ, R0.H0_H0 ;  /* 0x20000000ff007230 */ /* 0x000fc80000004100 */
[----:B------:R-:W0:Y:S02]  /*3990*/  F2I.FTZ.TRUNC.NTZ R5, R0 ;  /* 0x0000000000057305 */ /* 0x000e24000021f100 */
[----:B0-----:R3:W-:Y:S01]  /*39a0*/  STG.E desc[UR36][R2.64], R5 ;  /* 0x0000000502007986 */ /* 0x0017e2000c101924 */
[----:B------:R-:W-:Y:S05]  /*39b0*/  BRA `(.L_x_1018) ;  /* 0x0000000c00387947 */ /* 0x000fea0003800000 */
.L_x_1019:
[----:B------:R-:W-:-:S04]  /*39c0*/  HADD2.F32 R0, -RZ, R0.H0_H0 ;  /* 0x20000000ff007230 */ /* 0x000fc80000004100 */
[----:B------:R-:W0:Y:S02]  /*39d0*/  F2I.FTZ.TRUNC.NTZ R5, R0 ;  /* 0x0000000000057305 */ /* 0x000e24000021f100 */
[----:B0-----:R2:W-:Y:S01]  /*39e0*/  STG.E.U16 desc[UR36][R2.64], R5 ;  /* 0x0000000502007986 */ /* 0x0015e2000c101524 */
[----:B------:R-:W-:Y:S05]  /*39f0*/  BRA `(.L_x_1018) ;  /* 0x0000000c00287947 */ /* 0x000fea0003800000 */
.L_x_1014:
[----:B------:R-:W-:-:S09]  /*3a00*/  UISETP.GT.AND UP0, UPT, UR4, 0x6, UPT ;  /* 0x000000060400788c */ /* 0x000fd2000bf04270 */
[----:B------:R-:W-:Y:S05]  /*3a10*/  BRA.U UP0, `(.L_x_1021) ;  /* 0x0000000100247547 */ /* 0x000fea000b800000 */
[----:B------:R-:W-:-:S09]  /*3a20*/  UISETP.NE.AND UP0, UPT, UR4, 0x5, UPT ;  /* 0x000000050400788c */ /* 0x000fd2000bf05270 */
[----:B------:R-:W-:Y:S05]  /*3a30*/  BRA.U !UP0, `(.L_x_1022) ;  /* 0x0000000108147547 */ /* 0x000fea000b800000 */
[----:B------:R-:W-:-:S09]  /*3a40*/  UISETP.NE.AND UP0, UPT, UR4, 0x6, UPT ;  /* 0x000000060400788c */ /* 0x000fd2000bf05270 */
[----:B------:R-:W-:Y:S05]  /*3a50*/  BRA.U UP0, `(.L_x_1017) ;  /* 0x0000000900707547 */ /* 0x000fea000b800000 */
[----:B------:R-:W-:-:S05]  /*3a60*/  HADD2.F32 R5, -RZ, R0.H0_H0 ;  /* 0x20000000ff057230 */ /* 0x000fca0000004100 */
[----:B------:R0:W-:Y:S01]  /*3a70*/  STG.E desc[UR36][R2.64], R5 ;  /* 0x0000000502007986 */ /* 0x0001e2000c101924 */
[----:B------:R-:W-:Y:S05]  /*3a80*/  BRA `(.L_x_1018) ;  /* 0x0000000c00047947 */ /* 0x000fea0003800000 */
.L_x_1022:
[----:B------:R0:W-:Y:S01]  /*3a90*/  STG.E.U16 desc[UR36][R2.64], R0 ;  /* 0x0000000002007986 */ /* 0x0001e2000c101524 */
[----:B------:R-:W-:Y:S05]  /*3aa0*/  BRA `(.L_x_1018) ;  /* 0x0000000800fc7947 */ /* 0x000fea0003800000 */
.L_x_1021:
[----:B------:R-:W-:-:S09]  /*3ab0*/  UISETP.NE.AND UP0, UPT, UR4, 0x7, UPT ;  /* 0x000000070400788c */ /* 0x000fd2000bf05270 */
[----:B------:R-:W-:Y:S05]  /*3ac0*/  BRA.U !UP0, `(.L_x_1023) ;  /* 0x0000000108347547 */ /* 0x000fea000b800000 */
[----:B------:R-:W-:-:S09]  /*3ad0*/  UISETP.NE.AND UP0, UPT, UR4, 0x8, UPT ;  /* 0x000000080400788c */ /* 0x000fd2000bf05270 */
[----:B------:R-:W-:Y:S05]  /*3ae0*/  BRA.U !UP0, `(.L_x_1024) ;  /* 0x0000000108187547 */ /* 0x000fea000b800000 */
[----:B------:R-:W-:-:S09]  /*3af0*/  UISETP.NE.AND UP0, UPT, UR4, 0x9, UPT ;  /* 0x000000090400788c */ /* 0x000fd2000bf05270 */
[----:B------:R-:W-:Y:S05]  /*3b00*/  BRA.U UP0, `(.L_x_1017) ;  /* 0x0000000900447547 */ /* 0x000fea000b800000 */
[----:B------:R-:W-:Y:S01]  /*3b10*/  HADD2.F32 R4, -RZ, R0.H0_H0 ;  /* 0x20000000ff047230 */ /* 0x000fe20000004100 */
[----:B------:R-:W-:-:S05]  /*3b20*/  MOV R5, RZ ;  /* 0x000000ff00057202 */ /* 0x000fca0000000f00 */
[----:B------:R0:W-:Y:S01]  /*3b30*/  STG.E.64 desc[UR36][R2.64], R4 ;  /* 0x0000000402007986 */ /* 0x0001e2000c101b24 */
[----:B------:R-:W-:Y:S05]  /*3b40*/  BRA `(.L_x_1018) ;  /* 0x0000000800d47947 */ /* 0x000fea0003800000 */
.L_x_1024:
[----:B------:R-:W-:-:S05]  /*3b50*/  HADD2.F32 R0, -RZ, R0.H0_H0 ;  /* 0x20000000ff007230 */ /* 0x000fca0000004100 */
[----:B------:R-:W-:-:S04]  /*3b60*/  F2FP.F16.F32.PACK_AB R0, RZ, R0 ;  /* 0x00000000ff00723e */ /* 0x000fc800000000ff */
[----:B------:R-:W-:-:S05]  /*3b70*/  PRMT R0, R0, 0x5410, RZ ;  /* 0x0000541000007816 */ /* 0x000fca00000000ff */
[----:B------:R0:W-:Y:S01]  /*3b80*/  STG.E desc[UR36][R2.64], R0 ;  /* 0x0000000002007986 */ /* 0x0001e2000c101924 */
[----:B------:R-:W-:Y:S05]  /*3b90*/  BRA `(.L_x_1018) ;  /* 0x0000000800c07947 */ /* 0x000fea0003800000 */
.L_x_1023:
[----:B------:R-:W-:-:S05]  /*3ba0*/  HADD2.F32 R4, -RZ, R0.H0_H0 ;  /* 0x20000000ff047230 */ /* 0x000fca0000004100 */
[----:B------:R-:W-:-:S06]  /*3bb0*/  FMUL.FTZ R4, R4, 1 ;  /* 0x3f80000004047820 */ /* 0x000fcc0000410000 */
[----:B------:R-:W0:Y:S02]  /*3bc0*/  F2F.F64.F32 R4, R4 ;  /* 0x0000000400047310 */ /* 0x000e240000201800 */
[----:B0-----:R0:W-:Y:S01]  /*3bd0*/  STG.E.64 desc[UR36][R2.64], R4 ;  /* 0x0000000402007986 */ /* 0x0011e2000c101b24 */
[----:B------:R-:W-:Y:S05]  /*3be0*/  BRA `(.L_x_1018) ;  /* 0x0000000800ac7947 */ /* 0x000fea0003800000 */
.L_x_1013:
        /* <DEDUP_REMOVED lines=8> */
[----:B------:R-:W-:-:S05]  /*3c70*/  HADD2.F32 R0, -RZ, R0.H0_H0 ;  /* 0x20000000ff007230 */ /* 0x000fca0000004100 */
[----:B------:R-:W-:-:S04]  /*3c80*/  FSETP.NEU.FTZ.AND P0, PT, R0, RZ, PT ;  /* 0x000000ff0000720b */ /* 0x000fc80003f1d000 */
[----:B------:R-:W-:-:S05]  /*3c90*/  SEL R5, RZ, 0x1, !P0 ;  /* 0x00000001ff057807 */ /* 0x000fca0004000000 */
[----:B------:R0:W-:Y:S01]  /*3ca0*/  STG.E.U8 desc[UR36][R2.64], R5 ;  /* 0x0000000502007986 */ /* 0x0001e2000c101124 */
[----:B------:R-:W-:Y:S05]  /*3cb0*/  BRA `(.L_x_1018) ;  /* 0x0000000800787947 */ /* 0x000fea0003800000 */
.L_x_1027:
[----:B------:R-:W-:Y:S01]  /*3cc0*/  HADD2.F32 R0, -RZ, R0.H0_H0 ;  /* 0x20000000ff007230 */ /* 0x000fe20000004100 */
[----:B------:R-:W-:-:S04]  /*3cd0*/  CS2R R6, SRZ ;  /* 0x0000000000067805 */ /* 0x000fc8000001ff00 */
[----:B------:R-:W-:-:S04]  /*3ce0*/  FMUL.FTZ R0, R0, 1 ;  /* 0x3f80000000007820 */ /* 0x000fc80000410000 */
[----:B------:R-:W0:Y:S02]  /*3cf0*/  F2F.F64.F32 R4, R0 ;  /* 0x0000000000047310 */ /* 0x000e240000201800 */
[----:B0-----:R0:W-:Y:S01]  /*3d00*/  STG.E.128 desc[UR36][R2.64], R4 ;  /* 0x0000000402007986 */ /* 0x0011e2000c101d24 */
[----:B------:R-:W-:Y:S05]  /*3d10*/  BRA `(.L_x_1018) ;  /* 0x0000000800607947 */ /* 0x000fea0003800000 */
.L_x_1026:
[----:B------:R-:W-:-:S09]  /*3d20*/  UISETP.NE.AND UP0, UPT, UR4, 0xf, UPT ;  /* 0x0000000f0400788c */ /* 0x000fd2000bf05270 */
[----:B------:R-:W-:Y:S05]  /*3d30*/  BRA.U !UP0, `(.L_x_1028) ;  /* 0x0000000108a07547 */ /* 0x000fea000b800000 */
[----:B------:R-:W-:-:S09]  /*3d40*/  UISETP.NE.AND UP0, UPT, UR4, 0x17, UPT ;  /* 0x000000170400788c */ /* 0x000fd2000bf05270 */
[----:B------:R-:W-:Y:S05]  /*3d50*/  BRA.U !UP0, `(.L_x_1029) ;  /* 0x00000001084c7547 */ /* 0x000fea000b800000 */
[----:B------:R-:W-:-:S09]  /*3d60*/  UISETP.NE.AND UP0, UPT, UR4, 0x18, UPT ;  /* 0x000000180400788c */ /* 0x000fd2000bf05270 */
[----:B------:R-:W-:Y:S05]  /*3d70*/  BRA.U UP0, `(.L_x_1017) ;  /* 0x0000000500a87547 */ /* 0x000fea000b800000 */
[----:B------:R-:W-:Y:S01]  /*3d80*/  HADD2.F32 R7, -RZ, R0.H0_H0 ;  /* 0x20000000ff077230 */ /* 0x000fe20000004100 */
        /* <DEDUP_REMOVED lines=12> */
.L_x_1031:
[----:B------:R-:W-:Y:S05]  /*3e50*/  BSYNC.RECONVERGENT B0 ;  /* 0x0000000000007941 */ /* 0x000fea0003800200 */
.L_x_1030:
[----:B------:R-:W-:-:S05]  /*3e60*/  LOP3.LUT R5, R0, 0x80, R5, 0xf8, !PT ;  /* 0x0000008000057812 */ /* 0x000fca00078ef805 */
[----:B------:R0:W-:Y:S01]  /*3e70*/  STG.E.U8 desc[UR36][R2.64], R5 ;  /* 0x0000000502007986 */ /* 0x0001e2000c101124 */
[----:B------:R-:W-:Y:S05]  /*3e80*/  BRA `(.L_x_1018) ;  /* 0x0000000800047947 */ /* 0x000fea0003800000 */
.L_x_1029:
[----:B------:R-:W-:Y:S01]  /*3e90*/  HADD2.F32 R7, -RZ, R0.H0_H0 ;  /* 0x20000000ff077230 */ /* 0x000fe20000004100 */
        /* <DEDUP_REMOVED lines=14> */
.L_x_1033:
[----:B------:R-:W-:Y:S05]  /*3f80*/  BSYNC.RECONVERGENT B0 ;  /* 0x0000000000007941 */ /* 0x000fea0003800200 */
.L_x_1032:
[----:B------:R-:W-:-:S05]  /*3f90*/  LOP3.LUT R5, R0, 0x80, R5, 0xf8, !PT ;  /* 0x0000008000057812 */ /* 0x000fca00078ef805 */
[----:B------:R0:W-:Y:S01]  /*3fa0*/  STG.E.U8 desc[UR36][R2.64], R5 ;  /* 0x0000000502007986 */ /* 0x0001e2000c101124 */
[----:B------:R-:W-:Y:S05]  /*3fb0*/  BRA `(.L_x_1018) ;  /* 0x0000000400b87947 */ /* 0x000fea0003800000 */
.L_x_1028:
[----:B------:R-:W-:-:S05]  /*3fc0*/  HADD2.F32 R0, -RZ, R0.H0_H0 ;  /* 0x20000000ff007230 */ /* 0x000fca0000004100 */
[----:B------:R-:W-:-:S05]  /*3fd0*/  F2FP.BF16.F32.PACK_AB R0, RZ, R0 ;  /* 0x00000000ff00723e */ /* 0x000fca00000010ff */
[----:B------:R0:W-:Y:S01]  /*3fe0*/  STG.E.U16 desc[UR36][R2.64], R0 ;  /* 0x0000000002007986 */ /* 0x0001e2000c101524 */
[----:B------:R-:W-:Y:S05]  /*3ff0*/  BRA `(.L_x_1018) ;  /* 0x0000000400a87947 */ /* 0x000fea0003800000 */
.L_x_1025:
        /* <DEDUP_REMOVED lines=8> */
[----:B------:R-:W-:-:S06]  /*4080*/  HADD2.F32 R5, -RZ, R0.H0_H0 ;  /* 0x20000000ff057230 */ /* 0x000fcc0000004100 */
[----:B------:R-:W0:Y:S02]  /*4090*/  F2I.FTZ.U32.TRUNC.NTZ R5, R5 ;  /* 0x0000000500057305 */ /* 0x000e24000021f000 */
[----:B0-----:R0:W-:Y:S01]  /*40a0*/  STG.E.U16 desc[UR36][R2.64], R5 ;  /* 0x0000000502007986 */ /* 0x0011e2000c101524 */
[----:B------:R-:W-:Y:S05]  /*40b0*/  BRA `(.L_x_1018) ;  /* 0x0000000400787947 */ /* 0x000fea0003800000 */
.L_x_1036:
[----:B------:R-:W-:Y:S01]  /*40c0*/  HADD2.F32 R5, -RZ, R0.H0_H0 ;  /* 0x20000000ff057230 */ /* 0x000fe20000004100 */
[----:B------:R-:W-:Y:S01]  /*40d0*/  BSSY.RECONVERGENT B0, `(.L_x_1037) ;  /* 0x0000014000007945 */ /* 0x000fe20003800200 */
[----:B------:R-:W-:-:S03]  /*40e0*/  IMAD.MOV.U32 R0, RZ, RZ, 0x80 ;  /* 0x00000080ff007424 */ /* 0x000fc600078e00ff */
        /* <DEDUP_REMOVED lines=10> */
.L_x_1039:
[----:B------:R-:W-:-:S04]  /*4190*/  SHF.R.U32.HI R0, RZ, 0x14, R5 ;  /* 0x00000014ff007819 */ /* 0x000fc80000011605 */
[----:B------:R-:W-:-:S04]  /*41a0*/  LOP3.LUT R0, R0, 0x1, RZ, 0xc0, !PT ;  /* 0x0000000100007812 */ /* 0x000fc800078ec0ff */
[----:B------:R-:W-:-:S04]  /*41b0*/  IADD3 R0, PT, PT, R5, 0x487ffff, R0 ;  /* 0x0487ffff05007810 */ /* 0x000fc80007ffe000 */
[----:B------:R-:W-:-:S04]  /*41c0*/  SHF.R.U32.HI R0, RZ, 0x14, R0 ;  /* 0x00000014ff007819 */ /* 0x000fc80000011600 */
[----:B------:R-:W-:-:S07]  /*41d0*/  LOP3.LUT R4, R0, 0xff, RZ, 0xc0, !PT ;  /* 0x000000ff00047812 */ /* 0x000fce00078ec0ff */
.L_x_1040:
[----:B------:R-:W-:-:S04]  /*41e0*/  SHF.R.U32.HI R5, RZ, 0x18, R5 ;  /* 0x00000018ff057819 */ /* 0x000fc80000011605 */
[----:B------:R-:W-:-:S04]  /*41f0*/  LOP3.LUT R4, R4, 0x80, R5, 0xf8, !PT ;  /* 0x0000008004047812 */ /* 0x000fc800078ef805 */
[----:B------:R-:W-:-:S07]  /*4200*/  PRMT R0, R4, 0x7610, R0 ;  /* 0x0000761004007816 */ /* 0x000fce0000000000 */
.L_x_1038:
[----:B------:R-:W-:Y:S05]  /*4210*/  BSYNC.RECONVERGENT B0 ;  /* 0x0000000000007941 */ /* 0x000fea0003800200 */
.L_x_1037:
[----:B------:R0:W-:Y:S01]  /*4220*/  STG.E.U8 desc[UR36][R2.64], R0 ;  /* 0x0000000002007986 */ /* 0x0001e2000c101124 */
[----:B------:R-:W-:Y:S05]  /*4230*/  BRA `(.L_x_1018) ;  /* 0x0000000400187947 */ /* 0x000fea0003800000 */
.L_x_1035:
        /* <DEDUP_REMOVED lines=13> */
.L_x_1043:
[----:B------:R-:W-:-:S04]  /*4310*/  SHF.R.U32.HI R0, RZ, 0x15, R5 ;  /* 0x00000015ff007819 */ /* 0x000fc80000011605 */
[----:B------:R-:W-:-:S04]  /*4320*/  LOP3.LUT R0, R0, 0x1, RZ, 0xc0, !PT ;  /* 0x0000000100007812 */ /* 0x000fc800078ec0ff */
[----:B------:R-:W-:-:S04]  /*4330*/  IADD3 R0, PT, PT, R5, 0x88fffff, R0 ;  /* 0x088fffff05007810 */ /* 0x000fc80007ffe000 */
[----:B------:R-:W-:-:S04]  /*4340*/  SHF.R.U32.HI R0, RZ, 0x15, R0 ;  /* 0x00000015ff007819 */ /* 0x000fc80000011600 */
[----:B------:R-:W-:-:S07]  /*4350*/  LOP3.LUT R4, R0, 0xff, RZ, 0xc0, !PT ;  /* 0x000000ff00047812 */ /* 0x000fce00078ec0ff */
.L_x_1044:
[----:B------:R-:W-:-:S04]  /*4360*/  SHF.R.U32.HI R5, RZ, 0x18, R5 ;  /* 0x00000018ff057819 */ /* 0x000fc80000011605 */
[----:B------:R-:W-:-:S04]  /*4370*/  LOP3.LUT R4, R4, 0x80, R5, 0xf8, !PT ;  /* 0x0000008004047812 */ /* 0x000fc800078ef805 */
[----:B------:R-:W-:-:S07]  /*4380*/  PRMT R0, R4, 0x7610, R0 ;  /* 0x0000761004007816 */ /* 0x000fce0000000000 */
.L_x_1042:
[----:B------:R-:W-:Y:S05]  /*4390*/  BSYNC.RECONVERGENT B0 ;  /* 0x0000000000007941 */ /* 0x000fea0003800200 */
.L_x_1041:
[----:B------:R0:W-:Y:S01]  /*43a0*/  STG.E.U8 desc[UR36][R2.64], R0 ;  /* 0x0000000002007986 */ /* 0x0001e2000c101124 */
[----:B------:R-:W-:Y:S05]  /*43b0*/  BRA `(.L_x_1018) ;  /* 0x0000000000b87947 */ /* 0x000fea0003800000 */
.L_x_1034:
[----:B------:R-:W-:-:S09]  /*43c0*/  UISETP.NE.AND UP0, UPT, UR4, 0x1c, UPT ;  /* 0x0000001c0400788c */ /* 0x000fd2000bf05270 */
[----:B------:R-:W-:Y:S05]  /*43d0*/  BRA.U !UP0, `(.L_x_1045) ;  /* 0x0000000108a47547 */ /* 0x000fea000b800000 */
[----:B------:R-:W-:-:S09]  /*43e0*/  UISETP.NE.AND UP0, UPT, UR4, 0x1d, UPT ;  /* 0x0000001d0400788c */ /* 0x000fd2000bf05270 */
[----:B------:R-:W-:Y:S05]  /*43f0*/  BRA.U !UP0, `(.L_x_1046) ;  /* 0x00000001088c7547 */ /* 0x000fea000b800000 */
[----:B------:R-:W-:-:S09]  /*4400*/  UISETP.NE.AND UP0, UPT, UR4, 0x2c, UPT ;  /* 0x0000002c0400788c */ /* 0x000fd2000bf05270 */
[----:B------:R-:W-:Y:S05]  /*4410*/  BRA.U !UP0, `(.L_x_1047) ;  /* 0x0000000108447547 */ /* 0x000fea000b800000 */
.L_x_1017:
        /* <DEDUP_REMOVED lines=15> */
[----:B--2---:R-:W-:Y:S05]  /*4510*/  CALL.ABS.NOINC R2 ;  /* 0x0000000002007343 */ /* 0x004fea0003c00000 */
.L_x_1048:
[----:B------:R-:W-:Y:S05]  /*4520*/  BRA `(.L_x_1018) ;  /* 0x00000000005c7947 */ /* 0x000fea0003800000 */
.L_x_1047:
[----:B------:R-:W-:-:S05]  /*4530*/  HADD2.F32 R5, -RZ, R0.H0_H0 ;  /* 0x20000000ff057230 */ /* 0x000fca0000004100 */
[----:B------:R-:W-:-:S04]  /*4540*/  SHF.R.U32.HI R6, RZ, 0x17, R5 ;  /* 0x00000017ff067819 */ /* 0x000fc80000011605 */
[----:B------:R-:W-:-:S04]  /*4550*/  LOP3.LUT R4, R6, 0xff, RZ, 0xc0, !PT ;  /* 0x000000ff06047812 */ /* 0x000fc800078ec0ff */
[----:B------:R-:W-:-:S13]  /*4560*/  ISETP.NE.AND P1, PT, R4, 0xff, PT ;  /* 0x000000ff0400780c */ /* 0x000fda0003f25270 */
[--C-:B------:R-:W-:Y:S02]  /*4570*/  @P1 SHF.R.U32.HI R0, RZ, 0x16, R5.reuse ;  /* 0x00000016ff001819 */ /* 0x100fe40000011605 */
        /* <DEDUP_REMOVED lines=11> */
.L_x_1046:
[----:B------:R-:W-:-:S06]  /*4630*/  HADD2.F32 R4, -RZ, R0.H0_H0 ;  /* 0x20000000ff047230 */ /* 0x000fcc0000004100 */
[----:B------:R-:W0:Y:S02]  /*4640*/  F2I.U64.TRUNC R4, R4 ;  /* 0x0000000400047311 */ /* 0x000e24000020d800 */
[----:B0-----:R0:W-:Y:S01]  /*4650*/  STG.E.64 desc[UR36][R2.64], R4 ;  /* 0x0000000402007986 */ /* 0x0011e2000c101b24 */
[----:B------:R-:W-:Y:S05]  /*4660*/  BRA `(.L_x_1018) ;  /* 0x00000000000c7947 */ /* 0x000fea0003800000 */
.L_x_1045:
[----:B------:R-:W-:-:S04]  /*4670*/  HADD2.F32 R0, -RZ, R0.H0_H0 ;  /* 0x20000000ff007230 */ /* 0x000fc80000004100 */
[----:B------:R-:W0:Y:S02]  /*4680*/  F2I.FTZ.U32.TRUNC.NTZ R5, R0 ;  /* 0x0000000000057305 */ /* 0x000e24000021f000 */
[----:B0-----:R0:W-:Y:S02]  /*4690*/  STG.E desc[UR36][R2.64], R5 ;  /* 0x0000000502007986 */ /* 0x0011e4000c101924 */
.L_x_1018:
[----:B------:R-:W-:-:S07]  /*46a0*/  VIADD R17, R17, 0x80 ;  /* 0x0000008011117836 */ /* 0x000fce0000000000 */
.L_x_943:
[----:B------:R-:W-:Y:S05]  /*46b0*/  BSYNC.RECONVERGENT B6 ;  /* 0x0000000000067941 */ /* 0x000fea0003800200 */
.L_x_942:
[----:B------:R-:W5:Y:S01]  /*46c0*/  LDCU UR4, c[0x0][0x380] ;  /* 0x00007000ff0477ac */ /* 0x000f620008000800 */
[----:B------:R-:W-:Y:S01]  /*46d0*/  BSSY.RECONVERGENT B6, `(.L_x_1049) ;  /* 0x0000459000067945 */ /* 0x000fe20003800200 */
[----:B-----5:R-:W-:-:S13]  /*46e0*/  ISETP.GE.AND P0, PT, R17, UR4, PT ;  /* 0x0000000411007c0c */ /* 0x020fda000bf06270 */
[----:B------:R-:W-:Y:S05]  /*46f0*/  @P0 BRA `(.L_x_1050) ;  /* 0x0000004400580947 */ /* 0x000fea0003800000 */
[----:B------:R-:W5:Y:S01]  /*4700*/  LDCU UR4, c[0x0][0x388] ;  /* 0x00007100ff0477ac */ /* 0x000f620008000800 */
[----:B0-----:R-:W-:Y:S02]  /*4710*/  HFMA2 R0, -RZ, RZ, 0, 0 ;  /* 0x00000000ff007431 */ /* 0x001fe400000001ff */
[----:B------:R-:W-:Y:S02]  /*4720*/  IMAD.MOV.U32 R19, RZ, RZ, RZ ;  /* 0x000000ffff137224 */ /* 0x000fe400078e00ff */
[----:B------:R-:W-:Y:S01]  /*4730*/  IMAD.MOV.U32 R16, RZ, RZ, RZ ;  /* 0x000000ffff107224 */ /* 0x000fe200078e00ff */
        /* <DEDUP_REMOVED lines=350> */
.L_x_1051:
        /* <DEDUP_REMOVED lines=19> */
.L_x_1055:
[----:B------:R-:W2:Y:S02]  /*5e50*/  LDG.E.U8 R2, desc[UR36][R2.64] ;  /* 0x0000002402027981 */ /* 0x000ea4000c1e1100 */
[----:B--2---:R-:W-:-:S04]  /*5e60*/  I2FP.F32.U32 R0, R2 ;  /* 0x0000000200007245 */ /* 0x004fc80000201000 */
[----:B------:R-:W-:-:S04]  /*5e70*/  F2FP.F16.F32.PACK_AB R0, RZ, R0 ;  /* 0x00000000ff00723e */ /* 0x000fc800000000ff */
[----:B------:R-:W-:Y:S01]  /*5e80*/  PRMT R22, R0, 0x7610, R22 ;  /* 0x0000761000167816 */ /* 0x000fe20000000016 */
[----:B------:R-:W-:Y:S06]  /*5e90*/  BRA `(.L_x_1057) ;  /* 0x0000000c00b47947 */ /* 0x000fec0003800000 */
.L_x_1054:
        /* <DEDUP_REMOVED lines=11> */
.L_x_1059:
[----:B------:R-:W2:Y:S02]  /*5f50*/  LDG.E R2, desc[UR36][R2.64] ;  /* 0x0000002402027981 */ /* 0x000ea4000c1e1900 */
[----:B--2---:R-:W-:-:S04]  /*5f60*/  I2FP.F32.S32 R0, R2 ;  /* 0x0000000200007245 */ /* 0x004fc80000201400 */
[----:B------:R-:W-:-:S04]  /*5f70*/  F2FP.F16.F32.PACK_AB R0, RZ, R0 ;  /* 0x00000000ff00723e */ /* 0x000fc800000000ff */
[----:B------:R-:W-:Y:S01]  /*5f80*/  PRMT R22, R0, 0x7610, R22 ;  /* 0x0000761000167816 */ /* 0x000fe20000000016 */
[----:B------:R-:W-:Y:S06]  /*5f90*/  BRA `(.L_x_1057) ;  /* 0x0000000c00747947 */ /* 0x000fec0003800000 */
.L_x_1058:
[----:B------:R-:W2:Y:S02]  /*5fa0*/  LDG.E.U16 R2, desc[UR36][R2.64] ;  /* 0x0000002402027981 */ /* 0x000ea4000c1e1500 */
[----:B--2---:R-:W0:Y:S02]  /*5fb0*/  I2F.S16 R0, R2 ;  /* 0x0000000200007306 */ /* 0x004e240000101400 */
[----:B0-----:R-:W-:-:S04]  /*5fc0*/  F2FP.F16.F32.PACK_AB R0, RZ, R0 ;  /* 0x00000000ff00723e */ /* 0x001fc800000000ff */
[----:B------:R-:W-:Y:S01]  /*5fd0*/  PRMT R22, R0, 0x7610, R22 ;  /* 0x0000761000167816 */ /* 0x000fe20000000016 */
[----:B------:R-:W-:Y:S06]  /*5fe0*/  BRA `(.L_x_1057) ;  /* 0x0000000c00607947 */ /* 0x000fec0003800000 */
.L_x_1053:
        /* <DEDUP_REMOVED lines=9> */
.L_x_1061:
[----:B------:R1:W5:Y:S01]  /*6080*/  LDG.E.U16 R22, desc[UR36][R2.64] ;  /* 0x0000002402167981 */ /* 0x000362000c1e1500 */
[----:B------:R-:W-:Y:S05]  /*6090*/  BRA `(.L_x_1057) ;  /* 0x0000000c00347947 */ /* 0x000fea0003800000 */
.L_x_1060:
        /* <DEDUP_REMOVED lines=9> */
.L_x_1063:
[----:B------:R0:W5:Y:S01]  /*6130*/  LDG.E.U16 R22, desc[UR36][R2.64] ;  /* 0x0000002402167981 */ /* 0x000162000c1e1500 */
[----:B------:R-:W-:Y:S05]  /*6140*/  BRA `(.L_x_1057) ;  /* 0x0000000c00087947 */ /* 0x000fea0003800000 */
.L_x_1062:
        /* <DEDUP_REMOVED lines=9> */
.L_x_1052:
        /* <DEDUP_REMOVED lines=14> */
.L_x_1066:
        /* <DEDUP_REMOVED lines=9> */
.L_x_1065:
        /* <DEDUP_REMOVED lines=27> */
.L_x_1068:
        /* <DEDUP_REMOVED lines=11> */
[----:B------:R-:W-:-:S04]  /*65b0*/  F2FP.F16.F32.PACK_AB R0, RZ, R0 ;  /* 0x00000000ff00723e */ /* 0x000fc800000000ff */
[----:B------:R-:W-:Y:S01]  /*65c0*/  PRMT R22, R0, 0x7610, R22 ;  /* 0x0000761000167816 */ /* 0x000fe20000000016 */
[----:B------:R-:W-:Y:S06]  /*65d0*/  BRA `(.L_x_1057) ;  /* 0x0000000400e47947 */ /* 0x000fec0003800000 */
.L_x_1067:
[----:B------:R-:W2:Y:S02]  /*65e0*/  LDG.E.U16 R0, desc[UR36][R2.64] ;  /* 0x0000002402007981 */ /* 0x000ea4000c1e1500 */
[----:B--2---:R-:W-:-:S05]  /*65f0*/  IMAD.U32 R0, R0, 0x10000, RZ ;  /* 0x0001000000007824 */ /* 0x004fca00078e00ff */
[----:B------:R-:W-:-:S04]  /*6600*/  F2FP.F16.F32.PACK_AB R0, RZ, R0 ;  /* 0x00000000ff00723e */ /* 0x000fc800000000ff */
[----:B------:R-:W-:Y:S01]  /*6610*/  PRMT R22, R0, 0x7610, R22 ;  /* 0x0000761000167816 */ /* 0x000fe20000000016 */
[----:B------:R-:W-:Y:S06]  /*6620*/  BRA `(.L_x_1057) ;  /* 0x0000000400d07947 */ /* 0x000fec0003800000 */
.L_x_1064:
        /* <DEDUP_REMOVED lines=13> */
.L_x_1071:
        /* <DEDUP_REMOVED lines=21> */
.L_x_1075:
[----:B------:R-:W-:Y:S05]  /*6850*/  BSYNC.RECONVERGENT B1 ;  /* 0x0000000000017941 */ /* 0x000fea0003800200 */
.L_x_1074:
[----:B------:R-:W-:Y:S01]  /*6860*/  IMAD.SHL.U32 R0, R0, 0x100000, RZ ;  /* 0x0010000000007824 */ /* 0x000fe200078e00ff */
[----:B------:R-:W-:-:S04]  /*6870*/  LEA R2, R2, 0x3b800000, 0x17 ;  /* 0x3b80000002027811 */ /* 0x000fc800078eb8ff */
[----:B------:R-:W-:-:S07]  /*6880*/  LOP3.LUT R0, R2, R0, R7, 0xfe, !PT ;  /* 0x0000000002007212 */ /* 0x000fce00078efe07 */
.L_x_1073:
[----:B------:R-:W-:Y:S05]  /*6890*/  BSYNC.RECONVERGENT B0 ;  /* 0x0000000000007941 */ /* 0x000fea0003800200 */
.L_x_1072:
[----:B------:R-:W-:-:S04]  /*68a0*/  F2FP.F16.F32.PACK_AB R0, RZ, R0 ;  /* 0x00000000ff00723e */ /* 0x000fc800000000ff */
[----:B------:R-:W-:Y:S01]  /*68b0*/  PRMT R22, R0, 0x7610, R22 ;  /* 0x0000761000167816 */ /* 0x000fe20000000016 */
[----:B------:R-:W-:Y:S06]  /*68c0*/  BRA `(.L_x_1057) ;  /* 0x0000000400287947 */ /* 0x000fec0003800000 */
.L_x_1070:
        /* <DEDUP_REMOVED lines=21> */
.L_x_1079:
[----:B------:R-:W-:Y:S05]  /*6a20*/  BSYNC.RECONVERGENT B1 ;  /* 0x0000000000017941 */ /* 0x000fea0003800200 */
.L_x_1078:
[----:B------:R-:W-:Y:S01]  /*6a30*/  IMAD.SHL.U32 R0, R0, 0x200000, RZ ;  /* 0x0020000000007824 */ /* 0x000fe200078e00ff */
[----:B------:R-:W-:-:S04]  /*6a40*/  LEA R2, R2, 0x37800000, 0x17 ;  /* 0x3780000002027811 */ /* 0x000fc800078eb8ff */
[----:B------:R-:W-:-:S07]  /*6a50*/  LOP3.LUT R0, R2, R0, R7, 0xfe, !PT ;  /* 0x0000000002007212 */ /* 0x000fce00078efe07 */
.L_x_1077:
[----:B------:R-:W-:Y:S05]  /*6a60*/  BSYNC.RECONVERGENT B0 ;  /* 0x0000000000007941 */ /* 0x000fea0003800200 */
.L_x_1076:
[----:B------:R-:W-:-:S04]  /*6a70*/  F2FP.F16.F32.PACK_AB R0, RZ, R0 ;  /* 0x00000000ff00723e */ /* 0x000fc800000000ff */
[----:B------:R-:W-:Y:S01]  /*6a80*/  PRMT R22, R0, 0x7610, R22 ;  /* 0x0000761000167816 */ /* 0x000fe20000000016 */
[----:B------:R-:W-:Y:S06]  /*6a90*/  BRA `(.L_x_1057) ;  /* 0x0000000000b47947 */ /* 0x000fec0003800000 */
.L_x_1069:
        /* <DEDUP_REMOVED lines=14> */
.L_x_1083:
[----:B------:R-:W-:Y:S05]  /*6b80*/  BSYNC.RECONVERGENT B0 ;  /* 0x0000000000007941 */ /* 0x000fea0003800200 */
.L_x_1082:
[----:B------:R-:W-:-:S04]  /*6b90*/  F2FP.F16.F32.PACK_AB R0, RZ, R0 ;  /* 0x00000000ff00723e */ /* 0x000fc800000000ff */
[----:B------:R-:W-:Y:S01]  /*6ba0*/  PRMT R22, R0, 0x7610, R22 ;  /* 0x0000761000167816 */ /* 0x000fe20000000016 */
[----:B------:R-:W-:Y:S06]  /*6bb0*/  BRA `(.L_x_1057) ;  /* 0x00000000006c7947 */ /* 0x000fec0003800000 */
.L_x_1056:
        /* <DEDUP_REMOVED lines=16> */
.L_x_1084:
[----:B------:R-:W-:Y:S01]  /*6cc0*/  PRMT R22, RZ, 0x7610, R22 ;  /* 0x00007610ff167816 */ /* 0x000fe20000000016 */
[----:B------:R-:W-:Y:S06]  /*6cd0*/  BRA `(.L_x_1057) ;  /* 0x0000000000247947 */ /* 0x000fec0003800000 */
.L_x_1081:
[----:B------:R-:W2:Y:S02]  /*6ce0*/  LDG.E.64 R2, desc[UR36][R2.64] ;  /* 0x0000002402027981 */ /* 0x000ea4000c1e1b00 */
[----:B--2---:R-:W0:Y:S02]  /*6cf0*/  I2F.U64 R0, R2 ;  /* 0x0000000200007312 */ /* 0x004e240000301000 */
[----:B0-----:R-:W-:-:S04]  /*6d00*/  F2FP.F16.F32.PACK_AB R0, RZ, R0 ;  /* 0x00000000ff00723e */ /* 0x001fc800000000ff */
[----:B------:R-:W-:Y:S01]  /*6d10*/  PRMT R22, R0, 0x7610, R22 ;  /* 0x0000761000167816 */ /* 0x000fe20000000016 */
[----:B------:R-:W-:Y:S06]  /*6d20*/  BRA `(.L_x_1057) ;  /* 0x0000000000107947 */ /* 0x000fec0003800000 */
.L_x_1080:
[----:B------:R-:W2:Y:S02]  /*6d30*/  LDG.E R2, desc[UR36][R2.64] ;  /* 0x0000002402027981 */ /* 0x000ea4000c1e1900 */
[----:B--2---:R-:W-:-:S04]  /*6d40*/  I2FP.F32.U32 R0, R2 ;  /* 0x0000000200007245 */ /* 0x004fc80000201000 */
[----:B------:R-:W-:-:S04]  /*6d50*/  F2FP.F16.F32.PACK_AB R0, RZ, R0 ;  /* 0x00000000ff00723e */ /* 0x000fc800000000ff */
[----:B------:R-:W-:-:S07]  /*6d60*/  PRMT R22, R0, 0x7610, R22 ;  /* 0x0000761000167816 */ /* 0x000fce0000000016 */
.L_x_1057:
[----:B------:R-:W0:Y:S01]  /*6d70*/  LDCU.64 UR6, c[0x0][0x5f8] ;  /* 0x0000bf00ff0677ac */ /* 0x000e220008000a00 */
[----:B------:R-:W-:-:S04]  /*6d80*/  UPRMT UR4, UR40, 0x7772, URZ ;  /* 0x0000777228047896 */ /* 0x000fc800080000ff */
[----:B------:R-:W-:Y:S01]  /*6d90*/  UISETP.GT.AND UP0, UPT, UR4, 0x9, UPT ;  /* 0x000000090400788c */ /* 0x000fe2000bf04270 */
[----:B01----:R-:W-:-:S04]  /*6da0*/  IADD3 R2, P0, PT, R19, UR6, RZ ;  /* 0x0000000613027c10 */ /* 0x003fc8000ff1e0ff */
        /* <DEDUP_REMOVED lines=14> */
.L_x_1088:
[----:B------:R-:W2:Y:S02]  /*6e90*/  LDG.E.U8 R2, desc[UR36][R2.64] ;  /* 0x0000002402027981 */ /* 0x000ea4000c1e1100 */
[----:B--2---:R-:W-:-:S04]  /*6ea0*/  I2FP.F32.U32 R0, R2 ;  /* 0x0000000200007245 */ /* 0x004fc80000201000 */
[----:B------:R-:W-:Y:S01]  /*6eb0*/  F2FP.F16.F32.PACK_AB R0, RZ, R0 ;  /* 0x00000000ff00723e */ /* 0x000fe200000000ff */
[----:B------:R-:W-:Y:S06]  /*6ec0*/  BRA `(.L_x_1090) ;  /* 0x0000000c007c7947 */ /* 0x000fec0003800000 */
.L_x_1087:
        /* <DEDUP_REMOVED lines=10> */
.L_x_1092:
[----:B------:R-:W2:Y:S02]  /*6f70*/  LDG.E R2, desc[UR36][R2.64] ;  /* 0x0000002402027981 */ /* 0x000ea4000c1e1900 */
[----:B--2---:R-:W-:-:S04]  /*6f80*/  I2FP.F32.S32 R0, R2 ;  /* 0x0000000200007245 */ /* 0x004fc80000201400 */
[----:B------:R-:W-:Y:S01]  /*6f90*/  F2FP.F16.F32.PACK_AB R0, RZ, R0 ;  /* 0x00000000ff00723e */ /* 0x000fe200000000ff */
[----:B------:R-:W-:Y:S06]  /*6fa0*/  BRA `(.L_x_1090) ;  /* 0x0000000c00447947 */ /* 0x000fec0003800000 */
.L_x_1091:
[----:B------:R-:W2:Y:S02]  /*6fb0*/  LDG.E.U16 R2, desc[UR36][R2.64] ;  /* 0x0000002402027981 */ /* 0x000ea4000c1e1500 */
[----:B--2---:R-:W0:Y:S02]  /*6fc0*/  I2F.S16 R0, R2 ;  /* 0x0000000200007306 */ /* 0x004e240000101400 */
[----:B0-----:R-:W-:Y:S01]  /*6fd0*/  F2FP.F16.F32.PACK_AB R0, RZ, R0 ;  /* 0x00000000ff00723e */ /* 0x001fe200000000ff */
[----:B------:R-:W-:Y:S06]  /*6fe0*/  BRA `(.L_x_1090) ;  /* 0x0000000c00347947 */ /* 0x000fec0003800000 */
.L_x_1086:
        /* <DEDUP_REMOVED lines=9> */
.L_x_1094:
[----:B------:R0:W5:Y:S01]  /*7080*/  LDG.E.U16 R0, desc[UR36][R2.64] ;  /* 0x0000002402007981 */ /* 0x000162000c1e1500 */
[----:B------:R-:W-:Y:S05]  /*7090*/  BRA `(.L_x_1090) ;  /* 0x0000000c00087947 */ /* 0x000fea0003800000 */
.L_x_1093:
        /* <DEDUP_REMOVED lines=9> */
.L_x_1096:
[----:B------:R1:W5:Y:S01]  /*7130*/  LDG.E.U16 R0, desc[UR36][R2.64] ;  /* 0x0000002402007981 */ /* 0x000362000c1e1500 */
[----:B------:R-:W-:Y:S05]  /*7140*/  BRA `(.L_x_1090) ;  /* 0x0000000800dc7947 */ /* 0x000fea0003800000 */
.L_x_1095:
        /* <DEDUP_REMOVED lines=8> */
.L_x_1085:
        /* <DEDUP_REMOVED lines=13> */
.L_x_1099:
        /* <DEDUP_REMOVED lines=8> */
.L_x_1098:
        /* <DEDUP_REMOVED lines=27> */
.L_x_1101:
        /* <DEDUP_REMOVED lines=11> */
[----:B------:R-:W-:Y:S01]  /*7580*/  F2FP.F16.F32.PACK_AB R0, RZ, R0 ;  /* 0x00000000ff00723e */ /* 0x000fe200000000ff */
[----:B------:R-:W-:Y:S06]  /*7590*/  BRA `(.L_x_1090) ;  /* 0x0000000400c87947 */ /* 0x000fec0003800000 */
.L_x_1100:
[----:B------:R-:W2:Y:S02]  /*75a0*/  LDG.E.U16 R0, desc[UR36][R2.64] ;  /* 0x0000002402007981 */ /* 0x000ea4000c1e1500 */
[----:B--2---:R-:W-:-:S04]  /*75b0*/  SHF.L.U32 R0, R0, 0x10, RZ ;  /* 0x0000001000007819 */ /* 0x004fc800000006ff */
[----:B------:R-:W-:Y:S01]  /*75c0*/  F2FP.F16.F32.PACK_AB R0, RZ, R0 ;  /* 0x00000000ff00723e */ /* 0x000fe200000000ff */
[----:B------:R-:W-:Y:S06]  /*75d0*/  BRA `(.L_x_1090) ;  /* 0x0000000400b87947 */ /* 0x000fec0003800000 */
.L_x_1097:
        /* <DEDUP_REMOVED lines=12> */
.L_x_1104:
        /* <DEDUP_REMOVED lines=21> */
.L_x_1108:
[----:B------:R-:W-:Y:S05]  /*77f0*/  BSYNC.RECONVERGENT B1 ;  /* 0x0000000000017941 */ /* 0x000fea0003800200 */
.L_x_1107:
[----:B------:R-:W-:Y:S02]  /*7800*/  SHF.L.U32 R0, R0, 0x14, RZ ;  /* 0x0000001400007819 */ /* 0x000fe400000006ff */
[----:B------:R-:W-:-:S04]  /*7810*/  LEA R2, R2, 0x3b800000, 0x17 ;  /* 0x3b80000002027811 */ /* 0x000fc800078eb8ff */
[----:B------:R-:W-:-:S07]  /*7820*/  LOP3.LUT R0, R2, R0, R7, 0xfe, !PT ;  /* 0x0000000002007212 */ /* 0x000fce00078efe07 */
.L_x_1106:
[----:B------:R-:W-:Y:S05]  /*7830*/  BSYNC.RECONVERGENT B0 ;  /* 0x0000000000007941 */ /* 0x000fea0003800200 */
.L_x_1105:
[----:B------:R-:W-:Y:S01]  /*7840*/  F2FP.F16.F32.PACK_AB R0, RZ, R0 ;  /* 0x00000000ff00723e */ /* 0x000fe200000000ff */
[----:B------:R-:W-:Y:S06]  /*7850*/  BRA `(.L_x_1090) ;  /* 0x0000000400187947 */ /* 0x000fec0003800000 */
.L_x_1103:
        /* <DEDUP_REMOVED lines=21> */
.L_x_1112:
[----:B------:R-:W-:Y:S05]  /*79b0*/  BSYNC.RECONVERGENT B1 ;  /* 0x0000000000017941 */ /* 0x000fea0003800200 */
.L_x_1111:
[----:B------:R-:W-:Y:S02]  /*79c0*/  SHF.L.U32 R0, R0, 0x15, RZ ;  /* 0x0000001500007819 */ /* 0x000fe400000006ff */
[----:B------:R-:W-:-:S04]  /*79d0*/  LEA R2, R2, 0x37800000, 0x17 ;  /* 0x3780000002027811 */ /* 0x000fc800078eb8ff */
[----:B------:R-:W-:-:S07]  /*79e0*/  LOP3.LUT R0, R2, R0, R7, 0xfe, !PT ;  /* 0x0000000002007212 */ /* 0x000fce00078efe07 */
.L_x_1110:
[----:B------:R-:W-:Y:S05]  /*79f0*/  BSYNC.RECONVERGENT B0 ;  /* 0x0000000000007941 */ /* 0x000fea0003800200 */
.L_x_1109:
[----:B------:R-:W-:Y:S01]  /*7a00*/  F2FP.F16.F32.PACK_AB R0, RZ, R0 ;  /* 0x00000000ff00723e */ /* 0x000fe200000000ff */
[----:B------:R-:W-:Y:S06]  /*7a10*/  BRA `(.L_x_1090) ;  /* 0x0000000000a87947 */ /* 0x000fec0003800000 */
.L_x_1102:
        /* <DEDUP_REMOVED lines=14> */
.L_x_1116:
[----:B------:R-:W-:Y:S05]  /*7b00*/  BSYNC.RECONVERGENT B0 ;  /* 0x0000000000007941 */ /* 0x000fea0003800200 */
.L_x_1115:
[----:B------:R-:W-:Y:S01]  /*7b10*/  F2FP.F16.F32.PACK_AB R0, RZ, R0 ;  /* 0x00000000ff00723e */ /* 0x000fe200000000ff */
[----:B------:R-:W-:Y:S06]  /*7b20*/  BRA `(.L_x_1090) ;  /* 0x0000000000647947 */ /* 0x000fec0003800000 */
.L_x_1089:
        /* <DEDUP_REMOVED lines=15> */
[----:B--2--5:R-:W-:Y:S05]  /*7c20*/  CALL.ABS.NOINC R2 ;  /* 0x0000000002007343 */ /* 0x024fea0003c00000 */
.L_x_1117:
[----:B------:R-:W-:Y:S01]  /*7c30*/  PRMT R0, RZ, 0x7610, R0 ;  /* 0x00007610ff007816 */ /* 0x000fe20000000000 */
[----:B------:R-:W-:Y:S06]  /*7c40*/  BRA `(.L_x_1090) ;  /* 0x00000000001c7947 */ /* 0x000fec0003800000 */
.L_x_1114:
[----:B------:R-:W2:Y:S02]  /*7c50*/  LDG.E.64 R2, desc[UR36][R2.64] ;  /* 0x0000002402027981 */ /* 0x000ea4000c1e1b00 */
[----:B--2---:R-:W0:Y:S02]  /*7c60*/  I2F.U64 R0, R2 ;  /* 0x0000000200007312 */ /* 0x004e240000301000 */
[----:B0-----:R-:W-:Y:S01]  /*7c70*/  F2FP.F16.F32.PACK_AB R0, RZ, R0 ;  /* 0x00000000ff00723e */ /* 0x001fe200000000ff */
[----:B------:R-:W-:Y:S06]  /*7c80*/  BRA `(.L_x_1090) ;  /* 0x00000000000c7947 */ /* 0x000fec0003800000 */
.L_x_1113:
[----:B------:R-:W2:Y:S02]  /*7c90*/  LDG.E R2, desc[UR36][R2.64] ;  /* 0x0000002402027981 */ /* 0x000ea4000c1e1900 */
[----:B--2---:R-:W-:-:S04]  /*7ca0*/  I2FP.F32.U32 R0, R2 ;  /* 0x0000000200007245 */ /* 0x004fc80000201000 */
[----:B------:R-:W-:-:S07]  /*7cb0*/  F2FP.F16.F32.PACK_AB R0, RZ, R0 ;  /* 0x00000000ff00723e */ /* 0x000fce00000000ff */
.L_x_1090:
        /* <DEDUP_REMOVED lines=26> */
.L_x_1121:
[----:B------:R-:W-:-:S06]  /*7e60*/  HADD2.F32 R5, -RZ, R0.H0_H0 ;  /* 0x20000000ff057230 */ /* 0x000fcc0000004100 */
[----:B------:R-:W0:Y:S02]  /*7e70*/  F2I.S64.TRUNC R4, R5 ;  /* 0x0000000500047311 */ /* 0x000e24000020d900 */
[----:B0-----:R0:W-:Y:S01]  /*7e80*/  STG.E.U8 desc[UR36][R2.64], R4 ;  /* 0x0000000402007986 */ /* 0x0011e2000c101124 */
[----:B------:R-:W-:Y:S05]  /*7e90*/  BRA `(.L_x_1123) ;  /* 0x0000000c006c7947 */ /* 0x000fea0003800000 */
.L_x_1120:
        /* <DEDUP_REMOVED lines=10> */
.L_x_1125:
[----:B------:R-:W-:-:S04]  /*7f40*/  HADD2.F32 R0, -RZ, R0.H0_H0 ;  /* 0x20000000ff007230 */ /* 0x000fc80000004100 */
[----:B------:R-:W0:Y:S02]  /*7f50*/  F2I.FTZ.TRUNC.NTZ R5, R0 ;  /* 0x0000000000057305 */ /* 0x000e24000021f100 */
[----:B0-----:R0:W-:Y:S01]  /*7f60*/  STG.E desc[UR36][R2.64], R5 ;  /* 0x0000000502007986 */ /* 0x0011e2000c101924 */
[----:B------:R-:W-:Y:S05]  /*7f70*/  BRA `(.L_x_1123) ;  /* 0x0000000c00347947 */ /* 0x000fea0003800000 */
.L_x_1124:
[----:B------:R-:W-:-:S04]  /*7f80*/  HADD2.F32 R0, -RZ, R0.H0_H0 ;  /* 0x20000000ff007230 */ /* 0x000fc80000004100 */
[----:B------:R-:W0:Y:S02]  /*7f90*/  F2I.FTZ.TRUNC.NTZ R5, R0 ;  /* 0x0000000000057305 */ /* 0x000e24000021f100 */
[----:B0-----:R0:W-:Y:S01]  /*7fa0*/  STG.E.U16 desc[UR36][R2.64], R5 ;  /* 0x0000000502007986 */ /* 0x0011e2000c101524 */
[----:B------:R-:W-:Y:S05]  /*7fb0*/  BRA `(.L_x_1123) ;  /* 0x0000000c00247947 */ /* 0x000fea0003800000 */
.L_x_1119:
        /* <DEDUP_REMOVED lines=9> */
.L_x_1127:
[----:B------:R0:W-:Y:S01]  /*8050*/  STG.E.U16 desc[UR36][R2.64], R0 ;  /* 0x0000000002007986 */ /* 0x0001e2000c101524 */
[----:B------:R-:W-:Y:S05]  /*8060*/  BRA `(.L_x_1123) ;  /* 0x0000000800f87947 */ /* 0x000fea0003800000 */
.L_x_1126:
[----:B------:R-:W-:-:S09]  /*8070*/  UISETP.NE.AND UP0, UPT, UR6, 0x7, UPT ;  /* 0x000000070600788c */ /* 0x000fd2000bf05270 */
[----:B------:R-:W-:Y:S05]  /*8080*/  BRA.U !UP0, `(.L_x_1128) ;  /* 0x0000000108347547 */ /* 0x000fea000b800000 */
[----:B------:R-:W-:-:S09]  /*8090*/  UISETP.NE.AND UP0, UPT, UR6, 0x8, UPT ;  /* 0x000000080600788c */ /* 0x000fd2000bf05270 */
[----:B------:R-:W-:Y:S05]  /*80a0*/  BRA.U !UP0, `(.L_x_1129) ;  /* 0x0000000108187547 */ /* 0x000fea000b800000 */
[----:B------:R-:W-:-:S09]  /*80b0*/  UISETP.NE.AND UP0, UPT, UR6, 0x9, UPT ;  /* 0x000000090600788c */ /* 0x000fd2000bf05270 */
[----:B------:R-:W-:Y:S05]  /*80c0*/  BRA.U UP0, `(.L_x_1122) ;  /* 0x0000000500fc7547 */ /* 0x000fea000b800000 */
[----:B------:R-:W-:Y:S02]  /*80d0*/  HADD2.F32 R4, -RZ, R0.H0_H0 ;  /* 0x20000000ff047230 */ /* 0x000fe40000004100 */
[----:B------:R-:W-:-:S05]  /*80e0*/  IMAD.MOV.U32 R5, RZ, RZ, RZ ;  /* 0x000000ffff057224 */ /* 0x000fca00078e00ff */
[----:B------:R0:W-:Y:S01]  /*80f0*/  STG.E.64 desc[UR36][R2.64], R4 ;  /* 0x0000000402007986 */ /* 0x0001e2000c101b24 */
[----:B------:R-:W-:Y:S05]  /*8100*/  BRA `(.L_x_1123) ;  /* 0x0000000800d07947 */ /* 0x000fea0003800000 */
.L_x_1129:
[----:B------:R-:W-:-:S05]  /*8110*/  HADD2.F32 R0, -RZ, R0.H0_H0 ;  /* 0x20000000ff007230 */ /* 0x000fca0000004100 */
[----:B------:R-:W-:-:S04]  /*8120*/  F2FP.F16.F32.PACK_AB R0, RZ, R0 ;  /* 0x00000000ff00723e */ /* 0x000fc800000000ff */
[----:B------:R-:W-:-:S05]  /*8130*/  PRMT R0, R0, 0x5410, RZ ;  /* 0x0000541000007816 */ /* 0x000fca00000000ff */
[----:B------:R0:W-:Y:S01]  /*8140*/  STG.E desc[UR36][R2.64], R0 ;  /* 0x0000000002007986 */ /* 0x0001e2000c101924 */
[----:B------:R-:W-:Y:S05]  /*8150*/  BRA `(.L_x_1123) ;  /* 0x0000000800bc7947 */ /* 0x000fea0003800000 */
.L_x_1128:
[----:B------:R-:W-:-:S05]  /*8160*/  HADD2.F32 R4, -RZ, R0.H0_H0 ;  /* 0x20000000ff047230 */ /* 0x000fca0000004100 */
[----:B------:R-:W-:-:S06]  /*8170*/  FMUL.FTZ R4, R4, 1 ;  /* 0x3f80000004047820 */ /* 0x000fcc0000410000 */
[----:B------:R-:W0:Y:S02]  /*8180*/  F2F.F64.F32 R4, R4 ;  /* 0x0000000400047310 */ /* 0x000e240000201800 */
[----:B0-----:R0:W-:Y:S01]  /*8190*/  STG.E.64 desc[UR36][R2.64], R4 ;  /* 0x0000000402007986 */ /* 0x0011e2000c101b24 */
[----:B------:R-:W-:Y:S05]  /*81a0*/  BRA `(.L_x_1123) ;  /* 0x0000000800a87947 */ /* 0x000fea0003800000 */
.L_x_1118:
        /* <DEDUP_REMOVED lines=14> */
.L_x_1133:
[----:B------:R-:W-:Y:S01]  /*8290*/  HADD2.F32 R5, -RZ, R0.H0_H0 ;  /* 0x20000000ff057230 */ /* 0x000fe20000004100 */
[----:B------:R-:W-:Y:S01]  /*82a0*/  BSSY.RECONVERGENT B0, `(.L_x_1134) ;  /* 0x0000013000007945 */ /* 0x000fe20003800200 */
[----:B------:R-:W-:-:S03]  /*82b0*/  MOV R0, 0x80 ;  /* 0x0000008000007802 */ /* 0x000fc60000000f00 */
        /* <DEDUP_REMOVED lines=15> */
.L_x_1136:
[----:B------:R-:W-:-:S04]  /*83b0*/  SHF.R.U32.HI R5, RZ, 0x18, R5 ;  /* 0x00000018ff057819 */ /* 0x000fc80000011605 */
[----:B------:R-:W-:-:S07]  /*83c0*/  LOP3.LUT R0, R0, 0x80, R5, 0xf8, !PT ;  /* 0x0000008000007812 */ /* 0x000fce00078ef805 */
.L_x_1135:
[----:B------:R-:W-:Y:S05]  /*83d0*/  BSYNC.RECONVERGENT B0 ;  /* 0x0000000000007941 */ /* 0x000fea0003800200 */
.L_x_1134:
[----:B------:R3:W-:Y:S01]  /*83e0*/  STG.E.U8 desc[UR36][R2.64], R0 ;  /* 0x0000000002007986 */ /* 0x0007e2000c101124 */
[----:B------:R-:W-:Y:S05]  /*83f0*/  BRA `(.L_x_1123) ;  /* 0x0000000800147947 */ /* 0x000fea0003800000 */
.L_x_1132:
[----:B------:R-:W-:Y:S01]  /*8400*/  HADD2.F32 R5, -RZ, R0.H0_H0 ;  /* 0x20000000ff057230 */ /* 0x000fe20000004100 */
        /* <DEDUP_REMOVED lines=17> */
.L_x_1139:
[----:B------:R-:W-:-:S04]  /*8520*/  SHF.R.U32.HI R5, RZ, 0x18, R5 ;  /* 0x00000018ff057819 */ /* 0x000fc80000011605 */
[----:B------:R-:W-:-:S07]  /*8530*/  LOP3.LUT R0, R0, 0x80, R5, 0xf8, !PT ;  /* 0x0000008000007812 */ /* 0x000fce00078ef805 */
.L_x_1138:
[----:B------:R-:W-:Y:S05]  /*8540*/  BSYNC.RECONVERGENT B0 ;  /* 0x0000000000007941 */ /* 0x000fea0003800200 */
.L_x_1137:
[----:B------:R0:W-:Y:S01]  /*8550*/  STG.E.U8 desc[UR36][R2.64], R0 ;  /* 0x0000000002007986 */ /* 0x0001e2000c101124 */
[----:B------:R-:W-:Y:S05]  /*8560*/  BRA `(.L_x_1123) ;  /* 0x0000000400b87947 */ /* 0x000fea0003800000 */
.L_x_1131:
[----:B------:R-:W-:-:S09]  /*8570*/  UISETP.NE.AND UP0, UPT, UR6, 0x1c, UPT ;  /* 0x0000001c0600788c */ /* 0x000fd2000bf05270 */
[----:B------:R-:W-:Y:S05]  /*8580*/  BRA.U !UP0, `(.L_x_1140) ;  /* 0x0000000108607547 */ /* 0x000fea000b800000 */
[----:B------:R-:W-:-:S09]  /*8590*/  UISETP.NE.AND UP0, UPT, UR6, 0x1d, UPT ;  /* 0x0000001d0600788c */ /* 0x000fd2000bf05270 */
[----:B------:R-:W-:Y:S05]  /*85a0*/  BRA.U !UP0, `(.L_x_1141) ;  /* 0x0000000108487547 */ /* 0x000fea000b800000 */
[----:B------:R-:W-:-:S09]  /*85b0*/  UISETP.NE.AND UP0, UPT, UR6, 0x2c, UPT ;  /* 0x0000002c0600788c */ /* 0x000fd2000bf05270 */
[----:B------:R-:W-:Y:S05]  /*85c0*/  BRA.U UP0, `(.L_x_1122) ;  /* 0x0000000100bc7547 */ /* 0x000fea000b800000 */
        /* <DEDUP_REMOVED lines=16> */
.L_x_1141:
[----:B------:R-:W-:-:S06]  /*86d0*/  HADD2.F32 R4, -RZ, R0.H0_H0 ;  /* 0x20000000ff047230 */ /* 0x000fcc0000004100 */
[----:B------:R-:W0:Y:S02]  /*86e0*/  F2I.U64.TRUNC R4, R4 ;  /* 0x0000000400047311 */ /* 0x000e24000020d800 */
[----:B0-----:R1:W-:Y:S01]  /*86f0*/  STG.E.64 desc[UR36][R2.64], R4 ;  /* 0x0000000402007986 */ /* 0x0013e2000c101b24 */
[----:B------:R-:W-:Y:S05]  /*8700*/  BRA `(.L_x_1123) ;  /* 0x0000000400507947 */ /* 0x000fea0003800000 */
.L_x_1140:
[----:B------:R-:W-:-:S04]  /*8710*/  HADD2.F32 R0, -RZ, R0.H0_H0 ;  /* 0x20000000ff007230 */ /* 0x000fc80000004100 */
[----:B------:R-:W0:Y:S02]  /*8720*/  F2I.FTZ.U32.TRUNC.NTZ R5, R0 ;  /* 0x0000000000057305 */ /* 0x000e24000021f000 */
[----:B0-----:R0:W-:Y:S01]  /*8730*/  STG.E desc[UR36][R2.64], R5 ;  /* 0x0000000502007986 */ /* 0x0011e2000c101924 */
[----:B------:R-:W-:Y:S05]  /*8740*/  BRA `(.L_x_1123) ;  /* 0x0000000400407947 */ /* 0x000fea0003800000 */
.L_x_1130:
        /* <DEDUP_REMOVED lines=11> */
.L_x_1143:
[----:B------:R-:W-:Y:S01]  /*8800*/  HADD2.F32 R0, -RZ, R0.H0_H0 ;  /* 0x20000000ff007230 */ /* 0x000fe20000004100 */
[----:B------:R-:W-:-:S04]  /*8810*/  CS2R R6, SRZ ;  /* 0x0000000000067805 */ /* 0x000fc8000001ff00 */
[----:B------:R-:W-:-:S04]  /*8820*/  FMUL.FTZ R0, R0, 1 ;  /* 0x3f80000000007820 */ /* 0x000fc80000410000 */
[----:B------:R-:W0:Y:S02]  /*8830*/  F2F.F64.F32 R4, R0 ;  /* 0x0000000000047310 */ /* 0x000e240000201800 */
[----:B0-----:R0:W-:Y:S01]  /*8840*/  STG.E.128 desc[UR36][R2.64], R4 ;  /* 0x0000000402007986 */ /* 0x0011e2000c101d24 */
[----:B------:R-:W-:Y:S05]  /*8850*/  BRA `(.L_x_1123) ;  /* 0x0000000000fc7947 */ /* 0x000fea0003800000 */
.L_x_1142:
[----:B------:R-:W-:-:S09]  /*8860*/  UISETP.NE.AND UP0, UPT, UR6, 0xf, UPT ;  /* 0x0000000f0600788c */ /* 0x000fd2000bf05270 */
[----:B------:R-:W-:Y:S05]  /*8870*/  BRA.U !UP0, `(.L_x_1144) ;  /* 0x0000000108e87547 */ /* 0x000fea000b800000 */
[----:B------:R-:W-:-:S09]  /*8880*/  UISETP.NE.AND UP0, UPT, UR6, 0x17, UPT ;  /* 0x000000170600788c */ /* 0x000fd2000bf05270 */
[----:B------:R-:W-:Y:S05]  /*8890*/  BRA.U !UP0, `(.L_x_1145) ;  /* 0x0000000108907547 */ /* 0x000fea000b800000 */
[----:B------:R-:W-:-:S09]  /*88a0*/  UISETP.NE.AND UP0, UPT, UR6, 0x18, UPT ;  /* 0x000000180600788c */ /* 0x000fd2000bf05270 */
[----:B------:R-:W-:Y:S05]  /*88b0*/  BRA.U !UP0, `(.L_x_1146) ;  /* 0x0000000108447547 */ /* 0x000fea000b800000 */
.L_x_1122:
        /* <DEDUP_REMOVED lines=16> */
.L_x_1147:
[----:B------:R-:W-:Y:S05]  /*89c0*/  BRA `(.L_x_1123) ;  /* 0x0000000000a07947 */ /* 0x000fea0003800000 */
.L_x_1146:
[----:B------:R-:W-:Y:S01]  /*89d0*/  HADD2.F32 R7, -RZ, R0.H0_H0 ;  /* 0x20000000ff077230 */ /* 0x000fe20000004100 */
        /* <DEDUP_REMOVED lines=12> */
.L_x_1149:
[----:B------:R-:W-:Y:S05]  /*8aa0*/  BSYNC.RECONVERGENT B0 ;  /* 0x0000000000007941 */ /* 0x000fea0003800200 */
.L_x_1148:
[----:B------:R-:W-:-:S05]  /*8ab0*/  LOP3.LUT R5, R0, 0x80, R5, 0xf8, !PT ;  /* 0x0000008000057812 */ /* 0x000fca00078ef805 */
[----:B------:R0:W-:Y:S01]  /*8ac0*/  STG.E.U8 desc[UR36][R2.64], R5 ;  /* 0x0000000502007986 */ /* 0x0001e2000c101124 */
[----:B------:R-:W-:Y:S05]  /*8ad0*/  BRA `(.L_x_1123) ;  /* 0x00000000005c7947 */ /* 0x000fea0003800000 */
.L_x_1145:
[----:B------:R-:W-:Y:S01]  /*8ae0*/  HADD2.F32 R5, -RZ, R0.H0_H0 ;  /* 0x20000000ff057230 */ /* 0x000fe20000004100 */
        /* <DEDUP_REMOVED lines=11> */
.L_x_1151:
[----:B------:R-:W-:Y:S01]  /*8ba0*/  IMAD.MOV.U32 R0, RZ, RZ, 0x7f ;  /* 0x0000007fff007424 */ /* 0x000fe200078e00ff */
[----:B------:R-:W-:-:S04]  /*8bb0*/  ISETP.GT.U32.AND P0, PT, R4, 0x7f800000, PT ;  /* 0x7f8000000400780c */ /* 0x000fc80003f04070 */
[----:B------:R-:W-:-:S09]  /*8bc0*/  SEL R0, R0, 0x7c, P0 ;  /* 0x0000007c00007807 */ /* 0x000fd20000000000 */
.L_x_1152:
[----:B------:R-:W-:Y:S05]  /*8bd0*/  BSYNC.RECONVERGENT B0 ;  /* 0x0000000000007941 */ /* 0x000fea0003800200 */
.L_x_1150:
[----:B------:R-:W-:-:S04]  /*8be0*/  SHF.R.U32.HI R5, RZ, 0x18, R5 ;  /* 0x00000018ff057819 */ /* 0x000fc80000011605 */
[----:B------:R-:W-:-:S05]  /*8bf0*/  LOP3.LUT R5, R0, 0x80, R5, 0xf8, !PT ;  /* 0x0000008000057812 */ /* 0x000fca00078ef805 */
[----:B------:R0:W-:Y:S01]  /*8c00*/  STG.E.U8 desc[UR36][R2.64], R5 ;  /* 0x0000000502007986 */ /* 0x0001e2000c101124 */
[----:B------:R-:W-:Y:S05]  /*8c10*/  BRA `(.L_x_1123) ;  /* 0x00000000000c7947 */ /* 0x000fea0003800000 */
.L_x_1144:
[----:B------:R-:W-:-:S05]  /*8c20*/  HADD2.F32 R0, -RZ, R0.H0_H0 ;  /* 0x20000000ff007230 */ /* 0x000fca0000004100 */
[----:B------:R-:W-:-:S05]  /*8c30*/  F2FP.BF16.F32.PACK_AB R0, RZ, R0 ;  /* 0x00000000ff00723e */ /* 0x000fca00000010ff */
[----:B------:R0:W-:Y:S02]  /*8c40*/  STG.E.U16 desc[UR36][R2.64], R0 ;  /* 0x0000000002007986 */ /* 0x0001e4000c101524 */
.L_x_1123:
[----:B------:R-:W-:-:S07]  /*8c50*/  VIADD R17, R17, 0x80 ;  /* 0x0000008011117836 */ /* 0x000fce0000000000 */
.L_x_1050:
[----:B------:R-:W-:Y:S05]  /*8c60*/  BSYNC.RECONVERGENT B6 ;  /* 0x0000000000067941 */ /* 0x000fea0003800200 */
.L_x_1049:
[----:B------:R-:W5:Y:S01]  /*8c70*/  LDCU UR4, c[0x0][0x380] ;  /* 0x00007000ff0477ac */ /* 0x000f620008000800 */
[----:B------:R-:W-:Y:S01]  /*8c80*/  BSSY.RECONVERGENT B6, `(.L_x_1153) ;  /* 0x0000459000067945 */ /* 0x000fe20003800200 */
[----:B-----5:R-:W-:-:S13]  /*8c90*/  ISETP.GE.AND P0, PT, R17, UR4, PT ;  /* 0x0000000411007c0c */ /* 0x020fda000bf06270 */
[----:B------:R-:W-:Y:S05]  /*8ca0*/  @P0 BRA `(.L_x_1154) ;  /* 0x0000004400580947 */ /* 0x000fea0003800000 */
[----:B------:R-:W5:Y:S01]  /*8cb0*/  LDCU UR4, c[0x0][0x388] ;  /* 0x00007100ff0477ac */ /* 0x000f620008000800 */
[----:B------:R-:W-:Y:S01]  /*8cc0*/  MOV R19, RZ ;  /* 0x000000ff00137202 */ /* 0x000fe20000000f00 */
[----:B0--3--:R-:W-:Y:S02]  /*8cd0*/  IMAD.MOV.U32 R0, RZ, RZ, RZ ;  /* 0x000000ffff007224 */ /* 0x009fe400078e00ff */
[----:B------:R-:W-:Y:S01]  /*8ce0*/  IMAD.MOV.U32 R16, RZ, RZ, RZ ;  /* 0x000000ffff107224 */ /* 0x000fe200078e00ff */
[----:B-----5:R-:W-:-:S09]  /*8cf0*/  UISETP.NE.AND UP0, UPT, UR4, URZ, UPT ;  /* 0x000000ff0400728c */ /* 0x020fd2000bf05270 */
[----:B------:R-:W-:Y:S05]  /*8d00*/  BRA.U !UP0, `(.L_x_1155) ;  /* 0x0000001508707547 */ /* 0x000fea000b800000 */
[----:B------:R-:W1:Y:S01]  /*8d10*/  LDCU.64 UR4, c[0x0][0x390] ;  /* 0x00007200ff0477ac */ /* 0x000e620008000a00 */
[----:B------:R-:W-:Y:S01]  /*8d20*/  IMAD.MOV.U32 R16, RZ, RZ, RZ ;  /* 0x000000ffff107224 */ /* 0x000fe200078e00ff */
[----:B------:R-:W0:Y:S01]  /*8d30*/  LDCU UR6, c[0x0][0x38c] ;  /* 0x00007180ff0677ac */ /* 0x000e220008000800 */
[----:B------:R-:W3:Y:S01]  /*8d40*/  LDCU.64 UR8, c[0x0][0x4b8] ;  /* 0x00009700ff0877ac */ /* 0x000ee20008000a00 */
[----:B------:R-:W-:Y:S01]  /*8d50*/  UISETP.NE.AND UP0, UPT, UR39, URZ, UPT ;  /* 0x000000ff2700728c */ /* 0x000fe2000bf05270 */
[----:B-12-4-:R-:W-:Y:S01]  /*8d60*/  IMAD.HI.U32 R2, R17, UR4, R16 ;  /* 0x0000000411027c27 */ /* 0x016fe2000f8e0010 */
[----:B------:R-:W1:Y:S04]  /*8d70*/  LDCU UR4, c[0x0][0x4c0] ;  /* 0x00009800ff0477ac */ /* 0x000e680008000800 */
[----:B------:R-:W-:-:S05]  /*8d80*/  SHF.R.U32.HI R3, RZ, UR5, R2 ;  /* 0x00000005ff037c19 */ /* 0x000fca0008011602 */
[----:B------:R-:W-:-:S04]  /*8d90*/  IMAD.MOV R0, RZ, RZ, -R3 ;  /* 0x000000ffff007224 */ /* 0x000fc800078e0a03 */
[----:B0-----:R-:W-:-:S04]  /*8da0*/  IMAD R19, R0, UR6, R17 ;  /* 0x0000000600137c24 */ /* 0x001fc8000f8e0211 */
[C---:B---3--:R-:W-:Y:S02]  /*8db0*/  IMAD R16, R19.reuse, UR8, RZ ;  /* 0x0000000813107c24 */ /* 0x048fe4000f8e02ff */
[C---:B------:R-:W-:Y:S02]  /*8dc0*/  IMAD R0, R19.reuse, UR9, RZ ;  /* 0x0000000913007c24 */ /* 0x040fe4000f8e02ff */
[----:B-1----:R-:W-:Y:S01]  /*8dd0*/  IMAD R19, R19, UR4, RZ ;  /* 0x0000000413137c24 */ /* 0x002fe2000f8e02ff */
        /* <DEDUP_REMOVED lines=335> */
.L_x_1155:
[----:B------:R-:W1:Y:S01]  /*a2d0*/  LDCU.64 UR6, c[0x0][0x5f0] ;  /* 0x0000be00ff0677ac */ /* 0x000e620008000a00 */
[----:B------:R-:W-:-:S04]  /*a2e0*/  UPRMT UR4, UR40, 0x7771, URZ ;  /* 0x0000777128047896 */ /* 0x000fc800080000ff */
[----:B------:R-:W-:Y:S01]  /*a2f0*/  UISETP.GT.AND UP0, UPT, UR4, 0x9, UPT ;  /* 0x000000090400788c */ /* 0x000fe2000bf04270 */
[----:B-12-4-:R-:W-:-:S05]  /*a300*/  IADD3 R2, P0, PT, R0, UR6, RZ ;  /* 0x0000000600027c10 */ /* 0x016fca000ff1e0ff */
        /* <DEDUP_REMOVED lines=15> */
.L_x_1159:
[----:B------:R-:W2:Y:S02]  /*a400*/  LDG.E.U8 R2, desc[UR36][R2.64] ;  /* 0x0000002402027981 */ /* 0x000ea4000c1e1100 */
[----:B--2---:R-:W-:-:S04]  /*a410*/  I2FP.F32.U32 R0, R2 ;  /* 0x0000000200007245 */ /* 0x004fc80000201000 */
[----:B------:R-:W-:-:S04]  /*a420*/  F2FP.F16.F32.PACK_AB R0, RZ, R0 ;  /* 0x00000000ff00723e */ /* 0x000fc800000000ff */
[----:B------:R-:W-:Y:S01]  /*a430*/  PRMT R22, R0, 0x7610, R22 ;  /* 0x0000761000167816 */ /* 0x000fe20000000016 */
[----:B------:R-:W-:Y:S06]  /*a440*/  BRA `(.L_x_1161) ;  /* 0x0000000c00b47947 */ /* 0x000fec0003800000 */
.L_x_1158:
        /* <DEDUP_REMOVED lines=11> */
.L_x_1163:
[----:B------:R-:W2:Y:S02]  /*a500*/  LDG.E R2, desc[UR36][R2.64] ;  /* 0x0000002402027981 */ /* 0x000ea4000c1e1900 */
[----:B--2---:R-:W-:-:S04]  /*a510*/  I2FP.F32.S32 R0, R2 ;  /* 0x0000000200007245 */ /* 0x004fc80000201400 */
[----:B------:R-:W-:-:S04]  /*a520*/  F2FP.F16.F32.PACK_AB R0, RZ, R0 ;  /* 0x00000000ff00723e */ /* 0x000fc800000000ff */
[----:B------:R-:W-:Y:S01]  /*a530*/  PRMT R22, R0, 0x7610, R22 ;  /* 0x0000761000167816 */ /* 0x000fe20000000016 */
[----:B------:R-:W-:Y:S06]  /*a540*/  BRA `(.L_x_1161) ;  /* 0x0000000c00747947 */ /* 0x000fec0003800000 */
.L_x_1162:
[----:B------:R-:W2:Y:S02]  /*a550*/  LDG.E.U16 R2, desc[UR36][R2.64] ;  /* 0x0000002402027981 */ /* 0x000ea4000c1e1500 */
[----:B--2---:R-:W0:Y:S02]  /*a560*/  I2F.S16 R0, R2 ;  /* 0x0000000200007306 */ /* 0x004e240000101400 */
[----:B0-----:R-:W-:-:S04]  /*a570*/  F2FP.F16.F32.PACK_AB R0, RZ, R0 ;  /* 0x00000000ff00723e */ /* 0x001fc800000000ff */
[----:B------:R-:W-:Y:S01]  /*a580*/  PRMT R22, R0, 0x7610, R22 ;  /* 0x0000761000167816 */ /* 0x000fe20000000016 */
[----:B------:R-:W-:Y:S06]  /*a590*/  BRA `(.L_x_1161) ;  /* 0x0000000c00607947 */ /* 0x000fec0003800000 */
.L_x_1157:
        /* <DEDUP_REMOVED lines=9> */
.L_x_1165:
[----:B------:R1:W5:Y:S01]  /*a630*/  LDG.E.U16 R22, desc[UR36][R2.64] ;  /* 0x0000002402167981 */ /* 0x000362000c1e1500 */
[----:B------:R-:W-:Y:S05]  /*a640*/  BRA `(.L_x_1161) ;  /* 0x0000000c00347947 */ /* 0x000fea0003800000 */
.L_x_1164:
        /* <DEDUP_REMOVED lines=9> */
.L_x_1167:
[----:B------:R0:W5:Y:S01]  /*a6e0*/  LDG.E.U16 R22, desc[UR36][R2.64] ;  /* 0x0000002402167981 */ /* 0x000162000c1e1500 */
[----:B------:R-:W-:Y:S05]  /*a6f0*/  BRA `(.L_x_1161) ;  /* 0x0000000c00087947 */ /* 0x000fea0003800000 */
.L_x_1166:
        /* <DEDUP_REMOVED lines=9> */
.L_x_1156:
        /* <DEDUP_REMOVED lines=14> */
.L_x_1170:
        /* <DEDUP_REMOVED lines=9> */
.L_x_1169:
        /* <DEDUP_REMOVED lines=27> */
.L_x_1172:
        /* <DEDUP_REMOVED lines=14> */
.L_x_1171:
[----:B------:R-:W2:Y:S02]  /*ab90*/  LDG.E.U16 R0, desc[UR36][R2.64] ;  /* 0x0000002402007981 */ /* 0x000ea4000c1e1500 */
[----:B--2---:R-:W-:-:S05]  /*aba0*/  IMAD.U32 R0, R0, 0x10000, RZ ;  /* 0x0001000000007824 */ /* 0x004fca00078e00ff */
[----:B------:R-:W-:-:S04]  /*abb0*/  F2FP.F16.F32.PACK_AB R0, RZ, R0 ;  /* 0x00000000ff00723e */ /* 0x000fc800000000ff */
[----:B------:R-:W-:Y:S01]  /*abc0*/  PRMT R22, R0, 0x7610, R22 ;  /* 0x0000761000167816 */ /* 0x000fe20000000016 */
[----:B------:R-:W-:Y:S06]  /*abd0*/  BRA `(.L_x_1161) ;  /* 0x0000000400d07947 */ /* 0x000fec0003800000 */
.L_x_1168:
        /* <DEDUP_REMOVED lines=13> */
.L_x_1175:
        /* <DEDUP_REMOVED lines=21> */
.L_x_1179:
[----:B------:R-:W-:Y:S05]  /*ae00*/  BSYNC.RECONVERGENT B1 ;  /* 0x0000000000017941 */ /* 0x000fea0003800200 */
.L_x_1178:
[----:B------:R-:W-:Y:S01]  /*ae10*/  IMAD.SHL.U32 R0, R0, 0x100000, RZ ;  /* 0x0010000000007824 */ /* 0x000fe200078e00ff */
[----:B------:R-:W-:-:S04]  /*ae20*/  LEA R2, R2, 0x3b800000, 0x17 ;  /* 0x3b80000002027811 */ /* 0x000fc800078eb8ff */
[----:B------:R-:W-:-:S07]  /*ae30*/  LOP3.LUT R0, R2, R0, R7, 0xfe, !PT ;  /* 0x0000000002007212 */ /* 0x000fce00078efe07 */
.L_x_1177:
[----:B------:R-:W-:Y:S05]  /*ae40*/  BSYNC.RECONVERGENT B0 ;  /* 0x0000000000007941 */ /* 0x000fea0003800200 */
.L_x_1176:
[----:B------:R-:W-:-:S04]  /*ae50*/  F2FP.F16.F32.PACK_AB R0, RZ, R0 ;  /* 0x00000000ff00723e */ /* 0x000fc800000000ff */
[----:B------:R-:W-:Y:S01]  /*ae60*/  PRMT R22, R0, 0x7610, R22 ;  /* 0x0000761000167816 */ /* 0x000fe20000000016 */
[----:B------:R-:W-:Y:S06]  /*ae70*/  BRA `(.L_x_1161) ;  /* 0x0000000400287947 */ /* 0x000fec0003800000 */
.L_x_1174:
        /* <DEDUP_REMOVED lines=21> */
.L_x_1183:
[----:B------:R-:W-:Y:S05]  /*afd0*/  BSYNC.RECONVERGENT B1 ;  /* 0x0000000000017941 */ /* 0x000fea0003800200 */
.L_x_1182:
[----:B------:R-:W-:Y:S01]  /*afe0*/  IMAD.SHL.U32 R0, R0, 0x200000, RZ ;  /* 0x0020000000007824 */ /* 0x000fe200078e00ff */
[----:B------:R-:W-:-:S04]  /*aff0*/  LEA R2, R2, 0x37800000, 0x17 ;  /* 0x3780000002027811 */ /* 0x000fc800078eb8ff */
[----:B------:R-:W-:-:S07]  /*b000*/  LOP3.LUT R0, R2, R0, R7, 0xfe, !PT ;  /* 0x0000000002007212 */ /* 0x000fce00078efe07 */
.L_x_1181:
[----:B------:R-:W-:Y:S05]  /*b010*/  BSYNC.RECONVERGENT B0 ;  /* 0x0000000000007941 */ /* 0x000fea0003800200 */
.L_x_1180:
[----:B------:R-:W-:-:S04]  /*b020*/  F2FP.F16.F32.PACK_AB R0, RZ, R0 ;  /* 0x00000000ff00723e */ /* 0x000fc800000000ff */
[----:B------:R-:W-:Y:S01]  /*b030*/  PRMT R22, R0, 0x7610, R22 ;  /* 0x0000761000167816 */ /* 0x000fe20000000016 */
[----:B------:R-:W-:Y:S06]  /*b040*/  BRA `(.L_x_1161) ;  /* 0x0000000000b47947 */ /* 0x000fec0003800000 */
.L_x_1173:
        /* <DEDUP_REMOVED lines=14> */
.L_x_1187:
[----:B------:R-:W-:Y:S05]  /*b130*/  BSYNC.RECONVERGENT B0 ;  /* 0x0000000000007941 */ /* 0x000fea0003800200 */
.L_x_1186:
[----:B------:R-:W-:-:S04]  /*b140*/  F2FP.F16.F32.PACK_AB R0, RZ, R0 ;  /* 0x00000000ff00723e */ /* 0x000fc800000000ff */
[----:B------:R-:W-:Y:S01]  /*b150*/  PRMT R22, R0, 0x7610, R22 ;  /* 0x0000761000167816 */ /* 0x000fe20000000016 */
[----:B------:R-:W-:Y:S06]  /*b160*/  BRA `(.L_x_1161) ;  /* 0x00000000006c7947 */ /* 0x000fec0003800000 */
.L_x_1160:
        /* <DEDUP_REMOVED lines=15> */
[----:B--2---:R-:W-:Y:S05]  /*b260*/  CALL.ABS.NOINC R2 ;  /* 0x0000000002007343 */ /* 0x004fea0003c00000 */
.L_x_1188:
[----:B------:R-:W-:Y:S01]  /*b270*/  PRMT R22, RZ, 0x7610, R22 ;  /* 0x00007610ff167816 */ /* 0x000fe20000000016 */
[----:B------:R-:W-:Y:S06]  /*b280*/  BRA `(.L_x_1161) ;  /* 0x0000000000247947 */ /* 0x000fec0003800000 */
.L_x_1185:
[----:B------:R-:W2:Y:S02]  /*b290*/  LDG.E.64 R2, desc[UR36][R2.64] ;  /* 0x0000002402027981 */ /* 0x000ea4000c1e1b00 */
[----:B--2---:R-:W0:Y:S02]  /*b2a0*/  I2F.U64 R0, R2 ;  /* 0x0000000200007312 */ /* 0x004e240000301000 */
[----:B0-----:R-:W-:-:S04]  /*b2b0*/  F2FP.F16.F32.PACK_AB R0, RZ, R0 ;  /* 0x00000000ff00723e */ /* 0x001fc800000000ff */
[----:B------:R-:W-:Y:S01]  /*b2c0*/  PRMT R22, R0, 0x7610, R22 ;  /* 0x0000761000167816 */ /* 0x000fe20000000016 */
[----:B------:R-:W-:Y:S06]  /*b2d0*/  BRA `(.L_x_1161) ;  /* 0x0000000000107947 */ /* 0x000fec0003800000 */
.L_x_1184:
[----:B------:R-:W2:Y:S02]  /*b2e0*/  LDG.E R2, desc[UR36][R2.64] ;  /* 0x0000002402027981 */ /* 0x000ea4000c1e1900 */
[----:B--2---:R-:W-:-:S04]  /*b2f0*/  I2FP.F32.U32 R0, R2 ;  /* 0x0000000200007245 */ /* 0x004fc80000201000 */
[----:B------:R-:W-:-:S04]  /*b300*/  F2FP.F16.F32.PACK_AB R0, RZ, R0 ;  /* 0x00000000ff00723e */ /* 0x000fc800000000ff */
[----:B------:R-:W-:-:S07]  /*b310*/  PRMT R22, R0, 0x7610, R22 ;  /* 0x0000761000167816 */ /* 0x000fce0000000016 */
.L_x_1161:
        /* <DEDUP_REMOVED lines=18> */
.L_x_1192:
[----:B------:R-:W2:Y:S02]  /*b440*/  LDG.E.U8 R2, desc[UR36][R2.64] ;  /* 0x0000002402027981 */ /* 0x000ea4000c1e1100 */
[----:B--2---:R-:W-:-:S04]  /*b450*/  I2FP.F32.U32 R0, R2 ;  /* 0x0000000200007245 */ /* 0x004fc80000201000 */
[----:B------:R-:W-:Y:S01]  /*b460*/  F2FP.F16.F32.PACK_AB R0, RZ, R0 ;  /* 0x00000000ff00723e */ /* 0x000fe200000000ff */
[----:B------:R-:W-:Y:S06]  /*b470*/  BRA `(.L_x_1194) ;  /* 0x0000000c007c7947 */ /* 0x000fec0003800000 */
.L_x_1191:
        /* <DEDUP_REMOVED lines=10> */
.L_x_1196:
[----:B------:R-:W2:Y:S02]  /*b520*/  LDG.E R2, desc[UR36][R2.64] ;  /* 0x0000002402027981 */ /* 0x000ea4000c1e1900 */
[----:B--2---:R-:W-:-:S04]  /*b530*/  I2FP.F32.S32 R0, R2 ;  /* 0x0000000200007245 */ /* 0x004fc80000201400 */
[----:B------:R-:W-:Y:S01]  /*b540*/  F2FP.F16.F32.PACK_AB R0, RZ, R0 ;  /* 0x00000000ff00723e */ /* 0x000fe200000000ff */
[----:B------:R-:W-:Y:S06]  /*b550*/  BRA `(.L_x_1194) ;  /* 0x0000000c00447947 */ /* 0x000fec0003800000 */
.L_x_1195:
[----:B------:R-:W2:Y:S02]  /*b560*/  LDG.E.U16 R2, desc[UR36][R2.64] ;  /* 0x0000002402027981 */ /* 0x000ea4000c1e1500 */
[----:B--2---:R-:W0:Y:S02]  /*b570*/  I2F.S16 R0, R2 ;  /* 0x0000000200007306 */ /* 0x004e240000101400 */
[----:B0-----:R-:W-:Y:S01]  /*b580*/  F2FP.F16.F32.PACK_AB R0, RZ, R0 ;  /* 0x00000000ff00723e */ /* 0x001fe200000000ff */
[----:B------:R-:W-:Y:S06]  /*b590*/  BRA `(.L_x_1194) ;  /* 0x0000000c00347947 */ /* 0x000fec0003800000 */
.L_x_1190:
        /* <DEDUP_REMOVED lines=9> */
.L_x_1198:
[----:B------:R0:W5:Y:S01]  /*b630*/  LDG.E.U16 R0, desc[UR36][R2.64] ;  /* 0x0000002402007981 */ /* 0x000162000c1e1500 */
[----:B------:R-:W-:Y:S05]  /*b640*/  BRA `(.L_x_1194) ;  /* 0x0000000c00087947 */ /* 0x000fea0003800000 */
.L_x_1197:
        /* <DEDUP_REMOVED lines=9> */
.L_x_1200:
[----:B------:R1:W5:Y:S01]  /*b6e0*/  LDG.E.U16 R0, desc[UR36][R2.64] ;  /* 0x0000002402007981 */ /* 0x000362000c1e1500 */
[----:B------:R-:W-:Y:S05]  /*b6f0*/  BRA `(.L_x_1194) ;  /* 0x0000000800dc7947 */ /* 0x000fea0003800000 */
.L_x_1199:
        /* <DEDUP_REMOVED lines=8> */
.L_x_1189:
        /* <DEDUP_REMOVED lines=13> */
.L_x_1203:
        /* <DEDUP_REMOVED lines=8> */
.L_x_1202:
        /* <DEDUP_REMOVED lines=27> */
.L_x_1205:
        /* <DEDUP_REMOVED lines=13> */
.L_x_1204:
[----:B------:R-:W2:Y:S02]  /*bb50*/  LDG.E.U16 R0, desc[UR36][R2.64] ;  /* 0x0000002402007981 */ /* 0x000ea4000c1e1500 */
[----:B--2---:R-:W-:-:S05]  /*bb60*/  IMAD.U32 R0, R0, 0x10000, RZ ;  /* 0x0001000000007824 */ /* 0x004fca00078e00ff */
[----:B------:R-:W-:Y:S01]  /*bb70*/  F2FP.F16.F32.PACK_AB R0, RZ, R0 ;  /* 0x00000000ff00723e */ /* 0x000fe200000000ff */
[----:B------:R-:W-:Y:S06]  /*bb80*/  BRA `(.L_x_1194) ;  /* 0x0000000400b87947 */ /* 0x000fec0003800000 */
.L_x_1201:
        /* <DEDUP_REMOVED lines=12> */
.L_x_1208:
        /* <DEDUP_REMOVED lines=21> */
.L_x_1212:
[----:B------:R-:W-:Y:S05]  /*bda0*/  BSYNC.RECONVERGENT B1 ;  /* 0x0000000000017941 */ /* 0x000fea0003800200 */
.L_x_1211:
[----:B------:R-:W-:Y:S01]  /*bdb0*/  IMAD.SHL.U32 R0, R0, 0x100000, RZ ;  /* 0x0010000000007824 */ /* 0x000fe200078e00ff */
[----:B------:R-:W-:-:S04]  /*bdc0*/  LEA R2, R2, 0x3b800000, 0x17 ;  /* 0x3b80000002027811 */ /* 0x000fc800078eb8ff */
[----:B------:R-:W-:-:S07]  /*bdd0*/  LOP3.LUT R0, R2, R0, R7, 0xfe, !PT ;  /* 0x0000000002007212 */ /* 0x000fce00078efe07 */
.L_x_1210:
[----:B------:R-:W-:Y:S05]  /*bde0*/  BSYNC.RECONVERGENT B0 ;  /* 0x0000000000007941 */ /* 0x000fea0003800200 */
.L_x_1209:
[----:B------:R-:W-:Y:S01]  /*bdf0*/  F2FP.F16.F32.PACK_AB R0, RZ, R0 ;  /* 0x00000000ff00723e */ /* 0x000fe200000000ff */
[----:B------:R-:W-:Y:S06]  /*be00*/  BRA `(.L_x_1194) ;  /* 0x0000000400187947 */ /* 0x000fec0003800000 */
.L_x_1207:
        /* <DEDUP_REMOVED lines=21> */
.L_x_1216:
[----:B------:R-:W-:Y:S05]  /*bf60*/  BSYNC.RECONVERGENT B1 ;  /* 0x0000000000017941 */ /* 0x000fea0003800200 */
.L_x_1215:
[----:B------:R-:W-:Y:S01]  /*bf70*/  IMAD.SHL.U32 R0, R0, 0x200000, RZ ;  /* 0x0020000000007824 */ /* 0x000fe200078e00ff */
[----:B------:R-:W-:-:S04]  /*bf80*/  LEA R2, R2, 0x37800000, 0x17 ;  /* 0x3780000002027811 */ /* 0x000fc800078eb8ff */
[----:B------:R-:W-:-:S07]  /*bf90*/  LOP3.LUT R0, R2, R0, R7, 0xfe, !PT ;  /* 0x0000000002007212 */ /* 0x000fce00078efe07 */
.L_x_1214:
[----:B------:R-:W-:Y:S05]  /*bfa0*/  BSYNC.RECONVERGENT B0 ;  /* 0x0000000000007941 */ /* 0x000fea0003800200 */
.L_x_1213:
[----:B------:R-:W-:Y:S01]  /*bfb0*/  F2FP.F16.F32.PACK_AB R0, RZ, R0 ;  /* 0x00000000ff00723e */ /* 0x000fe200000000ff */
[----:B------:R-:W-:Y:S06]  /*bfc0*/  BRA `(.L_x_1194) ;  /* 0x0000000000a87947 */ /* 0x000fec0003800000 */
.L_x_1206:
        /* <DEDUP_REMOVED lines=14> */
.L_x_1220:
[----:B------:R-:W-:Y:S05]  /*c0b0*/  BSYNC.RECONVERGENT B0 ;  /* 0x0000000000007941 */ /* 0x000fea0003800200 */
.L_x_1219:
[----:B------:R-:W-:Y:S01]  /*c0c0*/  F2FP.F16.F32.PACK_AB R0, RZ, R0 ;  /* 0x00000000ff00723e */ /* 0x000fe200000000ff */
[----:B------:R-:W-:Y:S06]  /*c0d0*/  BRA `(.L_x_1194) ;  /* 0x0000000000647947 */ /* 0x000fec0003800000 */
.L_x_1193:
        /* <DEDUP_REMOVED lines=16> */
.L_x_1221:
[----:B------:R-:W-:Y:S01]  /*c1e0*/  PRMT R0, RZ, 0x7610, R0 ;  /* 0x00007610ff007816 */ /* 0x000fe20000000000 */
[----:B------:R-:W-:Y:S06]  /*c1f0*/  BRA `(.L_x_1194) ;  /* 0x00000000001c7947 */ /* 0x000fec0003800000 */
.L_x_1218:
[----:B------:R-:W2:Y:S02]  /*c200*/  LDG.E.64 R2, desc[UR36][R2.64] ;  /* 0x0000002402027981 */ /* 0x000ea4000c1e1b00 */
[----:B--2---:R-:W0:Y:S02]  /*c210*/  I2F.U64 R0, R2 ;  /* 0x0000000200007312 */ /* 0x004e240000301000 */
[----:B0-----:R-:W-:Y:S01]  /*c220*/  F2FP.F16.F32.PACK_AB R0, RZ, R0 ;  /* 0x00000000ff00723e */ /* 0x001fe200000000ff */
[----:B------:R-:W-:Y:S06]  /*c230*/  BRA `(.L_x_1194) ;  /* 0x00000000000c7947 */ /* 0x000fec0003800000 */
.L_x_1217:
[----:B------:R-:W2:Y:S02]  /*c240*/  LDG.E R2, desc[UR36][R2.64] ;  /* 0x0000002402027981 */ /* 0x000ea4000c1e1900 */
[----:B--2---:R-:W-:-:S04]  /*c250*/  I2FP.F32.U32 R0, R2 ;  /* 0x0000000200007245 */ /* 0x004fc80000201000 */
[----:B------:R-:W-:-:S07]  /*c260*/  F2FP.F16.F32.PACK_AB R0, RZ, R0 ;  /* 0x00000000ff00723e */ /* 0x000fce00000000ff */
.L_x_1194:
        /* <DEDUP_REMOVED lines=26> */
.L_x_1225:
[----:B------:R-:W-:-:S06]  /*c410*/  HADD2.F32 R5, -RZ, R0.H0_H0 ;  /* 0x20000000ff057230 */ /* 0x000fcc0000004100 */
[----:B------:R-:W0:Y:S02]  /*c420*/  F2I.S64.TRUNC R4, R5 ;  /* 0x0000000500047311 */ /* 0x000e24000020d900 */
[----:B0-----:R0:W-:Y:S01]  /*c430*/  STG.E.U8 desc[UR36][R2.64], R4 ;  /* 0x0000000402007986 */ /* 0x0011e2000c101124 */
[----:B------:R-:W-:Y:S05]  /*c440*/  BRA `(.L_x_1227) ;  /* 0x0000000c006c7947 */ /* 0x000fea0003800000 */
.L_x_1224:
        /* <DEDUP_REMOVED lines=10> */
.L_x_1229:
[----:B------:R-:W-:-:S04]  /*c4f0*/  HADD2.F32 R0, -RZ, R0.H0_H0 ;  /* 0x20000000ff007230 */ /* 0x000fc80000004100 */
[----:B------:R-:W0:Y:S02]  /*c500*/  F2I.FTZ.TRUNC.NTZ R5, R0 ;  /* 0x0000000000057305 */ /* 0x000e24000021f100 */
[----:B0-----:R0:W-:Y:S01]  /*c510*/  STG.E desc[UR36][R2.64], R5 ;  /* 0x0000000502007986 */ /* 0x0011e2000c101924 */
[----:B------:R-:W-:Y:S05]  /*c520*/  BRA `(.L_x_1227) ;  /* 0x0000000c00347947 */ /* 0x000fea0003800000 */
.L_x_1228:
[----:B------:R-:W-:-:S04]  /*c530*/  HADD2.F32 R0, -RZ, R0.H0_H0 ;  /* 0x20000000ff007230 */ /* 0x000fc80000004100 */
[----:B------:R-:W0:Y:S02]  /*c540*/  F2I.FTZ.TRUNC.NTZ R5, R0 ;  /* 0x0000000000057305 */ /* 0x000e24000021f100 */
[----:B0-----:R0:W-:Y:S01]  /*c550*/  STG.E.U16 desc[UR36][R2.64], R5 ;  /* 0x0000000502007986 */ /* 0x0011e2000c101524 */
[----:B------:R-:W-:Y:S05]  /*c560*/  BRA `(.L_x_1227) ;  /* 0x0000000c00247947 */ /* 0x000fea0003800000 */
.L_x_1223:
        /* <DEDUP_REMOVED lines=9> */
.L_x_1231:
[----:B------:R0:W-:Y:S01]  /*c600*/  STG.E.U16 desc[UR36][R2.64], R0 ;  /* 0x0000000002007986 */ /* 0x0001e2000c101524 */
[----:B------:R-:W-:Y:S05]  /*c610*/  BRA `(.L_x_1227) ;  /* 0x0000000800f87947 */ /* 0x000fea0003800000 */
.L_x_1230:
[----:B------:R-:W-:-:S09]  /*c620*/  UISETP.NE.AND UP0, UPT, UR6, 0x7, UPT ;  /* 0x000000070600788c */ /* 0x000fd2000bf05270 */
[----:B------:R-:W-:Y:S05]  /*c630*/  BRA.U !UP0, `(.L_x_1232) ;  /* 0x0000000108347547 */ /* 0x000fea000b800000 */
[----:B------:R-:W-:-:S09]  /*c640*/  UISETP.NE.AND UP0, UPT, UR6, 0x8, UPT ;  /* 0x000000080600788c */ /* 0x000fd2000bf05270 */
[----:B------:R-:W-:Y:S05]  /*c650*/  BRA.U !UP0, `(.L_x_1233) ;  /* 0x0000000108187547 */ /* 0x000fea000b800000 */
[----:B------:R-:W-:-:S09]  /*c660*/  UISETP.NE.AND UP0, UPT, UR6, 0x9, UPT ;  /* 0x000000090600788c */ /* 0x000fd2000bf05270 */
[----:B------:R-:W-:Y:S05]  /*c670*/  BRA.U UP0, `(.L_x_1226) ;  /* 0x0000000500fc7547 */ /* 0x000fea000b800000 */
[----:B------:R-:W-:Y:S02]  /*c680*/  HFMA2 R5, -RZ, RZ, 0, 0 ;  /* 0x00000000ff057431 */ /* 0x000fe400000001ff */
[----:B------:R-:W-:-:S05]  /*c690*/  HADD2.F32 R4, -RZ, R0.H0_H0 ;  /* 0x20000000ff047230 */ /* 0x000fca0000004100 */
[----:B------:R0:W-:Y:S01]  /*c6a0*/  STG.E.64 desc[UR36][R2.64], R4 ;  /* 0x0000000402007986 */ /* 0x0001e2000c101b24 */
[----:B------:R-:W-:Y:S05]  /*c6b0*/  BRA `(.L_x_1227) ;  /* 0x0000000800d07947 */ /* 0x000fea0003800000 */
.L_x_1233:
[----:B------:R-:W-:-:S05]  /*c6c0*/  HADD2.F32 R0, -RZ, R0.H0_H0 ;  /* 0x20000000ff007230 */ /* 0x000fca0000004100 */
[----:B------:R-:W-:-:S04]  /*c6d0*/  F2FP.F16.F32.PACK_AB R0, RZ, R0 ;  /* 0x00000000ff00723e */ /* 0x000fc800000000ff */
[----:B------:R-:W-:-:S05]  /*c6e0*/  PRMT R0, R0, 0x5410, RZ ;  /* 0x0000541000007816 */ /* 0x000fca00000000ff */
[----:B------:R0:W-:Y:S01]  /*c6f0*/  STG.E desc[UR36][R2.64], R0 ;  /* 0x0000000002007986 */ /* 0x0001e2000c101924 */
[----:B------:R-:W-:Y:S05]  /*c700*/  BRA `(.L_x_1227) ;  /* 0x0000000800bc7947 */ /* 0x000fea0003800000 */
.L_x_1232:
[----:B------:R-:W-:-:S05]  /*c710*/  HADD2.F32 R4, -RZ, R0.H0_H0 ;  /* 0x20000000ff047230 */ /* 0x000fca0000004100 */
[----:B------:R-:W-:-:S06]  /*c720*/  FMUL.FTZ R4, R4, 1 ;  /* 0x3f80000004047820 */ /* 0x000fcc0000410000 */
[----:B------:R-:W0:Y:S02]  /*c730*/  F2F.F64.F32 R4, R4 ;  /* 0x0000000400047310 */ /* 0x000e240000201800 */
[----:B0-----:R0:W-:Y:S01]  /*c740*/  STG.E.64 desc[UR36][R2.64], R4 ;  /* 0x0000000402007986 */ /* 0x0011e2000c101b24 */
[----:B------:R-:W-:Y:S05]  /*c750*/  BRA `(.L_x_1227) ;  /* 0x0000000800a87947 */ /* 0x000fea0003800000 */
.L_x_1222:
        /* <DEDUP_REMOVED lines=14> */
.L_x_1237:
        /* <DEDUP_REMOVED lines=18> */
.L_x_1240:
[----:B------:R-:W-:-:S04]  /*c960*/  SHF.R.U32.HI R5, RZ, 0x18, R5 ;  /* 0x00000018ff057819 */ /* 0x000fc80000011605 */
[----:B------:R-:W-:-:S07]  /*c970*/  LOP3.LUT R0, R0, 0x80, R5, 0xf8, !PT ;  /* 0x0000008000007812 */ /* 0x000fce00078ef805 */
.L_x_1239:
[----:B------:R-:W-:Y:S05]  /*c980*/  BSYNC.RECONVERGENT B0 ;  /* 0x0000000000007941 */ /* 0x000fea0003800200 */
.L_x_1238:
[----:B------:R0:W-:Y:S01]  /*c990*/  STG.E.U8 desc[UR36][R2.64], R0 ;  /* 0x0000000002007986 */ /* 0x0001e2000c101124 */
[----:B------:R-:W-:Y:S05]  /*c9a0*/  BRA `(.L_x_1227) ;  /* 0x0000000800147947 */ /* 0x000fea0003800000 */
.L_x_1236:
        /* <DEDUP_REMOVED lines=18> */
.L_x_1243:
[----:B------:R-:W-:-:S04]  /*cad0*/  SHF.R.U32.HI R5, RZ, 0x18, R5 ;  /* 0x00000018ff057819 */ /* 0x000fc80000011605 */
[----:B------:R-:W-:-:S07]  /*cae0*/  LOP3.LUT R0, R0, 0x80, R5, 0xf8, !PT ;  /* 0x0000008000007812 */ /* 0x000fce00078ef805 */
.L_x_1242:
[----:B------:R-:W-:Y:S05]  /*caf0*/  BSYNC.RECONVERGENT B0 ;  /* 0x0000000000007941 */ /* 0x000fea0003800200 */
.L_x_1241:
[----:B------:R0:W-:Y:S01]  /*cb00*/  STG.E.U8 desc[UR36][R2.64], R0 ;  /* 0x0000000002007986 */ /* 0x0001e2000c101124 */
[----:B------:R-:W-:Y:S05]  /*cb10*/  BRA `(.L_x_1227) ;  /* 0x0000000400b87947 */ /* 0x000fea0003800000 */
.L_x_1235:
        /* <DEDUP_REMOVED lines=12> */
[----:B------:R-:W-:Y:S01]  /*cbe0*/  HFMA2 R5, -RZ, RZ, 0, 1.5199184417724609375e-05 ;  /* 0x000000ffff057431 */ /* 0x000fe200000001ff */
        /* <DEDUP_REMOVED lines=9> */
.L_x_1245:
[----:B------:R-:W-:-:S06]  /*cc80*/  HADD2.F32 R4, -RZ, R0.H0_H0 ;  /* 0x20000000ff047230 */ /* 0x000fcc0000004100 */
[----:B------:R-:W0:Y:S02]  /*cc90*/  F2I.U64.TRUNC R4, R4 ;  /* 0x0000000400047311 */ /* 0x000e24000020d800 */
[----:B0-----:R0:W-:Y:S01]  /*cca0*/  STG.E.64 desc[UR36][R2.64], R4 ;  /* 0x0000000402007986 */ /* 0x0011e2000c101b24 */
[----:B------:R-:W-:Y:S05]  /*ccb0*/  BRA `(.L_x_1227) ;  /* 0x0000000400507947 */ /* 0x000fea0003800000 */
.L_x_1244:
[----:B------:R-:W-:-:S04]  /*ccc0*/  HADD2.F32 R0, -RZ, R0.H0_H0 ;  /* 0x20000000ff007230 */ /* 0x000fc80000004100 */
[----:B------:R-:W0:Y:S02]  /*ccd0*/  F2I.FTZ.U32.TRUNC.NTZ R5, R0 ;  /* 0x0000000000057305 */ /* 0x000e24000021f000 */
[----:B0-----:R0:W-:Y:S01]  /*cce0*/  STG.E desc[UR36][R2.64], R5 ;  /* 0x0000000502007986 */ /* 0x0011e2000c101924 */
[----:B------:R-:W-:Y:S05]  /*ccf0*/  BRA `(.L_x_1227) ;  /* 0x0000000400407947 */ /* 0x000fea0003800000 */
.L_x_1234:
        /* <DEDUP_REMOVED lines=11> */
.L_x_1247:
[----:B------:R-:W-:Y:S01]  /*cdb0*/  HADD2.F32 R0, -RZ, R0.H0_H0 ;  /* 0x20000000ff007230 */ /* 0x000fe20000004100 */
[----:B------:R-:W-:-:S04]  /*cdc0*/  CS2R R6, SRZ ;  /* 0x0000000000067805 */ /* 0x000fc8000001ff00 */
[----:B------:R-:W-:-:S04]  /*cdd0*/  FMUL.FTZ R0, R0, 1 ;  /* 0x3f80000000007820 */ /* 0x000fc80000410000 */
[----:B------:R-:W0:Y:S02]  /*cde0*/  F2F.F64.F32 R4, R0 ;  /* 0x0000000000047310 */ /* 0x000e240000201800 */
[----:B0-----:R0:W-:Y:S01]  /*cdf0*/  STG.E.128 desc[UR36][R2.64], R4 ;  /* 0x0000000402007986 */ /* 0x0011e2000c101d24 */
[----:B------:R-:W-:Y:S05]  /*ce00*/  BRA `(.L_x_1227) ;  /* 0x0000000000fc7947 */ /* 0x000fea0003800000 */
.L_x_1246:
[----:B------:R-:W-:-:S09]  /*ce10*/  UISETP.NE.AND UP0, UPT, UR6, 0xf, UPT ;  /* 0x0000000f0600788c */ /* 0x000fd2000bf05270 */
[----:B------:R-:W-:Y:S05]  /*ce20*/  BRA.U !UP0, `(.L_x_1248) ;  /* 0x0000000108e87547 */ /* 0x000fea000b800000 */
[----:B------:R-:W-:-:S09]  /*ce30*/  UISETP.NE.AND UP0, UPT, UR6, 0x17, UPT ;  /* 0x000000170600788c */ /* 0x000fd2000bf05270 */
[----:B------:R-:W-:Y:S05]  /*ce40*/  BRA.U !UP0, `(.L_x_1249) ;  /* 0x0000000108907547 */ /* 0x000fea000b800000 */
[----:B------:R-:W-:-:S09]  /*ce50*/  UISETP.NE.AND UP0, UPT, UR6, 0x18, UPT ;  /* 0x000000180600788c */ /* 0x000fd2000bf05270 */
[----:B------:R-:W-:Y:S05]  /*ce60*/  BRA.U !UP0, `(.L_x_1250) ;  /* 0x0000000108447547 */ /* 0x000fea000b800000 */
.L_x_1226:
[----:B------:R-:W-:Y:S01]  /*ce70*/  MOV R2, 0x0 ;  /* 0x0000000000027802 */ /* 0x000fe20000000f00 */
[----:B------:R-:W0:Y:S01]  /*ce80*/  LDCU.64 UR4, c[0x4][0x128] ;  /* 0x01002500ff0477ac */ /* 0x000e220008000a00 */
[----:B------:R-:W-:Y:S02]  /*ce90*/  HFMA2 R8, -RZ, RZ, 0, 6.020069122314453125e-06 ;  /* 0x00000065ff087431 */ /* 0x000fe400000001ff */
        /* <DEDUP_REMOVED lines=13> */
.L_x_1251:
[----:B------:R-:W-:Y:S05]  /*cf70*/  BRA `(.L_x_1227) ;  /* 0x0000000000a07947 */ /* 0x000fea0003800000 */
.L_x_1250:
        /* <DEDUP_REMOVED lines=13> */
.L_x_1253:
[----:B------:R-:W-:Y:S05]  /*d050*/  BSYNC.RECONVERGENT B0 ;  /* 0x0000000000007941 */ /* 0x000fea0003800200 */
.L_x_1252:
[----:B------:R-:W-:-:S05]  /*d060*/  LOP3.LUT R5, R0, 0x80, R5, 0xf8, !PT ;  /* 0x0000008000057812 */ /* 0x000fca00078ef805 */
[----:B------:R3:W-:Y:S01]  /*d070*/  STG.E.U8 desc[UR36][R2.64], R5 ;  /* 0x0000000502007986 */ /* 0x0007e2000c101124 */
[----:B------:R-:W-:Y:S05]  /*d080*/  BRA `(.L_x_1227) ;  /* 0x00000000005c7947 */ /* 0x000fea0003800000 */
.L_x_1249:
        /* <DEDUP_REMOVED lines=12> */
.L_x_1255:
[----:B------:R-:W-:Y:S01]  /*d150*/  IMAD.MOV.U32 R0, RZ, RZ, 0x7f ;  /* 0x0000007fff007424 */ /* 0x000fe200078e00ff */
[----:B------:R-:W-:-:S04]  /*d160*/  ISETP.GT.U32.AND P0, PT, R4, 0x7f800000, PT ;  /* 0x7f8000000400780c */ /* 0x000fc80003f04070 */
[----:B------:R-:W-:-:S09]  /*d170*/  SEL R0, R0, 0x7c, P0 ;  /* 0x0000007c00007807 */ /* 0x000fd20000000000 */
.L_x_1256:
[----:B------:R-:W-:Y:S05]  /*d180*/  BSYNC.RECONVERGENT B0 ;  /* 0x0000000000007941 */ /* 0x000fea0003800200 */
.L_x_1254:
[----:B------:R-:W-:-:S04]  /*d190*/  SHF.R.U32.HI R5, RZ, 0x18, R5 ;  /* 0x00000018ff057819 */ /* 0x000fc80000011605 */
[----:B------:R-:W-:-:S05]  /*d1a0*/  LOP3.LUT R5, R0, 0x80, R5, 0xf8, !PT ;  /* 0x0000008000057812 */ /* 0x000fca00078ef805 */
[----:B------:R2:W-:Y:S01]  /*d1b0*/  STG.E.U8 desc[UR36][R2.64], R5 ;  /* 0x0000000502007986 */ /* 0x0005e2000c101124 */
[----:B------:R-:W-:Y:S05]  /*d1c0*/  BRA `(.L_x_1227) ;  /* 0x00000000000c7947 */ /* 0x000fea0003800000 */
.L_x_1248:
[----:B------:R-:W-:-:S05]  /*d1d0*/  HADD2.F32 R0, -RZ, R0.H0_H0 ;  /* 0x20000000ff007230 */ /* 0x000fca0000004100 */
[----:B------:R-:W-:-:S05]  /*d1e0*/  F2FP.BF16.F32.PACK_AB R0, RZ, R0 ;  /* 0x00000000ff00723e */ /* 0x000fca00000010ff */
[----:B------:R4:W-:Y:S02]  /*d1f0*/  STG.E.U16 desc[UR36][R2.64], R0 ;  /* 0x0000000002007986 */ /* 0x0009e4000c101524 */
.L_x_1227:
[----:B------:R-:W-:-:S07]  /*d200*/  IADD3 R17, PT, PT, R17, 0x80, RZ ;  /* 0x0000008011117810 */ /* 0x000fce0007ffe0ff */
.L_x_1154:
[----:B------:R-:W-:Y:S05]  /*d210*/  BSYNC.RECONVERGENT B6 ;  /* 0x0000000000067941 */ /* 0x000fea0003800200 */
.L_x_1153:
[----:B------:R-:W5:Y:S02]  /*d220*/  LDCU UR4, c[0x0][0x380] ;  /* 0x00007000ff0477ac */ /* 0x000f640008000800 */
[----:B-----5:R-:W-:-:S13]  /*d230*/  ISETP.GE.AND P0, PT, R17, UR4, PT ;  /* 0x0000000411007c0c */ /* 0x020fda000bf06270 */
[----:B------:R-:W-:Y:S05]  /*d240*/  @P0 EXIT ;  /* 0x000000000000094d */ /* 0x000fea0003800000 */
[----:B------:R-:W5:Y:S01]  /*d250*/  LDCU UR4, c[0x0][0x388] ;  /* 0x00007100ff0477ac */ /* 0x000f620008000800 */
[----:B------:R-:W-:Y:S02]  /*d260*/  IMAD.MOV.U32 R19, RZ, RZ, RZ ;  /* 0x000000ffff137224 */ /* 0x000fe400078e00ff */
[----:B0--34-:R-:W-:Y:S02]  /*d270*/  IMAD.MOV.U32 R0, RZ, RZ, RZ ;  /* 0x000000ffff007224 */ /* 0x019fe400078e00ff */
        /* <DEDUP_REMOVED lines=8> */
[----:B-12---:R-:W-:Y:S01]  /*d300*/  IMAD.HI.U32 R2, R17, UR4, R16 ;  /* 0x0000000411027c27 */ /* 0x006fe2000f8e0010 */
[----:B------:R-:W1:Y:S04]  /*d310*/  LDCU UR4, c[0x0][0x4c0] ;  /* 0x00009800ff0477ac */ /* 0x000e680008000800 */
[----:B------:R-:W-:-:S04]  /*d320*/  SHF.R.U32.HI R3, RZ, UR5, R2 ;  /* 0x00000005ff037c19 */ /* 0x000fc80008011602 */
[----:B------:R-:W-:-:S05]  /*d330*/  IADD3 R0, PT, PT, -R3, RZ, RZ ;  /* 0x000000ff03007210 */ /* 0x000fca0007ffe1ff */
[----:B0-----:R-:W-:-:S04]  /*d340*/  IMAD R17, R0, UR6, R17 ;  /* 0x0000000600117c24 */ /* 0x001fc8000f8e0211 */
[C---:B---3--:R-:W-:Y:S02]  /*d350*/  IMAD R16, R17.reuse, UR8, RZ ;  /* 0x0000000811107c24 */ /* 0x048fe4000f8e02ff */
        /* <DEDUP_REMOVED lines=337> */
.L_x_1257:
[----:B------:R-:W0:Y:S01]  /*e870*/  LDCU.64 UR6, c[0x0][0x5e8] ;  /* 0x0000bd00ff0677ac */ /* 0x000e220008000a00 */
[----:B------:R-:W1:Y:S01]  /*e880*/  LDCU.64 UR8, c[0x0][0x5f0] ;  /* 0x0000be00ff0877ac */ /* 0x000e620008000a00 */
[----:B------:R-:W-:-:S04]  /*e890*/  UPRMT UR4, UR40, 0x7771, URZ ;  /* 0x0000777128047896 */ /* 0x000fc800080000ff */
[----:B------:R-:W-:Y:S01]  /*e8a0*/  UISETP.GT.AND UP0, UPT, UR4, 0x9, UPT ;  /* 0x000000090400788c */ /* 0x000fe2000bf04270 */
[----:B0-----:R-:W-:Y:S02]  /*e8b0*/  IADD3 R16, P0, PT, R16, UR6, RZ ;  /* 0x0000000610107c10 */ /* 0x001fe4000ff1e0ff */
[----:B-12---:R-:W-:-:S03]  /*e8c0*/  IADD3 R2, P1, PT, R0, UR8, RZ ;  /* 0x0000000800027c10 */ /* 0x006fc6000ff3e0ff */
        /* <DEDUP_REMOVED lines=16> */
.L_x_1261:
[----:B------:R-:W2:Y:S02]  /*e9d0*/  LDG.E.U8 R2, desc[UR36][R2.64] ;  /* 0x0000002402027981 */ /* 0x000ea4000c1e1100 */
[----:B--2---:R-:W-:-:S04]  /*e9e0*/  I2FP.F32.U32 R0, R2 ;  /* 0x0000000200007245 */ /* 0x004fc80000201000 */
[----:B------:R-:W-:-:S04]  /*e9f0*/  F2FP.F16.F32.PACK_AB R0, RZ, R0 ;  /* 0x00000000ff00723e */ /* 0x000fc800000000ff */
[----:B------:R-:W-:Y:S01]  /*ea00*/  PRMT R22, R0, 0x7610, R22 ;  /* 0x0000761000167816 */ /* 0x000fe20000000016 */
[----:B------:R-:W-:Y:S06]  /*ea10*/  BRA `(.L_x_1263) ;  /* 0x0000000c00b47947 */ /* 0x000fec0003800000 */
.L_x_1260:
        /* <DEDUP_REMOVED lines=11> */
.L_x_1265:
[----:B------:R-:W2:Y:S02]  /*ead0*/  LDG.E R2, desc[UR36][R2.64] ;  /* 0x0000002402027981 */ /* 0x000ea4000c1e1900 */
[----:B--2---:R-:W-:-:S04]  /*eae0*/  I2FP.F32.S32 R0, R2 ;  /* 0x0000000200007245 */ /* 0x004fc80000201400 */
[----:B------:R-:W-:-:S04]  /*eaf0*/  F2FP.F16.F32.PACK_AB R0, RZ, R0 ;  /* 0x00000000ff00723e */ /* 0x000fc800000000ff */
[----:B------:R-:W-:Y:S01]  /*eb00*/  PRMT R22, R0, 0x7610, R22 ;  /* 0x0000761000167816 */ /* 0x000fe20000000016 */
[----:B------:R-:W-:Y:S06]  /*eb10*/  BRA `(.L_x_1263) ;  /* 0x0000000c00747947 */ /* 0x000fec0003800000 */
.L_x_1264:
[----:B------:R-:W2:Y:S02]  /*eb20*/  LDG.E.U16 R2, desc[UR36][R2.64] ;  /* 0x0000002402027981 */ /* 0x000ea4000c1e1500 */
[----:B--2---:R-:W0:Y:S02]  /*eb30*/  I2F.S16 R0, R2 ;  /* 0x0000000200007306 */ /* 0x004e240000101400 */
[----:B0-----:R-:W-:-:S04]  /*eb40*/  F2FP.F16.F32.PACK_AB R0, RZ, R0 ;  /* 0x00000000ff00723e */ /* 0x001fc800000000ff */
[----:B------:R-:W-:Y:S01]  /*eb50*/  PRMT R22, R0, 0x7610, R22 ;  /* 0x0000761000167816 */ /* 0x000fe20000000016 */
[----:B------:R-:W-:Y:S06]  /*eb60*/  BRA `(.L_x_1263) ;  /* 0x0000000c00607947 */ /* 0x000fec0003800000 */
.L_x_1259:
        /* <DEDUP_REMOVED lines=9> */
.L_x_1267:
[----:B------:R0:W5:Y:S01]  /*ec00*/  LDG.E.U16 R22, desc[UR36][R2.64] ;  /* 0x0000002402167981 */ /* 0x000162000c1e1500 */
[----:B------:R-:W-:Y:S05]  /*ec10*/  BRA `(.L_x_1263) ;  /* 0x0000000c00347947 */ /* 0x000fea0003800000 */
.L_x_1266:
        /* <DEDUP_REMOVED lines=9> */
.L_x_1269:
[----:B------:R1:W5:Y:S01]  /*ecb0*/  LDG.E.U16 R22, desc[UR36][R2.64] ;  /* 0x0000002402167981 */ /* 0x000362000c1e1500 */
[----:B------:R-:W-:Y:S05]  /*ecc0*/  BRA `(.L_x_1263) ;  /* 0x0000000c00087947 */ /* 0x000fea0003800000 */
.L_x_1268:
        /* <DEDUP_REMOVED lines=9> */
.L_x_1258:
        /* <DEDUP_REMOVED lines=14> */
.L_x_1272:
        /* <DEDUP_REMOVED lines=9> */
.L_x_1271:
        /* <DEDUP_REMOVED lines=27> */
.L_x_1274:
        /* <DEDUP_REMOVED lines=14> */
.L_x_1273:
[----:B------:R-:W2:Y:S02]  /*f160*/  LDG.E.U16 R0, desc[UR36][R2.64] ;  /* 0x0000002402007981 */ /* 0x000ea4000c1e1500 */
[----:B--2---:R-:W-:-:S04]  /*f170*/  SHF.L.U32 R0, R0, 0x10, RZ ;  /* 0x0000001000007819 */ /* 0x004fc800000006ff */
[----:B------:R-:W-:-:S04]  /*f180*/  F2FP.F16.F32.PACK_AB R0, RZ, R0 ;  /* 0x00000000ff00723e */ /* 0x000fc800000000ff */
[----:B------:R-:W-:Y:S01]  /*f190*/  PRMT R22, R0, 0x7610, R22 ;  /* 0x0000761000167816 */ /* 0x000fe20000000016 */
[----:B------:R-:W-:Y:S06]  /*f1a0*/  BRA `(.L_x_1263) ;  /* 0x0000000400d07947 */ /* 0x000fec0003800000 */
.L_x_1270:
        /* <DEDUP_REMOVED lines=13> */
.L_x_1277:
        /* <DEDUP_REMOVED lines=21> */
.L_x_1281:
[----:B------:R-:W-:Y:S05]  /*f3d0*/  BSYNC.RECONVERGENT B1 ;  /* 0x0000000000017941 */ /* 0x000fea0003800200 */
.L_x_1280:
[----:B------:R-:W-:Y:S02]  /*f3e0*/  SHF.L.U32 R0, R0, 0x14, RZ ;  /* 0x0000001400007819 */ /* 0x000fe400000006ff */
[----:B------:R-:W-:-:S04]  /*f3f0*/  LEA R2, R2, 0x3b800000, 0x17 ;  /* 0x3b80000002027811 */ /* 0x000fc800078eb8ff */
[----:B------:R-:W-:-:S07]  /*f400*/  LOP3.LUT R0, R2, R0, R7, 0xfe, !PT ;  /* 0x0000000002007212 */ /* 0x000fce00078efe07 */
.L_x_1279:
[----:B------:R-:W-:Y:S05]  /*f410*/  BSYNC.RECONVERGENT B0 ;  /* 0x0000000000007941 */ /* 0x000fea0003800200 */
.L_x_1278:
[----:B------:R-:W-:-:S04]  /*f420*/  F2FP.F16.F32.PACK_AB R0, RZ, R0 ;  /* 0x00000000ff00723e */ /* 0x000fc800000000ff */
[----:B------:R-:W-:Y:S01]  /*f430*/  PRMT R22, R0, 0x7610, R22 ;  /* 0x0000761000167816 */ /* 0x000fe20000000016 */
[----:B------:R-:W-:Y:S06]  /*f440*/  BRA `(.L_x_1263) ;  /* 0x0000000400287947 */ /* 0x000fec0003800000 */
.L_x_1276:
        /* <DEDUP_REMOVED lines=21> */
.L_x_1285:
[----:B------:R-:W-:Y:S05]  /*f5a0*/  BSYNC.RECONVERGENT B1 ;  /* 0x0000000000017941 */ /* 0x000fea0003800200 */
.L_x_1284:
[----:B------:R-:W-:Y:S02]  /*f5b0*/  SHF.L.U32 R0, R0, 0x15, RZ ;  /* 0x0000001500007819 */ /* 0x000fe400000006ff */
[----:B------:R-:W-:-:S04]  /*f5c0*/  LEA R2, R2, 0x37800000, 0x17 ;  /* 0x3780000002027811 */ /* 0x000fc800078eb8ff */
[----:B------:R-:W-:-:S07]  /*f5d0*/  LOP3.LUT R0, R2, R0, R7, 0xfe, !PT ;  /* 0x0000000002007212 */ /* 0x000fce00078efe07 */
.L_x_1283:
[----:B------:R-:W-:Y:S05]  /*f5e0*/  BSYNC.RECONVERGENT B0 ;  /* 0x0000000000007941 */ /* 0x000fea0003800200 */
.L_x_1282:
[----:B------:R-:W-:-:S04]  /*f5f0*/  F2FP.F16.F32.PACK_AB R0, RZ, R0 ;  /* 0x00000000ff00723e */ /* 0x000fc800000000ff */
[----:B------:R-:W-:Y:S01]  /*f600*/  PRMT R22, R0, 0x7610, R22 ;  /* 0x0000761000167816 */ /* 0x000fe20000000016 */
[----:B------:R-:W-:Y:S06]  /*f610*/  BRA `(.L_x_1263) ;  /* 0x0000000000b47947 */ /* 0x000fec0003800000 */
.L_x_1275:
        /* <DEDUP_REMOVED lines=14> */
.L_x_1289:
[----:B------:R-:W-:Y:S05]  /*f700*/  BSYNC.RECONVERGENT B0 ;  /* 0x0000000000007941 */ /* 0x000fea0003800200 */
.L_x_1288:
[----:B------:R-:W-:-:S04]  /*f710*/  F2FP.F16.F32.PACK_AB R0, RZ, R0 ;  /* 0x00000000ff00723e */ /* 0x000fc800000000ff */
[----:B------:R-:W-:Y:S01]  /*f720*/  PRMT R22, R0, 0x7610, R22 ;  /* 0x0000761000167816 */ /* 0x000fe20000000016 */
[----:B------:R-:W-:Y:S06]  /*f730*/  BRA `(.L_x_1263) ;  /* 0x00000000006c7947 */ /* 0x000fec0003800000 */
.L_x_1262:
        /* <DEDUP_REMOVED lines=16> */
.L_x_1290:
[----:B------:R-:W-:Y:S01]  /*f840*/  PRMT R22, RZ, 0x7610, R22 ;  /* 0x00007610ff167816 */ /* 0x000fe20000000016 */
[----:B------:R-:W-:Y:S06]  /*f850*/  BRA `(.L_x_1263) ;  /* 0x0000000000247947 */ /* 0x000fec0003800000 */
.L_x_1287:
[----:B------:R-:W2:Y:S02]  /*f860*/  LDG.E.64 R2, desc[UR36][R2.64] ;  /* 0x0000002402027981 */ /* 0x000ea4000c1e1b00 */
[----:B--2---:R-:W0:Y:S02]  /*f870*/  I2F.U64 R0, R2 ;  /* 0x0000000200007312 */ /* 0x004e240000301000 */
[----:B0-----:R-:W-:-:S04]  /*f880*/  F2FP.F16.F32.PACK_AB R0, RZ, R0 ;  /* 0x00000000ff00723e */ /* 0x001fc800000000ff */
[----:B------:R-:W-:Y:S01]  /*f890*/  PRMT R22, R0, 0x7610, R22 ;  /* 0x0000761000167816 */ /* 0x000fe20000000016 */
[----:B------:R-:W-:Y:S06]  /*f8a0*/  BRA `(.L_x_1263) ;  /* 0x0000000000107947 */ /* 0x000fec0003800000 */
.L_x_1286:
[----:B------:R-:W2:Y:S02]  /*f8b0*/  LDG.E R2, desc[UR36][R2.64] ;  /* 0x0000002402027981 */ /* 0x000ea4000c1e1900 */
[----:B--2---:R-:W-:-:S04]  /*f8c0*/  I2FP.F32.U32 R0, R2 ;  /* 0x0000000200007245 */ /* 0x004fc80000201000 */
[----:B------:R-:W-:-:S04]  /*f8d0*/  F2FP.F16.F32.PACK_AB R0, RZ, R0 ;  /* 0x00000000ff00723e */ /* 0x000fc800000000ff */
[----:B------:R-:W-:-:S07]  /*f8e0*/  PRMT R22, R0, 0x7610, R22 ;  /* 0x0000761000167816 */ /* 0x000fce0000000016 */
.L_x_1263:
        /* <DEDUP_REMOVED lines=18> */
.L_x_1294:
[----:B------:R-:W2:Y:S02]  /*fa10*/  LDG.E.U8 R2, desc[UR36][R2.64] ;  /* 0x0000002402027981 */ /* 0x000ea4000c1e1100 */
[----:B--2---:R-:W-:-:S04]  /*fa20*/  I2FP.F32.U32 R0, R2 ;  /* 0x0000000200007245 */ /* 0x004fc80000201000 */
[----:B------:R-:W-:Y:S01]  /*fa30*/  F2FP.F16.F32.PACK_AB R0, RZ, R0 ;  /* 0x00000000ff00723e */ /* 0x000fe200000000ff */
[----:B------:R-:W-:Y:S06]  /*fa40*/  BRA `(.L_x_1296) ;  /* 0x0000000c007c7947 */ /* 0x000fec0003800000 */
.L_x_1293:
        /* <DEDUP_REMOVED lines=10> */
.L_x_1298:
[----:B------:R-:W2:Y:S02]  /*faf0*/  LDG.E R2, desc[UR36][R2.64] ;  /* 0x0000002402027981 */ /* 0x000ea4000c1e1900 */
[----:B--2---:R-:W-:-:S04]  /*fb00*/  I2FP.F32.S32 R0, R2 ;  /* 0x0000000200007245 */ /* 0x004fc80000201400 */
[----:B------:R-:W-:Y:S01]  /*fb10*/  F2FP.F16.F32.PACK_AB R0, RZ, R0 ;  /* 0x00000000ff00723e */ /* 0x000fe200000000ff */
[----:B------:R-:W-:Y:S06]  /*fb20*/  BRA `(.L_x_1296) ;  /* 0x0000000c00447947 */ /* 0x000fec0003800000 */
.L_x_1297:
[----:B------:R-:W2:Y:S02]  /*fb30*/  LDG.E.U16 R2, desc[UR36][R2.64] ;  /* 0x0000002402027981 */ /* 0x000ea4000c1e1500 */
[----:B--2---:R-:W0:Y:S02]  /*fb40*/  I2F.S16 R0, R2 ;  /* 0x0000000200007306 */ /* 0x004e240000101400 */
[----:B0-----:R-:W-:Y:S01]  /*fb50*/  F2FP.F16.F32.PACK_AB R0, RZ, R0 ;  /* 0x00000000ff00723e */ /* 0x001fe200000000ff */
[----:B------:R-:W-:Y:S06]  /*fb60*/  BRA `(.L_x_1296) ;  /* 0x0000000c00347947 */ /* 0x000fec0003800000 */
.L_x_1292:
        /* <DEDUP_REMOVED lines=9> */
.L_x_1300:
[----:B------:R1:W5:Y:S01]  /*fc00*/  LDG.E.U16 R0, desc[UR36][R2.64] ;  /* 0x0000002402007981 */ /* 0x000362000c1e1500 */
[----:B------:R-:W-:Y:S05]  /*fc10*/  BRA `(.L_x_1296) ;  /* 0x0000000c00087947 */ /* 0x000fea0003800000 */
.L_x_1299:
        /* <DEDUP_REMOVED lines=9> */
.L_x_1302:
[----:B------:R0:W5:Y:S01]  /*fcb0*/  LDG.E.U16 R0, desc[UR36][R2.64] ;  /* 0x0000002402007981 */ /* 0x000162000c1e1500 */
[----:B------:R-:W-:Y:S05]  /*fcc0*/  BRA `(.L_x_1296) ;  /* 0x0000000800dc7947 */ /* 0x000fea0003800000 */
.L_x_1301:
        /* <DEDUP_REMOVED lines=8> */
.L_x_1291:
        /* <DEDUP_REMOVED lines=13> */
.L_x_1305:
        /* <DEDUP_REMOVED lines=8> */
.L_x_1304:
        /* <DEDUP_REMOVED lines=27> */
.L_x_1307:
        /* <DEDUP_REMOVED lines=13> */
.L_x_1306:
[----:B------:R-:W2:Y:S02]  /*10120*/  LDG.E.U16 R0, desc[UR36][R2.64] ;  /* 0x0000002402007981 */ /* 0x000ea4000c1e1500 */
[----:B--2---:R-:W-:-:S05]  /*10130*/  IMAD.U32 R0, R0, 0x10000, RZ ;  /* 0x0001000000007824 */ /* 0x004fca00078e00ff */
[----:B------:R-:W-:Y:S01]  /*10140*/  F2FP.F16.F32.PACK_AB R0, RZ, R0 ;  /* 0x00000000ff00723e */ /* 0x000fe200000000ff */
[----:B------:R-:W-:Y:S06]  /*10150*/  BRA `(.L_x_1296) ;  /* 0x0000000400b87947 */ /* 0x000fec0003800000 */
.L_x_1303:
        /* <DEDUP_REMOVED lines=12> */
.L_x_1310:
        /* <DEDUP_REMOVED lines=21> */
.L_x_1314:
[----:B------:R-:W-:Y:S05]  /*10370*/  BSYNC.RECONVERGENT B1 ;  /* 0x0000000000017941 */ /* 0x000fea0003800200 */
.L_x_1313:
[----:B------:R-:W-:Y:S01]  /*10380*/  IMAD.SHL.U32 R0, R0, 0x100000, RZ ;  /* 0x0010000000007824 */ /* 0x000fe200078e00ff */
[----:B------:R-:W-:-:S04]  /*10390*/  LEA R2, R2, 0x3b800000, 0x17 ;  /* 0x3b80000002027811 */ /* 0x000fc800078eb8ff */
[----:B------:R-:W-:-:S07]  /*103a0*/  LOP3.LUT R0, R2, R0, R7, 0xfe, !PT ;  /* 0x0000000002007212 */ /* 0x000fce00078efe07 */
.L_x_1312:
[----:B------:R-:W-:Y:S05]  /*103b0*/  BSYNC.RECONVERGENT B0 ;  /* 0x0000000000007941 */ /* 0x000fea0003800200 */
.L_x_1311:
[----:B------:R-:W-:Y:S01]  /*103c0*/  F2FP.F16.F32.PACK_AB R0, RZ, R0 ;  /* 0x00000000ff00723e */ /* 0x000fe200000000ff */
[----:B------:R-:W-:Y:S06]  /*103d0*/  BRA `(.L_x_1296) ;  /* 0x0000000400187947 */ /* 0x000fec0003800000 */
.L_x_1309:
        /* <DEDUP_REMOVED lines=21> */
.L_x_1318:
[----:B------:R-:W-:Y:S05]  /*10530*/  BSYNC.RECONVERGENT B1 ;  /* 0x0000000000017941 */ /* 0x000fea0003800200 */
.L_x_1317:
[----:B------:R-:W-:Y:S01]  /*10540*/  IMAD.SHL.U32 R0, R0, 0x200000, RZ ;  /* 0x0020000000007824 */ /* 0x000fe200078e00ff */
[----:B------:R-:W-:-:S04]  /*10550*/  LEA R2, R2, 0x37800000, 0x17 ;  /* 0x3780000002027811 */ /* 0x000fc800078eb8ff */
[----:B------:R-:W-:-:S07]  /*10560*/  LOP3.LUT R0, R2, R0, R7, 0xfe, !PT ;  /* 0x0000000002007212 */ /* 0x000fce00078efe07 */
.L_x_1316:
[----:B------:R-:W-:Y:S05]  /*10570*/  BSYNC.RECONVERGENT B0 ;  /* 0x0000000000007941 */ /* 0x000fea0003800200 */
.L_x_1315:
[----:B------:R-:W-:Y:S01]  /*10580*/  F2FP.F16.F32.PACK_AB R0, RZ, R0 ;  /* 0x00000000ff00723e */ /* 0x000fe200000000ff */
[----:B------:R-:W-:Y:S06]  /*10590*/  BRA `(.L_x_1296) ;  /* 0x0000000000a87947 */ /* 0x000fec0003800000 */
.L_x_1308:
        /* <DEDUP_REMOVED lines=14> */
.L_x_1322:
[----:B------:R-:W-:Y:S05]  /*10680*/  BSYNC.RECONVERGENT B0 ;  /* 0x0000000000007941 */ /* 0x000fea0003800200 */
.L_x_1321:
[----:B------:R-:W-:Y:S01]  /*10690*/  F2FP.F16.F32.PACK_AB R0, RZ, R0 ;  /* 0x00000000ff00723e */ /* 0x000fe200000000ff */
[----:B------:R-:W-:Y:S06]  /*106a0*/  BRA `(.L_x_1296) ;  /* 0x0000000000647947 */ /* 0x000fec0003800000 */
.L_x_1295:
        /* <DEDUP_REMOVED lines=16> */
.L_x_1323:
[----:B------:R-:W-:Y:S01]  /*107b0*/  PRMT R0, RZ, 0x7610, R0 ;  /* 0x00007610ff007816 */ /* 0x000fe20000000000 */
[----:B------:R-:W-:Y:S06]  /*107c0*/  BRA `(.L_x_1296) ;  /* 0x00000000001c7947 */ /* 0x000fec0003800000 */
.L_x_1320:
[----:B------:R-:W2:Y:S02]  /*107d0*/  LDG.E.64 R2, desc[UR36][R2.64] ;  /* 0x0000002402027981 */ /* 0x000ea4000c1e1b00 */
[----:B--2---:R-:W0:Y:S02]  /*107e0*/  I2F.U64 R0, R2 ;  /* 0x0000000200007312 */ /* 0x004e240000301000 */
[----:B0-----:R-:W-:Y:S01]  /*107f0*/  F2FP.F16.F32.PACK_AB R0, RZ, R0 ;  /* 0x00000000ff00723e */ /* 0x001fe200000000ff */
[----:B------:R-:W-:Y:S06]  /*10800*/  BRA `(.L_x_1296) ;  /* 0x00000000000c7947 */ /* 0x000fec0003800000 */
.L_x_1319:
[----:B------:R-:W2:Y:S02]  /*10810*/  LDG.E R2, desc[UR36][R2.64] ;  /* 0x0000002402027981 */ /* 0x000ea4000c1e1900 */
[----:B--2---:R-:W-:-:S04]  /*10820*/  I2FP.F32.U32 R0, R2 ;  /* 0x0000000200007245 */ /* 0x004fc80000201000 */
[----:B------:R-:W-:-:S07]  /*10830*/  F2FP.F16.F32.PACK_AB R0, RZ, R0 ;  /* 0x00000000ff00723e */ /* 0x000fce00000000ff */
.L_x_1296:
[----:B01----:R-:W0:Y:S01]  /*10840*/  LDC R2, c[0x0][0x600] ;  /* 0x00018000ff027b82 */ /* 0x003e220000000800 */
[----:B-----5:R-:W-:Y:S01]  /*10850*/  HADD2.F32 R22, -RZ, R22.H0_H0 ;  /* 0x20000016ff167230 */ /* 0x020fe20000004100 */
[----:B------:R-:W-:Y:S01]  /*10860*/  ULOP3.LUT UR4, UR40, 0xff, URZ, 0xc0, !UPT ;  /* 0x000000ff28047892 */ /* 0x000fe2000f8ec0ff */
[----:B------:R-:W-:-:S03]  /*10870*/  HADD2.F32 R5, -RZ, R0.H0_H0 ;  /* 0x20000000ff057230 */ /* 0x000fc60000004100 */
[----:B------:R-:W-:Y:S02]  /*10880*/  UISETP.GT.AND UP0, UPT, UR4, 0x9, UPT ;  /* 0x000000090400788c */ /* 0x000fe4000bf04270 */
[----:B------:R-:W-:Y:S01]  /*10890*/  FADD.FTZ R3, -R22, R5 ;  /* 0x0000000516037221 */ /* 0x000fe20000010100 */
[----:B0-----:R-:W-:-:S13]  /*108a0*/  FSETP.GEU.FTZ.AND P0, PT, |R2|, 0.5, PT ;  /* 0x3f0000000200780b */ /* 0x001fda0003f1e200 */
[----:B------:R-:W-:Y:S01]  /*108b0*/  @!P0 FFMA.FTZ R0, R3, R2, R22 ;  /* 0x0000000203008223 */ /* 0x000fe20000010016 */
[----:B------:R-:W-:-:S05]  /*108c0*/  @P0 FFMA.FTZ R0, -R18, R3, R5 ;  /* 0x0000000312000223 */ /* 0x000fca0000010105 */
        /* <DEDUP_REMOVED lines=12> */
[----:B0-----:R-:W-:Y:S01]  /*10990*/  STG.E.U8 desc[UR36][R16.64], R3 ;  /* 0x0000000310007986 */ /* 0x001fe2000c101124 */
[----:B------:R-:W-:Y:S05]  /*109a0*/  EXIT ;  /* 0x000000000000794d */ /* 0x000fea0003800000 */
.L_x_1327:
[----:B------:R-:W-:-:S06]  /*109b0*/  HADD2.F32 R3, -RZ, R0.H0_H0 ;  /* 0x20000000ff037230 */ /* 0x000fcc0000004100 */
[----:B------:R-:W0:Y:S02]  /*109c0*/  F2I.S64.TRUNC R2, R3 ;  /* 0x0000000300027311 */ /* 0x000e24000020d900 */
[----:B0-----:R-:W-:Y:S01]  /*109d0*/  STG.E.U8 desc[UR36][R16.64], R2 ;  /* 0x0000000210007986 */ /* 0x001fe2000c101124 */
[----:B------:R-:W-:Y:S05]  /*109e0*/  EXIT ;  /* 0x000000000000794d */ /* 0x000fea0003800000 */
.L_x_1326:
        /* <DEDUP_REMOVED lines=8> */
[----:B0-----:R-:W-:Y:S01]  /*10a70*/  STG.E.64 desc[UR36][R16.64], R2 ;  /* 0x0000000210007986 */ /* 0x001fe2000c101b24 */
[----:B------:R-:W-:Y:S05]  /*10a80*/  EXIT ;  /* 0x000000000000794d */ /* 0x000fea0003800000 */
.L_x_1330:
[----:B------:R-:W-:-:S04]  /*10a90*/  HADD2.F32 R0, -RZ, R0.H0_H0 ;  /* 0x20000000ff007230 */ /* 0x000fc80000004100 */
[----:B------:R-:W0:Y:S02]  /*10aa0*/  F2I.FTZ.TRUNC.NTZ R3, R0 ;  /* 0x0000000000037305 */ /* 0x000e24000021f100 */
[----:B0-----:R-:W-:Y:S01]  /*10ab0*/  STG.E desc[UR36][R16.64], R3 ;  /* 0x0000000310007986 */ /* 0x001fe2000c101924 */
[----:B------:R-:W-:Y:S05]  /*10ac0*/  EXIT ;  /* 0x000000000000794d */ /* 0x000fea0003800000 */
.L_x_1329:
[----:B------:R-:W-:-:S04]  /*10ad0*/  HADD2.F32 R0, -RZ, R0.H0_H0 ;  /* 0x20000000ff007230 */ /* 0x000fc80000004100 */
[----:B------:R-:W0:Y:S02]  /*10ae0*/  F2I.FTZ.TRUNC.NTZ R3, R0 ;  /* 0x0000000000037305 */ /* 0x000e24000021f100 */
[----:B0-----:R-:W-:Y:S01]  /*10af0*/  STG.E.U16 desc[UR36][R16.64], R3 ;  /* 0x0000000310007986 */ /* 0x001fe2000c101524 */
[----:B------:R-:W-:Y:S05]  /*10b00*/  EXIT ;  /* 0x000000000000794d */ /* 0x000fea0003800000 */
.L_x_1325:
[----:B------:R-:W-:-:S09]  /*10b10*/  UISETP.GT.AND UP0, UPT, UR4, 0x6, UPT ;  /* 0x000000060400788c */ /* 0x000fd2000bf04270 */
[----:B------:R-:W-:Y:S05]  /*10b20*/  BRA.U UP0, `(.L_x_1331) ;  /* 0x0000000100247547 */ /* 0x000fea000b800000 */
[----:B------:R-:W-:-:S09]  /*10b30*/  UISETP.NE.AND UP0, UPT, UR4, 0x5, UPT ;  /* 0x000000050400788c */ /* 0x000fd2000bf05270 */
[----:B------:R-:W-:Y:S05]  /*10b40*/  BRA.U !UP0, `(.L_x_1332) ;  /* 0x0000000108147547 */ /* 0x000fea000b800000 */
[----:B------:R-:W-:-:S09]  /*10b50*/  UISETP.NE.AND UP0, UPT, UR4, 0x6, UPT ;  /* 0x000000060400788c */ /* 0x000fd2000bf05270 */
[----:B------:R-:W-:Y:S05]  /*10b60*/  BRA.U UP0, `(.L_x_1328) ;  /* 0x0000000900287547 */ /* 0x000fea000b800000 */
[----:B------:R-:W-:-:S05]  /*10b70*/  HADD2.F32 R3, -RZ, R0.H0_H0 ;  /* 0x20000000ff037230 */ /* 0x000fca0000004100 */
[----:B------:R-:W-:Y:S01]  /*10b80*/  STG.E desc[UR36][R16.64], R3 ;  /* 0x0000000310007986 */ /* 0x000fe2000c101924 */
[----:B------:R-:W-:Y:S05]  /*10b90*/  EXIT ;  /* 0x000000000000794d */ /* 0x000fea0003800000 */
.L_x_1332:
[----:B------:R-:W-:Y:S01]  /*10ba0*/  STG.E.U16 desc[UR36][R16.64], R0 ;  /* 0x0000000010007986 */ /* 0x000fe2000c101524 */
[----:B------:R-:W-:Y:S05]  /*10bb0*/  EXIT ;  /* 0x000000000000794d */ /* 0x000fea0003800000 */
.L_x_1331:
        /* <DEDUP_REMOVED lines=8> */
[----:B------:R-:W-:Y:S01]  /*10c40*/  STG.E.64 desc[UR36][R16.64], R2 ;  /* 0x0000000210007986 */ /* 0x000fe2000c101b24 */
[----:B------:R-:W-:Y:S05]  /*10c50*/  EXIT ;  /* 0x000000000000794d */ /* 0x000fea0003800000 */
.L_x_1334:
[----:B------:R-:W-:-:S05]  /*10c60*/  HADD2.F32 R0, -RZ, R0.H0_H0 ;  /* 0x20000000ff007230 */ /* 0x000fca0000004100 */
[----:B------:R-:W-:-:S04]  /*10c70*/  F2FP.F16.F32.PACK_AB R0, RZ, R0 ;  /* 0x00000000ff00723e */ /* 0x000fc800000000ff */
[----:B------:R-:W-:-:S05]  /*10c80*/  PRMT R0, R0, 0x5410, RZ ;  /* 0x0000541000007816 */ /* 0x000fca00000000ff */
[----:B------:R-:W-:Y:S01]  /*10c90*/  STG.E desc[UR36][R16.64], R0 ;  /* 0x0000000010007986 */ /* 0x000fe2000c101924 */
[----:B------:R-:W-:Y:S05]  /*10ca0*/  EXIT ;  /* 0x000000000000794d */ /* 0x000fea0003800000 */
.L_x_1333:
[----:B------:R-:W-:-:S05]  /*10cb0*/  HADD2.F32 R2, -RZ, R0.H0_H0 ;  /* 0x20000000ff027230 */ /* 0x000fca0000004100 */
[----:B------:R-:W-:-:S06]  /*10cc0*/  FMUL.FTZ R2, R2, 1 ;  /* 0x3f80000002027820 */ /* 0x000fcc0000410000 */
[----:B------:R-:W0:Y:S02]  /*10cd0*/  F2F.F64.F32 R2, R2 ;  /* 0x0000000200027310 */ /* 0x000e240000201800 */
[----:B0-----:R-:W-:Y:S01]  /*10ce0*/  STG.E.64 desc[UR36][R16.64], R2 ;  /* 0x0000000210007986 */ /* 0x001fe2000c101b24 */
[----:B------:R-:W-:Y:S05]  /*10cf0*/  EXIT ;  /* 0x000000000000794d */ /* 0x000fea0003800000 */
.L_x_1324:
        /* <DEDUP_REMOVED lines=12> */
[----:B0-----:R-:W-:Y:S01]  /*10dc0*/  STG.E.U16 desc[UR36][R16.64], R3 ;  /* 0x0000000310007986 */ /* 0x001fe2000c101524 */
[----:B------:R-:W-:Y:S05]  /*10dd0*/  EXIT ;  /* 0x000000000000794d */ /* 0x000fea0003800000 */
.L_x_1338:
        /* <DEDUP_REMOVED lines=17> */
.L_x_1341:
[----:B------:R-:W-:-:S04]  /*10ef0*/  SHF.R.U32.HI R3, RZ, 0x18, R3 ;  /* 0x00000018ff037819 */ /* 0x000fc80000011603 */
[----:B------:R-:W-:-:S04]  /*10f00*/  LOP3.LUT R0, R0, 0x80, R3, 0xf8, !PT ;  /* 0x0000008000007812 */ /* 0x000fc800078ef803 */
[----:B------:R-:W-:-:S07]  /*10f10*/  PRMT R8, R0, 0x7610, R8 ;  /* 0x0000761000087816 */ /* 0x000fce0000000008 */
.L_x_1340:
[----:B------:R-:W-:Y:S05]  /*10f20*/  BSYNC.RECONVERGENT B0 ;  /* 0x0000000000007941 */ /* 0x000fea0003800200 */
.L_x_1339:
[----:B------:R-:W-:Y:S01]  /*10f30*/  STG.E.U8 desc[UR36][R16.64], R8 ;  /* 0x0000000810007986 */ /* 0x000fe2000c101124 */
[----:B------:R-:W-:Y:S05]  /*10f40*/  EXIT ;  /* 0x000000000000794d */ /* 0x000fea0003800000 */
.L_x_1337:
        /* <DEDUP_REMOVED lines=17> */
.L_x_1344:
[----:B------:R-:W-:-:S04]  /*11060*/  SHF.R.U32.HI R3, RZ, 0x18, R3 ;  /* 0x00000018ff037819 */ /* 0x000fc80000011603 */
[----:B------:R-:W-:-:S04]  /*11070*/  LOP3.LUT R0, R0, 0x80, R3, 0xf8, !PT ;  /* 0x0000008000007812 */ /* 0x000fc800078ef803 */
[----:B------:R-:W-:-:S07]  /*11080*/  PRMT R8, R0, 0x7610, R8 ;  /* 0x0000761000087816 */ /* 0x000fce0000000008 */
.L_x_1343:
[----:B------:R-:W-:Y:S05]  /*11090*/  BSYNC.RECONVERGENT B0 ;  /* 0x0000000000007941 */ /* 0x000fea0003800200 */
.L_x_1342:
[----:B------:R-:W-:Y:S01]  /*110a0*/  STG.E.U8 desc[UR36][R16.64], R8 ;  /* 0x0000000810007986 */ /* 0x000fe2000c101124 */
[----:B------:R-:W-:Y:S05]  /*110b0*/  EXIT ;  /* 0x000000000000794d */ /* 0x000fea0003800000 */
.L_x_1336:
        /* <DEDUP_REMOVED lines=20> */
[----:B------:R-:W-:Y:S01]  /*11200*/  STG.E.U8 desc[UR36][R16.64], R3 ;  /* 0x0000000310007986 */ /* 0x000fe2000c101124 */
[----:B------:R-:W-:Y:S05]  /*11210*/  EXIT ;  /* 0x000000000000794d */ /* 0x000fea0003800000 */
.L_x_1346:
[----:B------:R-:W-:-:S06]  /*11220*/  HADD2.F32 R2, -RZ, R0.H0_H0 ;  /* 0x20000000ff027230 */ /* 0x000fcc0000004100 */
[----:B------:R-:W0:Y:S02]  /*11230*/  F2I.U64.TRUNC R2, R2 ;  /* 0x0000000200027311 */ /* 0x000e24000020d800 */
[----:B0-----:R-:W-:Y:S01]  /*11240*/  STG.E.64 desc[UR36][R16.64], R2 ;  /* 0x0000000210007986 */ /* 0x001fe2000c101b24 */
[----:B------:R-:W-:Y:S05]  /*11250*/  EXIT ;  /* 0x000000000000794d */ /* 0x000fea0003800000 */
.L_x_1345:
[----:B------:R-:W-:-:S04]  /*11260*/  HADD2.F32 R0, -RZ, R0.H0_H0 ;  /* 0x20000000ff007230 */ /* 0x000fc80000004100 */
[----:B------:R-:W0:Y:S02]  /*11270*/  F2I.FTZ.U32.TRUNC.NTZ R3, R0 ;  /* 0x0000000000037305 */ /* 0x000e24000021f000 */
[----:B0-----:R-:W-:Y:S01]  /*11280*/  STG.E desc[UR36][R16.64], R3 ;  /* 0x0000000310007986 */ /* 0x001fe2000c101924 */
[----:B------:R-:W-:Y:S05]  /*11290*/  EXIT ;  /* 0x000000000000794d */ /* 0x000fea0003800000 */
.L_x_1335:
        /* <DEDUP_REMOVED lines=9> */
[----:B------:R-:W-:Y:S01]  /*11330*/  STG.E.U8 desc[UR36][R16.64], R3 ;  /* 0x0000000310007986 */ /* 0x000fe2000c101124 */
[----:B------:R-:W-:Y:S05]  /*11340*/  EXIT ;  /* 0x000000000000794d */ /* 0x000fea0003800000 */
.L_x_1348:
[----:B------:R-:W-:Y:S01]  /*11350*/  HADD2.F32 R0, -RZ, R0.H0_H0 ;  /* 0x20000000ff007230 */ /* 0x000fe20000004100 */
[----:B------:R-:W-:-:S04]  /*11360*/  CS2R R6, SRZ ;  /* 0x0000000000067805 */ /* 0x000fc8000001ff00 */
[----:B------:R-:W-:-:S04]  /*11370*/  FMUL.FTZ R0, R0, 1 ;  /* 0x3f80000000007820 */ /* 0x000fc80000410000 */
[----:B------:R-:W0:Y:S02]  /*11380*/  F2F.F64.F32 R4, R0 ;  /* 0x0000000000047310 */ /* 0x000e240000201800 */
[----:B0-----:R-:W-:Y:S01]  /*11390*/  STG.E.128 desc[UR36][R16.64], R4 ;  /* 0x0000000410007986 */ /* 0x001fe2000c101d24 */
[----:B------:R-:W-:Y:S05]  /*113a0*/  EXIT ;  /* 0x000000000000794d */ /* 0x000fea0003800000 */
.L_x_1347:
[----:B------:R-:W-:-:S09]  /*113b0*/  UISETP.NE.AND UP0, UPT, UR4, 0xf, UPT ;  /* 0x0000000f0400788c */ /* 0x000fd2000bf05270 */
[----:B------:R-:W-:Y:S05]  /*113c0*/  BRA.U !UP0, `(.L_x_1349) ;  /* 0x0000000108e87547 */ /* 0x000fea000b800000 */
[----:B------:R-:W-:-:S09]  /*113d0*/  UISETP.NE.AND UP0, UPT, UR4, 0x17, UPT ;  /* 0x000000170400788c */ /* 0x000fd2000bf05270 */
[----:B------:R-:W-:Y:S05]  /*113e0*/  BRA.U !UP0, `(.L_x_1350) ;  /* 0x0000000108907547 */ /* 0x000fea000b800000 */
[----:B------:R-:W-:-:S09]  /*113f0*/  UISETP.NE.AND UP0, UPT, UR4, 0x18, UPT ;  /* 0x000000180400788c */ /* 0x000fd2000bf05270 */
[----:B------:R-:W-:Y:S05]  /*11400*/  BRA.U !UP0, `(.L_x_1351) ;  /* 0x0000000108447547 */ /* 0x000fea000b800000 */
.L_x_1328:
[----:B------:R-:W-:Y:S01]  /*11410*/  MOV R0, 0x0 ;  /* 0x0000000000007802 */ /* 0x000fe20000000f00 */
[----:B------:R-:W0:Y:S01]  /*11420*/  LDCU.64 UR4, c[0x4][0x128] ;  /* 0x01002500ff0477ac */ /* 0x000e220008000a00 */
[----:B------:R-:W-:Y:S02]  /*11430*/  HFMA2 R12, -RZ, RZ, 0, 5.9604644775390625e-08 ;  /* 0x00000001ff0c7431 */ /* 0x000fe400000001ff */
[----:B------:R-:W-:Y:S01]  /*11440*/  IMAD.MOV.U32 R8, RZ, RZ, 0x65 ;  /* 0x00000065ff087424 */ /* 0x000fe200078e00ff */
[----:B------:R1:W2:Y:S01]  /*11450*/  LDC.64 R2, c[0x4][R0] ;  /* 0x0100000000027b82 */ /* 0x0002a20000000a00 */
[----:B------:R-:W3:Y:S01]  /*11460*/  LDCU.64 UR6, c[0x4][0x130] ;  /* 0x01002600ff0677ac */ /* 0x000ee20008000a00 */
[----:B------:R-:W-:Y:S01]  /*11470*/  IMAD.MOV.U32 R13, RZ, RZ, RZ ;  /* 0x000000ffff0d7224 */ /* 0x000fe200078e00ff */
[----:B------:R-:W4:Y:S01]  /*11480*/  LDCU.64 UR8, c[0x4][0x30] ;  /* 0x01000600ff0877ac */ /* 0x000f220008000a00 */
[----:B0-----:R-:W-:Y:S02]  /*11490*/  IMAD.U32 R4, RZ, RZ, UR4 ;  /* 0x00000004ff047e24 */ /* 0x001fe4000f8e00ff */
[----:B------:R-:W-:Y:S01]  /*114a0*/  IMAD.U32 R5, RZ, RZ, UR5 ;  /* 0x00000005ff057e24 */ /* 0x000fe2000f8e00ff */
[----:B---3--:R-:W-:Y:S01]  /*114b0*/  MOV R6, UR6 ;  /* 0x0000000600067c02 */ /* 0x008fe20008000f00 */
[----:B------:R-:W-:-:S02]  /*114c0*/  IMAD.U32 R7, RZ, RZ, UR7 ;  /* 0x00000007ff077e24 */ /* 0x000fc4000f8e00ff */
[----:B----4-:R-:W-:Y:S02]  /*114d0*/  IMAD.U32 R10, RZ, RZ, UR8 ;  /* 0x00000008ff0a7e24 */ /* 0x010fe4000f8e00ff */
[----:B-1----:R-:W-:-:S07]  /*114e0*/  IMAD.U32 R11, RZ, RZ, UR9 ;  /* 0x00000009ff0b7e24 */ /* 0x002fce000f8e00ff */
[----:B------:R-:W-:-:S07]  /*114f0*/  LEPC R20, `(.L_x_1352) ;  /* 0x000000001014794e */ /* 0x000fce0000000000 */
[----:B--2---:R-:W-:Y:S05]  /*11500*/  CALL.ABS.NOINC R2 ;  /* 0x0000000002007343 */ /* 0x004fea0003c00000 */
.L_x_1352:
[----:B------:R-:W-:Y:S05]  /*11510*/  EXIT ;  /* 0x000000000000794d */ /* 0x000fea0003800000 */
.L_x_1351:
        /* <DEDUP_REMOVED lines=13> */
.L_x_1354:
[----:B------:R-:W-:Y:S05]  /*115f0*/  BSYNC.RECONVERGENT B0 ;  /* 0x0000000000007941 */ /* 0x000fea0003800200 */
.L_x_1353:
[----:B------:R-:W-:-:S05]  /*11600*/  LOP3.LUT R3, R0, 0x80, R3, 0xf8, !PT ;  /* 0x0000008000037812 */ /* 0x000fca00078ef803 */
[----:B------:R-:W-:Y:S01]  /*11610*/  STG.E.U8 desc[UR36][R16.64], R3 ;  /* 0x0000000310007986 */ /* 0x000fe2000c101124 */
[----:B------:R-:W-:Y:S05]  /*11620*/  EXIT ;  /* 0x000000000000794d */ /* 0x000fea0003800000 */
.L_x_1350:
        /* <DEDUP_REMOVED lines=12> */
.L_x_1356:
[----:B------:R-:W-:Y:S01]  /*116f0*/  IMAD.MOV.U32 R0, RZ, RZ, 0x7f ;  /* 0x0000007fff007424 */ /* 0x000fe200078e00ff */
[----:B------:R-:W-:-:S04]  /*11700*/  ISETP.GT.U32.AND P0, PT, R2, 0x7f800000, PT ;  /* 0x7f8000000200780c */ /* 0x000fc80003f04070 */
[----:B------:R-:W-:-:S09]  /*11710*/  SEL R0, R0, 0x7c, P0 ;  /* 0x0000007c00007807 */ /* 0x000fd20000000000 */
.L_x_1357:
[----:B------:R-:W-:Y:S05]  /*11720*/  BSYNC.RECONVERGENT B0 ;  /* 0x0000000000007941 */ /* 0x000fea0003800200 */
.L_x_1355:
[----:B------:R-:W-:-:S04]  /*11730*/  SHF.R.U32.HI R3, RZ, 0x18, R3 ;  /* 0x00000018ff037819 */ /* 0x000fc80000011603 */
[----:B------:R-:W-:-:S05]  /*11740*/  LOP3.LUT R3, R0, 0x80, R3, 0xf8, !PT ;  /* 0x0000008000037812 */ /* 0x000fca00078ef803 */
[----:B------:R-:W-:Y:S01]  /*11750*/  STG.E.U8 desc[UR36][R16.64], R3 ;  /* 0x0000000310007986 */ /* 0x000fe2000c101124 */
[----:B------:R-:W-:Y:S05]  /*11760*/  EXIT ;  /* 0x000000000000794d */ /* 0x000fea0003800000 */
.L_x_1349:
[----:B------:R-:W-:-:S05]  /*11770*/  HADD2.F32 R0, -RZ, R0.H0_H0 ;  /* 0x20000000ff007230 */ /* 0x000fca0000004100 */
[----:B------:R-:W-:-:S05]  /*11780*/  F2FP.BF16.F32.PACK_AB R0, RZ, R0 ;  /* 0x00000000ff00723e */ /* 0x000fca00000010ff */
[----:B------:R-:W-:Y:S01]  /*11790*/  STG.E.U16 desc[UR36][R16.64], R0 ;  /* 0x0000000010007986 */ /* 0x000fe2000c101524 */
[----:B------:R-:W-:Y:S05]  /*117a0*/  EXIT ;  /* 0x000000000000794d */ /* 0x000fea0003800000 */
.L_x_1358:
        /* <DEDUP_REMOVED lines=13> */
.L_x_8185:


//--------------------- .text._ZN2at6native27unrolled_elementwise_kernelIZZZNS0_44_GLOBAL__N__40a83637_7_Lerp_cu_1520ed90_319418lerp_scalar_kernelERNS_18TensorIteratorBaseERKN3c106ScalarEENKUlvE0_clEvENKUlvE1_clEvEUlNS5_4HalfESB_E_St5arrayIPcLm3EELi4E23TrivialOffsetCalculatorILi2EjESG_ILi1EjENS0_6memory12LoadWithCastILi2EEENSJ_13StoreWithCastILi1EEEEEviT_T0_T2_T3_T4_T5_ --------------------------
	.section	.text._ZN2at6native27unrolled_elementwise_kernelIZZZNS0_44_GLOBAL__N__40a83637_7_Lerp_cu_1520ed90_319418lerp_scalar_kernelERNS_18TensorIteratorBaseERKN3c106ScalarEENKUlvE0_clEvENKUlvE1_clEvEUlNS5_4HalfESB_E_St5arrayIPcLm3EELi4E23TrivialOffsetCalculatorILi2EjESG_ILi1EjENS0_6memory12LoadWithCastILi2EEENSJ_13StoreWithCastILi1EEEEEviT_T0_T2_T3_T4_T5_,"ax",@progbits
	.align	128
        .global         _ZN2at6native27unrolled_elementwise_kernelIZZZNS0_44_GLOBAL__N__40a83637_7_Lerp_cu_1520ed90_319418lerp_scalar_kernelERNS_18TensorIteratorBaseERKN3c106ScalarEENKUlvE0_clEvENKUlvE1_clEvEUlNS5_4HalfESB_E_St5arrayIPcLm3EELi4E23TrivialOffsetCalculatorILi2EjESG_ILi1EjENS0_6memory12LoadWithCastILi2EEENSJ_13StoreWithCastILi1EEEEEviT_T0_T2_T3_T4_T5_
        .type           _ZN2at6native27unrolled_elementwise_kernelIZZZNS0_44_GLOBAL__N__40a83637_7_Lerp_cu_1520ed90_319418lerp_scalar_kernelERNS_18TensorIteratorBaseERKN3c106ScalarEENKUlvE0_clEvENKUlvE1_clEvEUlNS5_4HalfESB_E_St5arrayIPcLm3EELi4E23TrivialOffsetCalculatorILi2EjESG_ILi1EjENS0_6memory12LoadWithCastILi2EEENSJ_13StoreWithCastILi1EEEEEviT_T0_T2_T3_T4_T5_,@function
        .size           _ZN2at6native27unrolled_elementwise_kernelIZZZNS0_44_GLOBAL__N__40a83637_7_Lerp_cu_1520ed90_319418lerp_scalar_kernelERNS_18TensorIteratorBaseERKN3c106ScalarEENKUlvE0_clEvENKUlvE1_clEvEUlNS5_4HalfESB_E_St5arrayIPcLm3EELi4E23TrivialOffsetCalculatorILi2EjESG_ILi1EjENS0_6memory12LoadWithCastILi2EEENSJ_13StoreWithCastILi1EEEEEviT_T0_T2_T3_T4_T5_,(.L_x_8186 - _ZN2at6native27unrolled_elementwise_kernelIZZZNS0_44_GLOBAL__N__40a83637_7_Lerp_cu_1520ed90_319418lerp_scalar_kernelERNS_18TensorIteratorBaseERKN3c106ScalarEENKUlvE0_clEvENKUlvE1_clEvEUlNS5_4HalfESB_E_St5arrayIPcLm3EELi4E23TrivialOffsetCalculatorILi2EjESG_ILi1EjENS0_6memory12LoadWithCastILi2EEENSJ_13StoreWithCastILi1EEEEEviT_T0_T2_T3_T4_T5_)
        .other          _ZN2at6native27unrolled_elementwise_kernelIZZZNS0_44_GLOBAL__N__40a83637_7_Lerp_cu_1520ed90_319418lerp_scalar_kernelERNS_18TensorIteratorBaseERKN3c106ScalarEENKUlvE0_clEvENKUlvE1_clEvEUlNS5_4HalfESB_E_St5arrayIPcLm3EELi4E23TrivialOffsetCalculatorILi2EjESG_ILi1EjENS0_6memory12LoadWithCastILi2EEENSJ_13StoreWithCastILi1EEEEEviT_T0_T2_T3_T4_T5_,@"STO_CUDA_ENTRY STV_DEFAULT"
_ZN2at6native27unrolled_elementwise_kernelIZZZNS0_44_GLOBAL__N__40a83637_7_Lerp_cu_1520ed90_319418lerp_scalar_kernelERNS_18TensorIteratorBaseERKN3c106ScalarEENKUlvE0_clEvENKUlvE1_clEvEUlNS5_4HalfESB_E_St5arrayIPcLm3EELi4E23TrivialOffsetCalculatorILi2EjESG_ILi1EjENS0_6memory12LoadWithCastILi2EEENSJ_13StoreWithCastILi1EEEEEviT_T0_T2_T3_T4_T5_:
.text._ZN2at6native27unrolled_elementwise_kernelIZZZNS0_44_GLOBAL__N__40a83637_7_Lerp_cu_1520ed90_319418lerp_scalar_kernelERNS_18TensorIteratorBaseERKN3c106ScalarEENKUlvE0_clEvENKUlvE1_clEvEUlNS5_4HalfESB_E_St5arrayIPcLm3EELi4E23TrivialOffsetCalculatorILi2EjESG_ILi1EjENS0_6memory12LoadWithCastILi2EEENSJ_13StoreWithCastILi1EEEEEviT_T0_T2_T3_T4_T5_:
        /* <DEDUP_REMOVED lines=36> */
.L_x_1364:
[----:B------:R-:W2:Y:S02]  /*0240*/  LDG.E.U8 R4, desc[UR36][R4.64] ;  /* 0x0000002404047981 */ /* 0x000ea4000c1e1100 */
[----:B--2---:R-:W-:-:S04]  /*0250*/  I2FP.F32.U32 R0, R4 ;  /* 0x0000000400007245 */ /* 0x004fc80000201000 */
[----:B------:R-:W-:-:S04]  /*0260*/  F2FP.F16.F32.PACK_AB R0, RZ, R0 ;  /* 0x00000000ff00723e */ /* 0x000fc800000000ff */
[----:B------:R-:W-:Y:S01]  /*0270*/  PRMT R16, R0, 0x7610, R16 ;  /* 0x0000761000107816 */ /* 0x000fe20000000010 */
[----:B------:R-:W-:Y:S06]  /*0280*/  BRA `(.L_x_1366) ;  /* 0x0000000c00b87947 */ /* 0x000fec0003800000 */
.L_x_1363:
        /* <DEDUP_REMOVED lines=11> */
.L_x_1368:
[----:B------:R-:W2:Y:S02]  /*0340*/  LDG.E R4, desc[UR36][R4.64] ;  /* 0x0000002404047981 */ /* 0x000ea4000c1e1900 */
[----:B--2---:R-:W-:-:S04]  /*0350*/  I2FP.F32.S32 R0, R4 ;  /* 0x0000000400007245 */ /* 0x004fc80000201400 */
[----:B------:R-:W-:-:S04]  /*0360*/  F2FP.F16.F32.PACK_AB R0, RZ, R0 ;  /* 0x00000000ff00723e */ /* 0x000fc800000000ff */
[----:B------:R-:W-:Y:S01]  /*0370*/  PRMT R16, R0, 0x7610, R16 ;  /* 0x0000761000107816 */ /* 0x000fe20000000010 */
[----:B------:R-:W-:Y:S06]  /*0380*/  BRA `(.L_x_1366) ;  /* 0x0000000c00787947 */ /* 0x000fec0003800000 */
.L_x_1367:
[----:B------:R-:W2:Y:S02]  /*0390*/  LDG.E.U16 R4, desc[UR36][R4.64] ;  /* 0x0000002404047981 */ /* 0x000ea4000c1e1500 */
[----:B--2---:R-:W0:Y:S02]  /*03a0*/  I2F.S16 R0, R4 ;  /* 0x0000000400007306 */ /* 0x004e240000101400 */
[----:B0-----:R-:W-:-:S04]  /*03b0*/  F2FP.F16.F32.PACK_AB R0, RZ, R0 ;  /* 0x00000000ff00723e */ /* 0x001fc800000000ff */
[----:B------:R-:W-:Y:S01]  /*03c0*/  PRMT R16, R0, 0x7610, R16 ;  /* 0x0000761000107816 */ /* 0x000fe20000000010 */
[----:B------:R-:W-:Y:S06]  /*03d0*/  BRA `(.L_x_1366) ;  /* 0x0000000c00647947 */ /* 0x000fec0003800000 */
.L_x_1362:
        /* <DEDUP_REMOVED lines=9> */
.L_x_1370:
[----:B------:R1:W5:Y:S01]  /*0470*/  LDG.E.U16 R16, desc[UR36][R4.64] ;  /* 0x0000002404107981 */ /* 0x000362000c1e1500 */
[----:B------:R-:W-:Y:S05]  /*0480*/  BRA `(.L_x_1366) ;  /* 0x0000000c00387947 */ /* 0x000fea0003800000 */
.L_x_1369:
        /* <DEDUP_REMOVED lines=9> */
.L_x_1372:
[----:B------:R0:W5:Y:S01]  /*0520*/  LDG.E.U16 R16, desc[UR36][R4.64] ;  /* 0x0000002404107981 */ /* 0x000162000c1e1500 */
[----:B------:R-:W-:Y:S05]  /*0530*/  BRA `(.L_x_1366) ;  /* 0x0000000c000c7947 */ /* 0x000fea0003800000 */
.L_x_1371:
        /* <DEDUP_REMOVED lines=9> */
.L_x_1361:
        /* <DEDUP_REMOVED lines=14> */
.L_x_1375:
        /* <DEDUP_REMOVED lines=9> */
.L_x_1374:
        /* <DEDUP_REMOVED lines=27> */
.L_x_1377:
        /* <DEDUP_REMOVED lines=12> */
[----:B------:R-:W-:-:S04]  /*09b0*/  F2FP.F16.F32.PACK_AB R0, RZ, R0 ;  /* 0x00000000ff00723e */ /* 0x000fc800000000ff */
[----:B------:R-:W-:Y:S01]  /*09c0*/  PRMT R16, R0, 0x7610, R16 ;  /* 0x0000761000107816 */ /* 0x000fe20000000010 */
[----:B------:R-:W-:Y:S06]  /*09d0*/  BRA `(.L_x_1366) ;  /* 0x0000000400e47947 */ /* 0x000fec0003800000 */
.L_x_1376:
[----:B------:R-:W2:Y:S02]  /*09e0*/  LDG.E.U16 R0, desc[UR36][R4.64] ;  /* 0x0000002404007981 */ /* 0x000ea4000c1e1500 */
[----:B--2---:R-:W-:-:S05]  /*09f0*/  IMAD.U32 R0, R0, 0x10000, RZ ;  /* 0x0001000000007824 */ /* 0x004fca00078e00ff */
[----:B------:R-:W-:-:S04]  /*0a00*/  F2FP.F16.F32.PACK_AB R0, RZ, R0 ;  /* 0x00000000ff00723e */ /* 0x000fc800000000ff */
[----:B------:R-:W-:Y:S01]  /*0a10*/  PRMT R16, R0, 0x7610, R16 ;  /* 0x0000761000107816 */ /* 0x000fe20000000010 */
[----:B------:R-:W-:Y:S06]  /*0a20*/  BRA `(.L_x_1366) ;  /* 0x0000000400d07947 */ /* 0x000fec0003800000 */
.L_x_1373:
        /* <DEDUP_REMOVED lines=13> */
.L_x_1380:
        /* <DEDUP_REMOVED lines=21> */
.L_x_1384:
[----:B------:R-:W-:Y:S05]  /*0c50*/  BSYNC.RECONVERGENT B1 ;  /* 0x0000000000017941 */ /* 0x000fea0003800200 */
.L_x_1383:
[----:B------:R-:W-:Y:S01]  /*0c60*/  IMAD.SHL.U32 R0, R0, 0x100000, RZ ;  /* 0x0010000000007824 */ /* 0x000fe200078e00ff */
[----:B------:R-:W-:-:S04]  /*0c70*/  LEA R3, R3, 0x3b800000, 0x17 ;  /* 0x3b80000003037811 */ /* 0x000fc800078eb8ff */
[----:B------:R-:W-:-:S07]  /*0c80*/  LOP3.LUT R0, R3, R0, R7, 0xfe, !PT ;  /* 0x0000000003007212 */ /* 0x000fce00078efe07 */
.L_x_1382:
[----:B------:R-:W-:Y:S05]  /*0c90*/  BSYNC.RECONVERGENT B0 ;  /* 0x0000000000007941 */ /* 0x000fea0003800200 */
.L_x_1381:
[----:B------:R-:W-:-:S04]  /*0ca0*/  F2FP.F16.F32.PACK_AB R0, RZ, R0 ;  /* 0x00000000ff00723e */ /* 0x000fc800000000ff */
[----:B------:R-:W-:Y:S01]  /*0cb0*/  PRMT R16, R0, 0x7610, R16 ;  /* 0x0000761000107816 */ /* 0x000fe20000000010 */
[----:B------:R-:W-:Y:S06]  /*0cc0*/  BRA `(.L_x_1366) ;  /* 0x0000000400287947 */ /* 0x000fec0003800000 */
.L_x_1379:
        /* <DEDUP_REMOVED lines=21> */
.L_x_1388:
[----:B------:R-:W-:Y:S05]  /*0e20*/  BSYNC.RECONVERGENT B1 ;  /* 0x0000000000017941 */ /* 0x000fea0003800200 */
.L_x_1387:
[----:B------:R-:W-:Y:S01]  /*0e30*/  IMAD.SHL.U32 R0, R0, 0x200000, RZ ;  /* 0x0020000000007824 */ /* 0x000fe200078e00ff */
[----:B------:R-:W-:-:S04]  /*0e40*/  LEA R3, R3, 0x37800000, 0x17 ;  /* 0x3780000003037811 */ /* 0x000fc800078eb8ff */
[----:B------:R-:W-:-:S07]  /*0e50*/  LOP3.LUT R0, R3, R0, R7, 0xfe, !PT ;  /* 0x0000000003007212 */ /* 0x000fce00078efe07 */
.L_x_1386:
[----:B------:R-:W-:Y:S05]  /*0e60*/  BSYNC.RECONVERGENT B0 ;  /* 0x0000000000007941 */ /* 0x000fea0003800200 */
.L_x_1385:
[----:B------:R-:W-:-:S04]  /*0e70*/  F2FP.F16.F32.PACK_AB R0, RZ, R0 ;  /* 0x00000000ff00723e */ /* 0x000fc800000000ff */
[----:B------:R-:W-:Y:S01]  /*0e80*/  PRMT R16, R0, 0x7610, R16 ;  /* 0x0000761000107816 */ /* 0x000fe20000000010 */
[----:B------:R-:W-:Y:S06]  /*0e90*/  BRA `(.L_x_1366) ;  /* 0x0000000000b47947 */ /* 0x000fec0003800000 */
.L_x_1378:
[----:B------:R-:W-:-:S09]  /*0ea0*/  UISETP.NE.AND UP0, UPT, UR4, 0x1c, UPT ;  /* 0x0000001c0400788c */ /* 0x000fd2000bf05270 */
[----:B------:R-:W-:Y:S05]  /*0eb0*/  BRA.U !UP0, `(.L_x_1389) ;  /* 0x00000001089c7547 */ /* 0x000fea000b800000 */
[----:B------:R-:W-:-:S09]  /*0ec0*/  UISETP.NE.AND UP0, UPT, UR4, 0x1d, UPT ;  /* 0x0000001d0400788c */ /* 0x000fd2000bf05270 */
[----:B------:R-:W-:Y:S05]  /*0ed0*/  BRA.U !UP0, `(.L_x_1390) ;  /* 0x0000000108807547 */ /* 0x000fea000b800000 */
[----:B------:R-:W-:-:S09]  /*0ee0*/  UISETP.NE.AND UP0, UPT, UR4, 0x2c, UPT ;  /* 0x0000002c0400788c */ /* 0x000fd2000bf05270 */
[----:B------:R-:W-:Y:S05]  /*0ef0*/  BRA.U !UP0, `(.L_x_1391) ;  /* 0x0000000108487547 */ /* 0x000fea000b800000 */
.L_x_1365:
        /* <DEDUP_REMOVED lines=16> */
.L_x_1392:
[----:B------:R-:W-:Y:S01]  /*1000*/  PRMT R16, RZ, 0x7610, R16 ;  /* 0x00007610ff107816 */ /* 0x000fe20000000010 */
[----:B------:R-:W-:Y:S06]  /*1010*/  BRA `(.L_x_1366) ;  /* 0x0000000000547947 */ /* 0x000fec0003800000 */
.L_x_1391:
        /* <DEDUP_REMOVED lines=8> */
.L_x_1394:
[----:B------:R-:W-:Y:S05]  /*10a0*/  BSYNC.RECONVERGENT B0 ;  /* 0x0000000000007941 */ /* 0x000fea0003800200 */
.L_x_1393:
[----:B------:R-:W-:-:S04]  /*10b0*/  F2FP.F16.F32.PACK_AB R0, RZ, R0 ;  /* 0x00000000ff00723e */ /* 0x000fc800000000ff */
[----:B------:R-:W-:Y:S01]  /*10c0*/  PRMT R16, R0, 0x7610, R16 ;  /* 0x0000761000107816 */ /* 0x000fe20000000010 */
[----:B------:R-:W-:Y:S06]  /*10d0*/  BRA `(.L_x_1366) ;  /* 0x0000000000247947 */ /* 0x000fec0003800000 */
.L_x_1390:
[----:B------:R-:W2:Y:S02]  /*10e0*/  LDG.E.64 R4, desc[UR36][R4.64] ;  /* 0x0000002404047981 */ /* 0x000ea4000c1e1b00 */
[----:B--2---:R-:W0:Y:S02]  /*10f0*/  I2F.U64 R0, R4 ;  /* 0x0000000400007312 */ /* 0x004e240000301000 */
[----:B0-----:R-:W-:-:S04]  /*1100*/  F2FP.F16.F32.PACK_AB R0, RZ, R0 ;  /* 0x00000000ff00723e */ /* 0x001fc800000000ff */
[----:B------:R-:W-:Y:S01]  /*1110*/  PRMT R16, R0, 0x7610, R16 ;  /* 0x0000761000107816 */ /* 0x000fe20000000010 */
[----:B------:R-:W-:Y:S06]  /*1120*/  BRA `(.L_x_1366) ;  /* 0x0000000000107947 */ /* 0x000fec0003800000 */
.L_x_1389:
[----:B------:R-:W2:Y:S02]  /*1130*/  LDG.E R4, desc[UR36][R4.64] ;  /* 0x0000002404047981 */ /* 0x000ea4000c1e1900 */
[----:B--2---:R-:W-:-:S04]  /*1140*/  I2FP.F32.U32 R0, R4 ;  /* 0x0000000400007245 */ /* 0x004fc80000201000 */
[----:B------:R-:W-:-:S04]  /*1150*/  F2FP.F16.F32.PACK_AB R0, RZ, R0 ;  /* 0x00000000ff00723e */ /* 0x000fc800000000ff */
[----:B------:R-:W-:-:S07]  /*1160*/  PRMT R16, R0, 0x7610, R16 ;  /* 0x0000761000107816 */ /* 0x000fce0000000010 */
.L_x_1366:
[----:B01----:R-:W0:Y:S01]  /*1170*/  LDC.64 R4, c[0x0][0x3a8] ;  /* 0x0000ea00ff047b82 */ /* 0x003e220000000a00 */
        /* <DEDUP_REMOVED lines=20> */
.L_x_1398:
[----:B------:R-:W2:Y:S02]  /*12c0*/  LDG.E.U8 R4, desc[UR36][R4.64] ;  /* 0x0000002404047981 */ /* 0x000ea4000c1e1100 */
[----:B--2---:R-:W-:-:S04]  /*12d0*/  I2FP.F32.U32 R0, R4 ;  /* 0x0000000400007245 */ /* 0x004fc80000201000 */
[----:B------:R-:W-:-:S04]  /*12e0*/  F2FP.F16.F32.PACK_AB R0, RZ, R0 ;  /* 0x00000000ff00723e */ /* 0x000fc800000000ff */
[----:B------:R-:W-:Y:S01]  /*12f0*/  PRMT R17, R0, 0x7610, R17 ;  /* 0x0000761000117816 */ /* 0x000fe20000000011 */
[----:B------:R-:W-:Y:S06]  /*1300*/  BRA `(.L_x_1400) ;  /* 0x0000000c00b87947 */ /* 0x000fec0003800000 */
.L_x_1397:
        /* <DEDUP_REMOVED lines=11> */
.L_x_1402:
[----:B------:R-:W2:Y:S02]  /*13c0*/  LDG.E R4, desc[UR36][R4.64] ;  /* 0x0000002404047981 */ /* 0x000ea4000c1e1900 */
[----:B--2---:R-:W-:-:S04]  /*13d0*/  I2FP.F32.S32 R0, R4 ;  /* 0x0000000400007245 */ /* 0x004fc80000201400 */
[----:B------:R-:W-:-:S04]  /*13e0*/  F2FP.F16.F32.PACK_AB R0, RZ, R0 ;  /* 0x00000000ff00723e */ /* 0x000fc800000000ff */
[----:B------:R-:W-:Y:S01]  /*13f0*/  PRMT R17, R0, 0x7610, R17 ;  /* 0x0000761000117816 */ /* 0x000fe20000000011 */
[----:B------:R-:W-:Y:S06]  /*1400*/  BRA `(.L_x_1400) ;  /* 0x0000000c00787947 */ /* 0x000fec0003800000 */
.L_x_1401:
[----:B------:R-:W2:Y:S02]  /*1410*/  LDG.E.U16 R4, desc[UR36][R4.64] ;  /* 0x0000002404047981 */ /* 0x000ea4000c1e1500 */
[----:B--2---:R-:W0:Y:S02]  /*1420*/  I2F.S16 R0, R4 ;  /* 0x0000000400007306 */ /* 0x004e240000101400 */
[----:B0-----:R-:W-:-:S04]  /*1430*/  F2FP.F16.F32.PACK_AB R0, RZ, R0 ;  /* 0x00000000ff00723e */ /* 0x001fc800000000ff */
[----:B------:R-:W-:Y:S01]  /*1440*/  PRMT R17, R0, 0x7610, R17 ;  /* 0x0000761000117816 */ /* 0x000fe20000000011 */
[----:B------:R-:W-:Y:S06]  /*1450*/  BRA `(.L_x_1400) ;  /* 0x0000000c00647947 */ /* 0x000fec0003800000 */
.L_x_1396:
        /* <DEDUP_REMOVED lines=9> */
.L_x_1404:
[----:B------:R1:W5:Y:S01]  /*14f0*/  LDG.E.U16 R17, desc[UR36][R4.64] ;  /* 0x0000002404117981 */ /* 0x000362000c1e1500 */
[----:B------:R-:W-:Y:S05]  /*1500*/  BRA `(.L_x_1400) ;  /* 0x0000000c00387947 */ /* 0x000fea0003800000 */
.L_x_1403:
        /* <DEDUP_REMOVED lines=9> */
.L_x_1406:
[----:B------:R0:W5:Y:S01]  /*15a0*/  LDG.E.U16 R17, desc[UR36][R4.64] ;  /* 0x0000002404117981 */ /* 0x000162000c1e1500 */
[----:B------:R-:W-:Y:S05]  /*15b0*/  BRA `(.L_x_1400) ;  /* 0x0000000c000c7947 */ /* 0x000fea0003800000 */
.L_x_1405:
        /* <DEDUP_REMOVED lines=9> */
.L_x_1395:
        /* <DEDUP_REMOVED lines=14> */
.L_x_1409:
        /* <DEDUP_REMOVED lines=9> */
.L_x_1408:
        /* <DEDUP_REMOVED lines=27> */
.L_x_1411:
        /* <DEDUP_REMOVED lines=15> */
.L_x_1410:
[----:B------:R-:W2:Y:S02]  /*1a60*/  LDG.E.U16 R0, desc[UR36][R4.64] ;  /* 0x0000002404007981 */ /* 0x000ea4000c1e1500 */
[----:B--2---:R-:W-:-:S05]  /*1a70*/  IMAD.U32 R0, R0, 0x10000, RZ ;  /* 0x0001000000007824 */ /* 0x004fca00078e00ff */
[----:B------:R-:W-:-:S04]  /*1a80*/  F2FP.F16.F32.PACK_AB R0, RZ, R0 ;  /* 0x00000000ff00723e */ /* 0x000fc800000000ff */
[----:B------:R-:W-:Y:S01]  /*1a90*/  PRMT R17, R0, 0x7610, R17 ;  /* 0x0000761000117816 */ /* 0x000fe20000000011 */
[----:B------:R-:W-:Y:S06]  /*1aa0*/  BRA `(.L_x_1400) ;  /* 0x0000000400d07947 */ /* 0x000fec0003800000 */
.L_x_1407:
        /* <DEDUP_REMOVED lines=13> */
.L_x_1414:
        /* <DEDUP_REMOVED lines=21> */
.L_x_1418:
[----:B------:R-:W-:Y:S05]  /*1cd0*/  BSYNC.RECONVERGENT B1 ;  /* 0x0000000000017941 */ /* 0x000fea0003800200 */
.L_x_1417:
[----:B------:R-:W-:Y:S01]  /*1ce0*/  IMAD.SHL.U32 R0, R0, 0x100000, RZ ;  /* 0x0010000000007824 */ /* 0x000fe200078e00ff */
[----:B------:R-:W-:-:S04]  /*1cf0*/  LEA R3, R3, 0x3b800000, 0x17 ;  /* 0x3b80000003037811 */ /* 0x000fc800078eb8ff */
[----:B------:R-:W-:-:S07]  /*1d00*/  LOP3.LUT R0, R3, R0, R7, 0xfe, !PT ;  /* 0x0000000003007212 */ /* 0x000fce00078efe07 */
.L_x_1416:
[----:B------:R-:W-:Y:S05]  /*1d10*/  BSYNC.RECONVERGENT B0 ;  /* 0x0000000000007941 */ /* 0x000fea0003800200 */
.L_x_1415:
[----:B------:R-:W-:-:S04]  /*1d20*/  F2FP.F16.F32.PACK_AB R0, RZ, R0 ;  /* 0x00000000ff00723e */ /* 0x000fc800000000ff */
[----:B------:R-:W-:Y:S01]  /*1d30*/  PRMT R17, R0, 0x7610, R17 ;  /* 0x0000761000117816 */ /* 0x000fe20000000011 */
[----:B------:R-:W-:Y:S06]  /*1d40*/  BRA `(.L_x_1400) ;  /* 0x0000000400287947 */ /* 0x000fec0003800000 */
.L_x_1413:
        /* <DEDUP_REMOVED lines=21> */
.L_x_1422:
[----:B------:R-:W-:Y:S05]  /*1ea0*/  BSYNC.RECONVERGENT B1 ;  /* 0x0000000000017941 */ /* 0x000fea0003800200 */
.L_x_1421:
[----:B------:R-:W-:Y:S01]  /*1eb0*/  IMAD.SHL.U32 R0, R0, 0x200000, RZ ;  /* 0x0020000000007824 */ /* 0x000fe200078e00ff */
[----:B------:R-:W-:-:S04]  /*1ec0*/  LEA R3, R3, 0x37800000, 0x17 ;  /* 0x3780000003037811 */ /* 0x000fc800078eb8ff */
[----:B------:R-:W-:-:S07]  /*1ed0*/  LOP3.LUT R0, R3, R0, R7, 0xfe, !PT ;  /* 0x0000000003007212 */ /* 0x000fce00078efe07 */
.L_x_1420:
[----:B------:R-:W-:Y:S05]  /*1ee0*/  BSYNC.RECONVERGENT B0 ;  /* 0x0000000000007941 */ /* 0x000fea0003800200 */
.L_x_1419:
[----:B------:R-:W-:-:S04]  /*1ef0*/  F2FP.F16.F32.PACK_AB R0, RZ, R0 ;  /* 0x00000000ff00723e */ /* 0x000fc800000000ff */
[----:B------:R-:W-:Y:S01]  /*1f00*/  PRMT R17, R0, 0x7610, R17 ;  /* 0x0000761000117816 */ /* 0x000fe20000000011 */
[----:B------:R-:W-:Y:S06]  /*1f10*/  BRA `(.L_x_1400) ;  /* 0x0000000000b47947 */ /* 0x000fec0003800000 */
.L_x_1412:
[----:B------:R-:W-:-:S09]  /*1f20*/  UISETP.NE.AND UP0, UPT, UR4, 0x1c, UPT ;  /* 0x0000001c0400788c */ /* 0x000fd2000bf05270 */
[----:B------:R-:W-:Y:S05]  /*1f30*/  BRA.U !UP0, `(.L_x_1423) ;  /* 0x00000001089c7547 */ /* 0x000fea000b800000 */
[----:B------:R-:W-:-:S09]  /*1f40*/  UISETP.NE.AND UP0, UPT, UR4, 0x1d, UPT ;  /* 0x0000001d0400788c */ /* 0x000fd2000bf05270 */
[----:B------:R-:W-:Y:S05]  /*1f50*/  BRA.U !UP0, `(.L_x_1424) ;  /* 0x0000000108807547 */ /* 0x000fea000b800000 */
[----:B------:R-:W-:-:S09]  /*1f60*/  UISETP.NE.AND UP0, UPT, UR4, 0x2c, UPT ;  /* 0x0000002c0400788c */ /* 0x000fd2000bf05270 */
[----:B------:R-:W-:Y:S05]  /*1f70*/  BRA.U !UP0, `(.L_x_1425) ;  /* 0x0000000108487547 */ /* 0x000fea000b800000 */
.L_x_1399:
        /* <DEDUP_REMOVED lines=16> */
.L_x_1426:
[----:B------:R-:W-:Y:S01]  /*2080*/  PRMT R17, RZ, 0x7610, R17 ;  /* 0x00007610ff117816 */ /* 0x000fe20000000011 */
[----:B------:R-:W-:Y:S06]  /*2090*/  BRA `(.L_x_1400) ;  /* 0x0000000000547947 */ /* 0x000fec0003800000 */
.L_x_1425:
        /* <DEDUP_REMOVED lines=8> */
.L_x_1428:
[----:B------:R-:W-:Y:S05]  /*2120*/  BSYNC.RECONVERGENT B0 ;  /* 0x0000000000007941 */ /* 0x000fea0003800200 */
.L_x_1427:
[----:B------:R-:W-:-:S04]  /*2130*/  F2FP.F16.F32.PACK_AB R0, RZ, R0 ;  /* 0x00000000ff00723e */ /* 0x000fc800000000ff */
[----:B------:R-:W-:Y:S01]  /*2140*/  PRMT R17, R0, 0x7610, R17 ;  /* 0x0000761000117816 */ /* 0x000fe20000000011 */
[----:B------:R-:W-:Y:S06]  /*2150*/  BRA `(.L_x_1400) ;  /* 0x0000000000247947 */ /* 0x000fec0003800000 */
.L_x_1424:
[----:B------:R-:W2:Y:S02]  /*2160*/  LDG.E.64 R4, desc[UR36][R4.64] ;  /* 0x0000002404047981 */ /* 0x000ea4000c1e1b00 */
[----:B--2---:R-:W0:Y:S02]  /*2170*/  I2F.U64 R0, R4 ;  /* 0x0000000400007312 */ /* 0x004e240000301000 */
[----:B0-----:R-:W-:-:S04]  /*2180*/  F2FP.F16.F32.PACK_AB R0, RZ, R0 ;  /* 0x00000000ff00723e */ /* 0x001fc800000000ff */
[----:B------:R-:W-:Y:S01]  /*2190*/  PRMT R17, R0, 0x7610, R17 ;  /* 0x0000761000117816 */ /* 0x000fe20000000011 */
[----:B------:R-:W-:Y:S06]  /*21a0*/  BRA `(.L_x_1400) ;  /* 0x0000000000107947 */ /* 0x000fec0003800000 */
.L_x_1423:
[----:B------:R-:W2:Y:S02]  /*21b0*/  LDG.E R4, desc[UR36][R4.64] ;  /* 0x0000002404047981 */ /* 0x000ea4000c1e1900 */
[----:B--2---:R-:W-:-:S04]  /*21c0*/  I2FP.F32.U32 R0, R4 ;  /* 0x0000000400007245 */ /* 0x004fc80000201000 */
[----:B------:R-:W-:-:S04]  /*21d0*/  F2FP.F16.F32.PACK_AB R0, RZ, R0 ;  /* 0x00000000ff00723e */ /* 0x000fc800000000ff */
[----:B------:R-:W-:-:S07]  /*21e0*/  PRMT R17, R0, 0x7610, R17 ;  /* 0x0000761000117816 */ /* 0x000fce0000000011 */
.L_x_1400:
[----:B------:R-:W-:-:S07]  /*21f0*/  VIADD R27, R19, 0x80 ;  /* 0x00000080131b7836 */ /* 0x000fce0000000000 */
.L_x_1360:
[----:B------:R-:W-:Y:S05]  /*2200*/  BSYNC.RECONVERGENT B6 ;  /* 0x0000000000067941 */ /* 0x000fea0003800200 */
.L_x_1359:
[----:B------:R-:W-:Y:S01]  /*2210*/  ISETP.GE.AND P0, PT, R27, R28, PT ;  /* 0x0000001c1b00720c */ /* 0x000fe20003f06270 */
[----:B------:R-:W-:Y:S01]  /*2220*/  BSSY.RECONVERGENT B6, `(.L_x_1429) ;  /* 0x0000216000067945 */ /* 0x000fe20003800200 */
[----:B------:R-:W-:Y:S02]  /*2230*/  PRMT R18, RZ, 0x7610, R18 ;  /* 0x00007610ff127816 */ /* 0x000fe40000000012 */
[----:B------:R-:W-:-:S09]  /*2240*/  PRMT R22, RZ, 0x7610, R22 ;  /* 0x00007610ff167816 */ /* 0x000fd20000000016 */
[----:B------:R-:W-:Y:S05]  /*2250*/  @P0 BRA `(.L_x_1430) ;  /* 0x0000002000480947 */ /* 0x000fea0003800000 */
[----:B01----:R-:W0:Y:S01]  /*2260*/  LDC.64 R4, c[0x0][0x3a0] ;  /* 0x0000e800ff047b82 */ /* 0x003e220000000a00 */
        /* <DEDUP_REMOVED lines=21> */
.L_x_1434:
[----:B------:R-:W2:Y:S02]  /*23c0*/  LDG.E.U8 R4, desc[UR36][R4.64] ;  /* 0x0000002404047981 */ /* 0x000ea4000c1e1100 */
[----:B--2---:R-:W-:-:S04]  /*23d0*/  I2FP.F32.U32 R0, R4 ;  /* 0x0000000400007245 */ /* 0x004fc80000201000 */
[----:B------:R-:W-:-:S04]  /*23e0*/  F2FP.F16.F32.PACK_AB R0, RZ, R0 ;  /* 0x00000000ff00723e */ /* 0x000fc800000000ff */
[----:B------:R-:W-:Y:S01]  /*23f0*/  PRMT R18, R0, 0x7610, R18 ;  /* 0x0000761000127816 */ /* 0x000fe20000000012 */
[----:B------:R-:W-:Y:S06]  /*2400*/  BRA `(.L_x_1436) ;  /* 0x0000000c00b87947 */ /* 0x000fec0003800000 */
.L_x_1433:
        /* <DEDUP_REMOVED lines=11> */
.L_x_1438:
[----:B------:R-:W2:Y:S02]  /*24c0*/  LDG.E R4, desc[UR36][R4.64] ;  /* 0x0000002404047981 */ /* 0x000ea4000c1e1900 */
[----:B--2---:R-:W-:-:S04]  /*24d0*/  I2FP.F32.S32 R0, R4 ;  /* 0x0000000400007245 */ /* 0x004fc80000201400 */
[----:B------:R-:W-:-:S04]  /*24e0*/  F2FP.F16.F32.PACK_AB R0, RZ, R0 ;  /* 0x00000000ff00723e */ /* 0x000fc800000000ff */
[----:B------:R-:W-:Y:S01]  /*24f0*/  PRMT R18, R0, 0x7610, R18 ;  /* 0x0000761000127816 */ /* 0x000fe20000000012 */
[----:B------:R-:W-:Y:S06]  /*2500*/  BRA `(.L_x_1436) ;  /* 0x0000000c00787947 */ /* 0x000fec0003800000 */
.L_x_1437:
[----:B------:R-:W2:Y:S02]  /*2510*/  LDG.E.U16 R4, desc[UR36][R4.64] ;  /* 0x0000002404047981 */ /* 0x000ea4000c1e1500 */
[----:B--2---:R-:W0:Y:S02]  /*2520*/  I2F.S16 R0, R4 ;  /* 0x0000000400007306 */ /* 0x004e240000101400 */
[----:B0-----:R-:W-:-:S04]  /*2530*/  F2FP.F16.F32.PACK_AB R0, RZ, R0 ;  /* 0x00000000ff00723e */ /* 0x001fc800000000ff */
[----:B------:R-:W-:Y:S01]  /*2540*/  PRMT R18, R0, 0x7610, R18 ;  /* 0x0000761000127816 */ /* 0x000fe20000000012 */
[----:B------:R-:W-:Y:S06]  /*2550*/  BRA `(.L_x_1436) ;  /* 0x0000000c00647947 */ /* 0x000fec0003800000 */
.L_x_1432:
        /* <DEDUP_REMOVED lines=9> */
.L_x_1440:
[----:B------:R1:W5:Y:S01]  /*25f0*/  LDG.E.U16 R18, desc[UR36][R4.64] ;  /* 0x0000002404127981 */ /* 0x000362000c1e1500 */
[----:B------:R-:W-:Y:S05]  /*2600*/  BRA `(.L_x_1436) ;  /* 0x0000000c00387947 */ /* 0x000fea0003800000 */
.L_x_1439:
        /* <DEDUP_REMOVED lines=9> */
.L_x_1442:
[----:B------:R0:W5:Y:S01]  /*26a0*/  LDG.E.U16 R18, desc[UR36][R4.64] ;  /* 0x0000002404127981 */ /* 0x000162000c1e1500 */
[----:B------:R-:W-:Y:S05]  /*26b0*/  BRA `(.L_x_1436) ;  /* 0x0000000c000c7947 */ /* 0x000fea0003800000 */
.L_x_1441:
        /* <DEDUP_REMOVED lines=9> */
.L_x_1431:
        /* <DEDUP_REMOVED lines=14> */
.L_x_1445:
        /* <DEDUP_REMOVED lines=9> */
.L_x_1444:
        /* <DEDUP_REMOVED lines=27> */
.L_x_1447:
        /* <DEDUP_REMOVED lines=12> */
[----:B------:R-:W-:-:S04]  /*2b30*/  F2FP.F16.F32.PACK_AB R0, RZ, R0 ;  /* 0x00000000ff00723e */ /* 0x000fc800000000ff */
[----:B------:R-:W-:Y:S01]  /*2b40*/  PRMT R18, R0, 0x7610, R18 ;  /* 0x0000761000127816 */ /* 0x000fe20000000012 */
[----:B------:R-:W-:Y:S06]  /*2b50*/  BRA `(.L_x_1436) ;  /* 0x0000000400e47947 */ /* 0x000fec0003800000 */
.L_x_1446:
[----:B------:R-:W2:Y:S02]  /*2b60*/  LDG.E.U16 R0, desc[UR36][R4.64] ;  /* 0x0000002404007981 */ /* 0x000ea4000c1e1500 */
[----:B--2---:R-:W-:-:S05]  /*2b70*/  IMAD.U32 R0, R0, 0x10000, RZ ;  /* 0x0001000000007824 */ /* 0x004fca00078e00ff */
[----:B------:R-:W-:-:S04]  /*2b80*/  F2FP.F16.F32.PACK_AB R0, RZ, R0 ;  /* 0x00000000ff00723e */ /* 0x000fc800000000ff */
[----:B------:R-:W-:Y:S01]  /*2b90*/  PRMT R18, R0, 0x7610, R18 ;  /* 0x0000761000127816 */ /* 0x000fe20000000012 */
[----:B------:R-:W-:Y:S06]  /*2ba0*/  BRA `(.L_x_1436) ;  /* 0x0000000400d07947 */ /* 0x000fec0003800000 */
.L_x_1443:
        /* <DEDUP_REMOVED lines=13> */
.L_x_1450:
        /* <DEDUP_REMOVED lines=21> */
.L_x_1454:
[----:B------:R-:W-:Y:S05]  /*2dd0*/  BSYNC.RECONVERGENT B1 ;  /* 0x0000000000017941 */ /* 0x000fea0003800200 */
.L_x_1453:
[----:B------:R-:W-:Y:S01]  /*2de0*/  IMAD.SHL.U32 R0, R0, 0x100000, RZ ;  /* 0x0010000000007824 */ /* 0x000fe200078e00ff */
[----:B------:R-:W-:-:S04]  /*2df0*/  LEA R3, R3, 0x3b800000, 0x17 ;  /* 0x3b80000003037811 */ /* 0x000fc800078eb8ff */
[----:B------:R-:W-:-:S07]  /*2e00*/  LOP3.LUT R0, R3, R0, R7, 0xfe, !PT ;  /* 0x0000000003007212 */ /* 0x000fce00078efe07 */
.L_x_1452:
[----:B------:R-:W-:Y:S05]  /*2e10*/  BSYNC.RECONVERGENT B0 ;  /* 0x0000000000007941 */ /* 0x000fea0003800200 */
.L_x_1451:
[----:B------:R-:W-:-:S04]  /*2e20*/  F2FP.F16.F32.PACK_AB R0, RZ, R0 ;  /* 0x00000000ff00723e */ /* 0x000fc800000000ff */
[----:B------:R-:W-:Y:S01]  /*2e30*/  PRMT R18, R0, 0x7610, R18 ;  /* 0x0000761000127816 */ /* 0x000fe20000000012 */
[----:B------:R-:W-:Y:S06]  /*2e40*/  BRA `(.L_x_1436) ;  /* 0x0000000400287947 */ /* 0x000fec0003800000 */
.L_x_1449:
        /* <DEDUP_REMOVED lines=21> */
.L_x_1458:
[----:B------:R-:W-:Y:S05]  /*2fa0*/  BSYNC.RECONVERGENT B1 ;  /* 0x0000000000017941 */ /* 0x000fea0003800200 */
.L_x_1457:
[----:B------:R-:W-:Y:S01]  /*2fb0*/  IMAD.SHL.U32 R0, R0, 0x200000, RZ ;  /* 0x0020000000007824 */ /* 0x000fe200078e00ff */
[----:B------:R-:W-:-:S04]  /*2fc0*/  LEA R3, R3, 0x37800000, 0x17 ;  /* 0x3780000003037811 */ /* 0x000fc800078eb8ff */
[----:B------:R-:W-:-:S07]  /*2fd0*/  LOP3.LUT R0, R3, R0, R7, 0xfe, !PT ;  /* 0x0000000003007212 */ /* 0x000fce00078efe07 */
.L_x_1456:
[----:B------:R-:W-:Y:S05]  /*2fe0*/  BSYNC.RECONVERGENT B0 ;  /* 0x0000000000007941 */ /* 0x000fea0003800200 */
.L_x_1455:
[----:B------:R-:W-:-:S04]  /*2ff0*/  F2FP.F16.F32.PACK_AB R0, RZ, R0 ;  /* 0x00000000ff00723e */ /* 0x000fc800000000ff */
[----:B------:R-:W-:Y:S01]  /*3000*/  PRMT R18, R0, 0x7610, R18 ;  /* 0x0000761000127816 */ /* 0x000fe20000000012 */
[----:B------:R-:W-:Y:S06]  /*3010*/  BRA `(.L_x_1436) ;  /* 0x0000000000b47947 */ /* 0x000fec0003800000 */
.L_x_1448:
        /* <DEDUP_REMOVED lines=14> */
.L_x_1462:
[----:B------:R-:W-:Y:S05]  /*3100*/  BSYNC.RECONVERGENT B0 ;  /* 0x0000000000007941 */ /* 0x000fea0003800200 */
.L_x_1461:
[----:B------:R-:W-:-:S04]  /*3110*/  F2FP.F16.F32.PACK_AB R0, RZ, R0 ;  /* 0x00000000ff00723e */ /* 0x000fc800000000ff */
[----:B------:R-:W-:Y:S01]  /*3120*/  PRMT R18, R0, 0x7610, R18 ;  /* 0x0000761000127816 */ /* 0x000fe20000000012 */
[----:B------:R-:W-:Y:S06]  /*3130*/  BRA `(.L_x_1436) ;  /* 0x00000000006c7947 */ /* 0x000fec0003800000 */
.L_x_1435:
        /* <DEDUP_REMOVED lines=16> */
.L_x_1463:
[----:B------:R-:W-:Y:S01]  /*3240*/  PRMT R18, RZ, 0x7610, R18 ;  /* 0x00007610ff127816 */ /* 0x000fe20000000012 */
[----:B------:R-:W-:Y:S06]  /*3250*/  BRA `(.L_x_1436) ;  /* 0x0000000000247947 */ /* 0x000fec0003800000 */
.L_x_1460:
[----:B------:R-:W2:Y:S02]  /*3260*/  LDG.E.64 R4, desc[UR36][R4.64] ;  /* 0x0000002404047981 */ /* 0x000ea4000c1e1b00 */
[----:B--2---:R-:W0:Y:S02]  /*3270*/  I2F.U64 R0, R4 ;  /* 0x0000000400007312 */ /* 0x004e240000301000 */
[----:B0-----:R-:W-:-:S04]  /*3280*/  F2FP.F16.F32.PACK_AB R0, RZ, R0 ;  /* 0x00000000ff00723e */ /* 0x001fc800000000ff */
[----:B------:R-:W-:Y:S01]  /*3290*/  PRMT R18, R0, 0x7610, R18 ;  /* 0x0000761000127816 */ /* 0x000fe20000000012 */
[----:B------:R-:W-:Y:S06]  /*32a0*/  BRA `(.L_x_1436) ;  /* 0x0000000000107947 */ /* 0x000fec0003800000 */
.L_x_1459:
[----:B------:R-:W2:Y:S02]  /*32b0*/  LDG.E R4, desc[UR36][R4.64] ;  /* 0x0000002404047981 */ /* 0x000ea4000c1e1900 */
[----:B--2---:R-:W-:-:S04]  /*32c0*/  I2FP.F32.U32 R0, R4 ;  /* 0x0000000400007245 */ /* 0x004fc80000201000 */
[----:B------:R-:W-:-:S04]  /*32d0*/  F2FP.F16.F32.PACK_AB R0, RZ, R0 ;  /* 0x00000000ff00723e */ /* 0x000fc800000000ff */
[----:B------:R-:W-:-:S07]  /*32e0*/  PRMT R18, R0, 0x7610, R18 ;  /* 0x0000761000127816 */ /* 0x000fce0000000012 */
.L_x_1436:
        /* <DEDUP_REMOVED lines=21> */
.L_x_1467:
[----:B------:R-:W2:Y:S02]  /*3440*/  LDG.E.U8 R4, desc[UR36][R4.64] ;  /* 0x0000002404047981 */ /* 0x000ea4000c1e1100 */
[----:B--2---:R-:W-:-:S04]  /*3450*/  I2FP.F32.U32 R0, R4 ;  /* 0x0000000400007245 */ /* 0x004fc80000201000 */
[----:B------:R-:W-:-:S04]  /*3460*/  F2FP.F16.F32.PACK_AB R0, RZ, R0 ;  /* 0x00000000ff00723e */ /* 0x000fc800000000ff */
[----:B------:R-:W-:Y:S01]  /*3470*/  PRMT R22, R0, 0x7610, R22 ;  /* 0x0000761000167816 */ /* 0x000fe20000000016 */
[----:B------:R-:W-:Y:S06]  /*3480*/  BRA `(.L_x_1469) ;  /* 0x0000000c00b87947 */ /* 0x000fec0003800000 */
.L_x_1466:
        /* <DEDUP_REMOVED lines=11> */
.L_x_1471:
[----:B------:R-:W2:Y:S02]  /*3540*/  LDG.E R4, desc[UR36][R4.64] ;  /* 0x0000002404047981 */ /* 0x000ea4000c1e1900 */
[----:B--2---:R-:W-:-:S04]  /*3550*/  I2FP.F32.S32 R0, R4 ;  /* 0x0000000400007245 */ /* 0x004fc80000201400 */
[----:B------:R-:W-:-:S04]  /*3560*/  F2FP.F16.F32.PACK_AB R0, RZ, R0 ;  /* 0x00000000ff00723e */ /* 0x000fc800000000ff */
[----:B------:R-:W-:Y:S01]  /*3570*/  PRMT R22, R0, 0x7610, R22 ;  /* 0x0000761000167816 */ /* 0x000fe20000000016 */
[----:B------:R-:W-:Y:S06]  /*3580*/  BRA `(.L_x_1469) ;  /* 0x0000000c00787947 */ /* 0x000fec0003800000 */
.L_x_1470:
[----:B------:R-:W2:Y:S02]  /*3590*/  LDG.E.U16 R4, desc[UR36][R4.64] ;  /* 0x0000002404047981 */ /* 0x000ea4000c1e1500 */
[----:B--2---:R-:W0:Y:S02]  /*35a0*/  I2F.S16 R0, R4 ;  /* 0x0000000400007306 */ /* 0x004e240000101400 */
[----:B0-----:R-:W-:-:S04]  /*35b0*/  F2FP.F16.F32.PACK_AB R0, RZ, R0 ;  /* 0x00000000ff00723e */ /* 0x001fc800000000ff */
[----:B------:R-:W-:Y:S01]  /*35c0*/  PRMT R22, R0, 0x7610, R22 ;  /* 0x0000761000167816 */ /* 0x000fe20000000016 */
[----:B------:R-:W-:Y:S06]  /*35d0*/  BRA `(.L_x_1469) ;  /* 0x0000000c00647947 */ /* 0x000fec0003800000 */
.L_x_1465:
        /* <DEDUP_REMOVED lines=9> */
.L_x_1473:
[----:B------:R1:W5:Y:S01]  /*3670*/  LDG.E.U16 R22, desc[UR36][R4.64] ;  /* 0x0000002404167981 */ /* 0x000362000c1e1500 */
[----:B------:R-:W-:Y:S05]  /*3680*/  BRA `(.L_x_1469) ;  /* 0x0000000c00387947 */ /* 0x000fea0003800000 */
.L_x_1472:
        /* <DEDUP_REMOVED lines=9> */
.L_x_1475:
[----:B------:R0:W5:Y:S01]  /*3720*/  LDG.E.U16 R22, desc[UR36][R4.64] ;  /* 0x0000002404167981 */ /* 0x000162000c1e1500 */
[----:B------:R-:W-:Y:S05]  /*3730*/  BRA `(.L_x_1469) ;  /* 0x0000000c000c7947 */ /* 0x000fea0003800000 */
.L_x_1474:
        /* <DEDUP_REMOVED lines=9> */
.L_x_1464:
        /* <DEDUP_REMOVED lines=14> */
.L_x_1478:
        /* <DEDUP_REMOVED lines=9> */
.L_x_1477:
        /* <DEDUP_REMOVED lines=27> */
.L_x_1480:
        /* <DEDUP_REMOVED lines=15> */
.L_x_1479:
[----:B------:R-:W2:Y:S02]  /*3be0*/  LDG.E.U16 R0, desc[UR36][R4.64] ;  /* 0x0000002404007981 */ /* 0x000ea4000c1e1500 */
[----:B--2---:R-:W-:-:S05]  /*3bf0*/  IMAD.U32 R0, R0, 0x10000, RZ ;  /* 0x0001000000007824 */ /* 0x004fca00078e00ff */
[----:B------:R-:W-:-:S04]  /*3c00*/  F2FP.F16.F32.PACK_AB R0, RZ, R0 ;  /* 0x00000000ff00723e */ /* 0x000fc800000000ff */
[----:B------:R-:W-:Y:S01]  /*3c10*/  PRMT R22, R0, 0x7610, R22 ;  /* 0x0000761000167816 */ /* 0x000fe20000000016 */
[----:B------:R-:W-:Y:S06]  /*3c20*/  BRA `(.L_x_1469) ;  /* 0x0000000400d07947 */ /* 0x000fec0003800000 */
.L_x_1476:
        /* <DEDUP_REMOVED lines=13> */
.L_x_1483:
        /* <DEDUP_REMOVED lines=21> */
.L_x_1487:
[----:B------:R-:W-:Y:S05]  /*3e50*/  BSYNC.RECONVERGENT B1 ;  /* 0x0000000000017941 */ /* 0x000fea0003800200 */
.L_x_1486:
[----:B------:R-:W-:Y:S01]  /*3e60*/  IMAD.SHL.U32 R0, R0, 0x100000, RZ ;  /* 0x0010000000007824 */ /* 0x000fe200078e00ff */
[----:B------:R-:W-:-:S04]  /*3e70*/  LEA R3, R3, 0x3b800000, 0x17 ;  /* 0x3b80000003037811 */ /* 0x000fc800078eb8ff */
[----:B------:R-:W-:-:S07]  /*3e80*/  LOP3.LUT R0, R3, R0, R7, 0xfe, !PT ;  /* 0x0000000003007212 */ /* 0x000fce00078efe07 */
.L_x_1485:
[----:B------:R-:W-:Y:S05]  /*3e90*/  BSYNC.RECONVERGENT B0 ;  /* 0x0000000000007941 */ /* 0x000fea0003800200 */
.L_x_1484:
[----:B------:R-:W-:-:S04]  /*3ea0*/  F2FP.F16.F32.PACK_AB R0, RZ, R0 ;  /* 0x00000000ff00723e */ /* 0x000fc800000000ff */
[----:B------:R-:W-:Y:S01]  /*3eb0*/  PRMT R22, R0, 0x7610, R22 ;  /* 0x0000761000167816 */ /* 0x000fe20000000016 */
[----:B------:R-:W-:Y:S06]  /*3ec0*/  BRA `(.L_x_1469) ;  /* 0x0000000400287947 */ /* 0x000fec0003800000 */
.L_x_1482:
        /* <DEDUP_REMOVED lines=21> */
.L_x_1491:
[----:B------:R-:W-:Y:S05]  /*4020*/  BSYNC.RECONVERGENT B1 ;  /* 0x0000000000017941 */ /* 0x000fea0003800200 */
.L_x_1490:
[----:B------:R-:W-:Y:S01]  /*4030*/  IMAD.SHL.U32 R0, R0, 0x200000, RZ ;  /* 0x0020000000007824 */ /* 0x000fe200078e00ff */
[----:B------:R-:W-:-:S04]  /*4040*/  LEA R3, R3, 0x37800000, 0x17 ;  /* 0x3780000003037811 */ /* 0x000fc800078eb8ff */
[----:B------:R-:W-:-:S07]  /*4050*/  LOP3.LUT R0, R3, R0, R7, 0xfe, !PT ;  /* 0x0000000003007212 */ /* 0x000fce00078efe07 */
.L_x_1489:
[----:B------:R-:W-:Y:S05]  /*4060*/  BSYNC.RECONVERGENT B0 ;  /* 0x0000000000007941 */ /* 0x000fea0003800200 */
.L_x_1488:
[----:B------:R-:W-:-:S04]  /*4070*/  F2FP.F16.F32.PACK_AB R0, RZ, R0 ;  /* 0x00000000ff00723e */ /* 0x000fc800000000ff */
[----:B------:R-:W-:Y:S01]  /*4080*/  PRMT R22, R0, 0x7610, R22 ;  /* 0x0000761000167816 */ /* 0x000fe20000000016 */
[----:B------:R-:W-:Y:S06]  /*4090*/  BRA `(.L_x_1469) ;  /* 0x0000000000b47947 */ /* 0x000fec0003800000 */
.L_x_1481:
        /* <DEDUP_REMOVED lines=14> */
.L_x_1495:
[----:B------:R-:W-:Y:S05]  /*4180*/  BSYNC.RECONVERGENT B0 ;  /* 0x0000000000007941 */ /* 0x000fea0003800200 */
.L_x_1494:
[----:B------:R-:W-:-:S04]  /*4190*/  F2FP.F16.F32.PACK_AB R0, RZ, R0 ;  /* 0x00000000ff00723e */ /* 0x000fc800000000ff */
[----:B------:R-:W-:Y:S01]  /*41a0*/  PRMT R22, R0, 0x7610, R22 ;  /* 0x0000761000167816 */ /* 0x000fe20000000016 */
[----:B------:R-:W-:Y:S06]  /*41b0*/  BRA `(.L_x_1469) ;  /* 0x00000000006c7947 */ /* 0x000fec0003800000 */
.L_x_1468:
        /* <DEDUP_REMOVED lines=16> */
.L_x_1496:
[----:B------:R-:W-:Y:S01]  /*42c0*/  PRMT R22, RZ, 0x7610, R22 ;  /* 0x00007610ff167816 */ /* 0x000fe20000000016 */
[----:B------:R-:W-:Y:S06]  /*42d0*/  BRA `(.L_x_1469) ;  /* 0x0000000000247947 */ /* 0x000fec0003800000 */
.L_x_1493:
[----:B------:R-:W2:Y:S02]  /*42e0*/  LDG.E.64 R4, desc[UR36][R4.64] ;  /* 0x0000002404047981 */ /* 0x000ea4000c1e1b00 */
[----:B--2---:R-:W0:Y:S02]  /*42f0*/  I2F.U64 R0, R4 ;  /* 0x0000000400007312 */ /* 0x004e240000301000 */
[----:B0-----:R-:W-:-:S04]  /*4300*/  F2FP.F16.F32.PACK_AB R0, RZ, R0 ;  /* 0x00000000ff00723e */ /* 0x001fc800000000ff */
[----:B------:R-:W-:Y:S01]  /*4310*/  PRMT R22, R0, 0x7610, R22 ;  /* 0x0000761000167816 */ /* 0x000fe20000000016 */
[----:B------:R-:W-:Y:S06]  /*4320*/  BRA `(.L_x_1469) ;  /* 0x0000000000107947 */ /* 0x000fec0003800000 */
.L_x_1492:
[----:B------:R-:W2:Y:S02]  /*4330*/  LDG.E R4, desc[UR36][R4.64] ;  /* 0x0000002404047981 */ /* 0x000ea4000c1e1900 */
[----:B--2---:R-:W-:-:S04]  /*4340*/  I2FP.F32.U32 R0, R4 ;  /* 0x0000000400007245 */ /* 0x004fc80000201000 */
[----:B------:R-:W-:-:S04]  /*4350*/  F2FP.F16.F32.PACK_AB R0, RZ, R0 ;  /* 0x00000000ff00723e */ /* 0x000fc800000000ff */
[----:B------:R-:W-:-:S07]  /*4360*/  PRMT R22, R0, 0x7610, R22 ;  /* 0x0000761000167816 */ /* 0x000fce0000000016 */
.L_x_1469:
[----:B------:R-:W-:-:S07]  /*4370*/  VIADD R27, R27, 0x80 ;  /* 0x000000801b1b7836 */ /* 0x000fce0000000000 */
.L_x_1430:
[----:B------:R-:W-:Y:S05]  /*4380*/  BSYNC.RECONVERGENT B6 ;  /* 0x0000000000067941 */ /* 0x000fea0003800200 */
.L_x_1429:
        /* <DEDUP_REMOVED lines=27> */
.L_x_1502:
[----:B------:R-:W2:Y:S02]  /*4540*/  LDG.E.U8 R4, desc[UR36][R4.64] ;  /* 0x0000002404047981 */ /* 0x000ea4000c1e1100 */
[----:B--2---:R-:W-:-:S04]  /*4550*/  I2FP.F32.U32 R0, R4 ;  /* 0x0000000400007245 */ /* 0x004fc80000201000 */
[----:B------:R-:W-:-:S04]  /*4560*/  F2FP.F16.F32.PACK_AB R0, RZ, R0 ;  /* 0x00000000ff00723e */ /* 0x000fc800000000ff */
[----:B------:R-:W-:Y:S01]  /*4570*/  PRMT R23, R0, 0x7610, R23 ;  /* 0x0000761000177816 */ /* 0x000fe20000000017 */
[----:B------:R-:W-:Y:S06]  /*4580*/  BRA `(.L_x_1504) ;  /* 0x0000000c00b87947 */ /* 0x000fec0003800000 */
.L_x_1501:
        /* <DEDUP_REMOVED lines=11> */
.L_x_1506:
[----:B------:R-:W2:Y:S02]  /*4640*/  LDG.E R4, desc[UR36][R4.64] ;  /* 0x0000002404047981 */ /* 0x000ea4000c1e1900 */
[----:B--2---:R-:W-:-:S04]  /*4650*/  I2FP.F32.S32 R0, R4 ;  /* 0x0000000400007245 */ /* 0x004fc80000201400 */
[----:B------:R-:W-:-:S04]  /*4660*/  F2FP.F16.F32.PACK_AB R0, RZ, R0 ;  /* 0x00000000ff00723e */ /* 0x000fc800000000ff */
[----:B------:R-:W-:Y:S01]  /*4670*/  PRMT R23, R0, 0x7610, R23 ;  /* 0x0000761000177816 */ /* 0x000fe20000000017 */
[----:B------:R-:W-:Y:S06]  /*4680*/  BRA `(.L_x_1504) ;  /* 0x0000000c00787947 */ /* 0x000fec0003800000 */
.L_x_1505:
[----:B------:R-:W2:Y:S02]  /*4690*/  LDG.E.U16 R4, desc[UR36][R4.64] ;  /* 0x0000002404047981 */ /* 0x000ea4000c1e1500 */
[----:B--2---:R-:W0:Y:S02]  /*46a0*/  I2F.S16 R0, R4 ;  /* 0x0000000400007306 */ /* 0x004e240000101400 */
[----:B0-----:R-:W-:-:S04]  /*46b0*/  F2FP.F16.F32.PACK_AB R0, RZ, R0 ;  /* 0x00000000ff00723e */ /* 0x001fc800000000ff */
[----:B------:R-:W-:Y:S01]  /*46c0*/  PRMT R23, R0, 0x7610, R23 ;  /* 0x0000761000177816 */ /* 0x000fe20000000017 */
[----:B------:R-:W-:Y:S06]  /*46d0*/  BRA `(.L_x_1504) ;  /* 0x0000000c00647947 */ /* 0x000fec0003800000 */
.L_x_1500:
        /* <DEDUP_REMOVED lines=9> */
.L_x_1508:
[----:B------:R1:W5:Y:S01]  /*4770*/  LDG.E.U16 R23, desc[UR36][R4.64] ;  /* 0x0000002404177981 */ /* 0x000362000c1e1500 */
[----:B------:R-:W-:Y:S05]  /*4780*/  BRA `(.L_x_1504) ;  /* 0x0000000c00387947 */ /* 0x000fea0003800000 */
.L_x_1507:
        /* <DEDUP_REMOVED lines=9> */
.L_x_1510:
[----:B------:R0:W5:Y:S01]  /*4820*/  LDG.E.U16 R23, desc[UR36][R4.64] ;  /* 0x0000002404177981 */ /* 0x000162000c1e1500 */
[----:B------:R-:W-:Y:S05]  /*4830*/  BRA `(.L_x_1504) ;  /* 0x0000000c000c7947 */ /* 0x000fea0003800000 */
.L_x_1509:
        /* <DEDUP_REMOVED lines=9> */
.L_x_1499:
        /* <DEDUP_REMOVED lines=14> */
.L_x_1513:
        /* <DEDUP_REMOVED lines=9> */
.L_x_1512:
        /* <DEDUP_REMOVED lines=27> */
.L_x_1515:
        /* <DEDUP_REMOVED lines=15> */
.L_x_1514:
[----:B------:R-:W2:Y:S02]  /*4ce0*/  LDG.E.U16 R0, desc[UR36][R4.64] ;  /* 0x0000002404007981 */ /* 0x000ea4000c1e1500 */
[----:B--2---:R-:W-:-:S05]  /*4cf0*/  IMAD.U32 R0, R0, 0x10000, RZ ;  /* 0x0001000000007824 */ /* 0x004fca00078e00ff */
[----:B------:R-:W-:-:S04]  /*4d00*/  F2FP.F16.F32.PACK_AB R0, RZ, R0 ;  /* 0x00000000ff00723e */ /* 0x000fc800000000ff */
[----:B------:R-:W-:Y:S01]  /*4d10*/  PRMT R23, R0, 0x7610, R23 ;  /* 0x0000761000177816 */ /* 0x000fe20000000017 */
[----:B------:R-:W-:Y:S06]  /*4d20*/  BRA `(.L_x_1504) ;  /* 0x0000000400d07947 */ /* 0x000fec0003800000 */
.L_x_1511:
        /* <DEDUP_REMOVED lines=13> */
.L_x_1518:
        /* <DEDUP_REMOVED lines=21> */
.L_x_1522:
[----:B------:R-:W-:Y:S05]  /*4f50*/  BSYNC.RECONVERGENT B1 ;  /* 0x0000000000017941 */ /* 0x000fea0003800200 */
.L_x_1521:
[----:B------:R-:W-:Y:S01]  /*4f60*/  IMAD.SHL.U32 R0, R0, 0x100000, RZ ;  /* 0x0010000000007824 */ /* 0x000fe200078e00ff */
[----:B------:R-:W-:-:S04]  /*4f70*/  LEA R3, R3, 0x3b800000, 0x17 ;  /* 0x3b80000003037811 */ /* 0x000fc800078eb8ff */
[----:B------:R-:W-:-:S07]  /*4f80*/  LOP3.LUT R0, R3, R0, R7, 0xfe, !PT ;  /* 0x0000000003007212 */ /* 0x000fce00078efe07 */
.L_x_1520:
[----:B------:R-:W-:Y:S05]  /*4f90*/  BSYNC.RECONVERGENT B0 ;  /* 0x0000000000007941 */ /* 0x000fea0003800200 */
.L_x_1519:
[----:B------:R-:W-:-:S04]  /*4fa0*/  F2FP.F16.F32.PACK_AB R0, RZ, R0 ;  /* 0x00000000ff00723e */ /* 0x000fc800000000ff */
[----:B------:R-:W-:Y:S01]  /*4fb0*/  PRMT R23, R0, 0x7610, R23 ;  /* 0x0000761000177816 */ /* 0x000fe20000000017 */
[----:B------:R-:W-:Y:S06]  /*4fc0*/  BRA `(.L_x_1504) ;  /* 0x0000000400287947 */ /* 0x000fec0003800000 */
.L_x_1517:
        /* <DEDUP_REMOVED lines=21> */
.L_x_1526:
[----:B------:R-:W-:Y:S05]  /*5120*/  BSYNC.RECONVERGENT B1 ;  /* 0x0000000000017941 */ /* 0x000fea0003800200 */
.L_x_1525:
[----:B------:R-:W-:Y:S01]  /*5130*/  IMAD.SHL.U32 R0, R0, 0x200000, RZ ;  /* 0x0020000000007824 */ /* 0x000fe200078e00ff */
[----:B------:R-:W-:-:S04]  /*5140*/  LEA R3, R3, 0x37800000, 0x17 ;  /* 0x3780000003037811 */ /* 0x000fc800078eb8ff */
[----:B------:R-:W-:-:S07]  /*5150*/  LOP3.LUT R0, R3, R0, R7, 0xfe, !PT ;  /* 0x0000000003007212 */ /* 0x000fce00078efe07 */
.L_x_1524:
[----:B------:R-:W-:Y:S05]  /*5160*/  BSYNC.RECONVERGENT B0 ;  /* 0x0000000000007941 */ /* 0x000fea0003800200 */
.L_x_1523:
[----:B------:R-:W-:-:S04]  /*5170*/  F2FP.F16.F32.PACK_AB R0, RZ, R0 ;  /* 0x00000000ff00723e */ /* 0x000fc800000000ff */
[----:B------:R-:W-:Y:S01]  /*5180*/  PRMT R23, R0, 0x7610, R23 ;  /* 0x0000761000177816 */ /* 0x000fe20000000017 */
[----:B------:R-:W-:Y:S06]  /*5190*/  BRA `(.L_x_1504) ;  /* 0x0000000000b47947 */ /* 0x000fec0003800000 */
.L_x_1516:
        /* <DEDUP_REMOVED lines=14> */
.L_x_1530:
[----:B------:R-:W-:Y:S05]  /*5280*/  BSYNC.RECONVERGENT B0 ;  /* 0x0000000000007941 */ /* 0x000fea0003800200 */
.L_x_1529:
[----:B------:R-:W-:-:S04]  /*5290*/  F2FP.F16.F32.PACK_AB R0, RZ, R0 ;  /* 0x00000000ff00723e */ /* 0x000fc800000000ff */
[----:B------:R-:W-:Y:S01]  /*52a0*/  PRMT R23, R0, 0x7610, R23 ;  /* 0x0000761000177816 */ /* 0x000fe20000000017 */
[----:B------:R-:W-:Y:S06]  /*52b0*/  BRA `(.L_x_1504) ;  /* 0x00000000006c7947 */ /* 0x000fec0003800000 */
.L_x_1503:
        /* <DEDUP_REMOVED lines=16> */
.L_x_1531:
[----:B------:R-:W-:Y:S01]  /*53c0*/  PRMT R23, RZ, 0x7610, R23 ;  /* 0x00007610ff177816 */ /* 0x000fe20000000017 */
[----:B------:R-:W-:Y:S06]  /*53d0*/  BRA `(.L_x_1504) ;  /* 0x0000000000247947 */ /* 0x000fec0003800000 */
.L_x_1528:
[----:B------:R-:W2:Y:S02]  /*53e0*/  LDG.E.64 R4, desc[UR36][R4.64] ;  /* 0x0000002404047981 */ /* 0x000ea4000c1e1b00 */
[----:B--2---:R-:W0:Y:S02]  /*53f0*/  I2F.U64 R0, R4 ;  /* 0x0000000400007312 */ /* 0x004e240000301000 */
[----:B0-----:R-:W-:-:S04]  /*5400*/  F2FP.F16.F32.PACK_AB R0, RZ, R0 ;  /* 0x00000000ff00723e */ /* 0x001fc800000000ff */
[----:B------:R-:W-:Y:S01]  /*5410*/  PRMT R23, R0, 0x7610, R23 ;  /* 0x0000761000177816 */ /* 0x000fe20000000017 */
[----:B------:R-:W-:Y:S06]  /*5420*/  BRA `(.L_x_1504) ;  /* 0x0000000000107947 */ /* 0x000fec0003800000 */
.L_x_1527:
[----:B------:R-:W2:Y:S02]  /*5430*/  LDG.E R4, desc[UR36][R4.64] ;  /* 0x0000002404047981 */ /* 0x000ea4000c1e1900 */
[----:B--2---:R-:W-:-:S04]  /*5440*/  I2FP.F32.U32 R0, R4 ;  /* 0x0000000400007245 */ /* 0x004fc80000201000 */
[----:B------:R-:W-:-:S04]  /*5450*/  F2FP.F16.F32.PACK_AB R0, RZ, R0 ;  /* 0x00000000ff00723e */ /* 0x000fc800000000ff */
[----:B------:R-:W-:-:S07]  /*5460*/  PRMT R23, R0, 0x7610, R23 ;  /* 0x0000761000177816 */ /* 0x000fce0000000017 */
.L_x_1504:
[----:B------:R-:W2:Y:S01]  /*5470*/  LDCU.U8 UR6, c[0x0][0x3b5] ;  /* 0x000076a0ff0677ac */ /* 0x000ea20008000000 */
[----:B01----:R-:W0:Y:S01]  /*5480*/  LDC.64 R4, c[0x0][0x3a8] ;  /* 0x0000ea00ff047b82 */ /* 0x003e220000000a00 */
[----:B------:R-:W1:Y:S01]  /*5490*/  LDCU UR5, c[0x0][0x3bc] ;  /* 0x00007780ff0577ac */ /* 0x000e620008000800 */
[----:B--2---:R-:W-:-:S04]  /*54a0*/  UPRMT UR4, UR6, 0x9910, URZ ;  /* 0x0000991006047896 */ /* 0x004fc800080000ff */
        /* <DEDUP_REMOVED lines=18> */
.L_x_1535:
[----:B------:R-:W2:Y:S02]  /*55d0*/  LDG.E.U8 R4, desc[UR36][R4.64] ;  /* 0x0000002404047981 */ /* 0x000ea4000c1e1100 */
[----:B--2---:R-:W-:-:S04]  /*55e0*/  I2FP.F32.U32 R0, R4 ;  /* 0x0000000400007245 */ /* 0x004fc80000201000 */
[----:B------:R-:W-:-:S04]  /*55f0*/  F2FP.F16.F32.PACK_AB R0, RZ, R0 ;  /* 0x00000000ff00723e */ /* 0x000fc800000000ff */
[----:B------:R-:W-:Y:S01]  /*5600*/  PRMT R24, R0, 0x7610, R24 ;  /* 0x0000761000187816 */ /* 0x000fe20000000018 */
[----:B------:R-:W-:Y:S06]  /*5610*/  BRA `(.L_x_1537) ;  /* 0x0000000c00b87947 */ /* 0x000fec0003800000 */
.L_x_1534:
        /* <DEDUP_REMOVED lines=11> */
.L_x_1539:
[----:B------:R-:W2:Y:S02]  /*56d0*/  LDG.E R4, desc[UR36][R4.64] ;  /* 0x0000002404047981 */ /* 0x000ea4000c1e1900 */
[----:B--2---:R-:W-:-:S04]  /*56e0*/  I2FP.F32.S32 R0, R4 ;  /* 0x0000000400007245 */ /* 0x004fc80000201400 */
[----:B------:R-:W-:-:S04]  /*56f0*/  F2FP.F16.F32.PACK_AB R0, RZ, R0 ;  /* 0x00000000ff00723e */ /* 0x000fc800000000ff */
[----:B------:R-:W-:Y:S01]  /*5700*/  PRMT R24, R0, 0x7610, R24 ;  /* 0x0000761000187816 */ /* 0x000fe20000000018 */
[----:B------:R-:W-:Y:S06]  /*5710*/  BRA `(.L_x_1537) ;  /* 0x0000000c00787947 */ /* 0x000fec0003800000 */
.L_x_1538:
[----:B------:R-:W2:Y:S02]  /*5720*/  LDG.E.U16 R4, desc[UR36][R4.64] ;  /* 0x0000002404047981 */ /* 0x000ea4000c1e1500 */
[----:B--2---:R-:W0:Y:S02]  /*5730*/  I2F.S16 R0, R4 ;  /* 0x0000000400007306 */ /* 0x004e240000101400 */
[----:B0-----:R-:W-:-:S04]  /*5740*/  F2FP.F16.F32.PACK_AB R0, RZ, R0 ;  /* 0x00000000ff00723e */ /* 0x001fc800000000ff */
[----:B------:R-:W-:Y:S01]  /*5750*/  PRMT R24, R0, 0x7610, R24 ;  /* 0x0000761000187816 */ /* 0x000fe20000000018 */
[----:B------:R-:W-:Y:S06]  /*5760*/  BRA `(.L_x_1537) ;  /* 0x0000000c00647947 */ /* 0x000fec0003800000 */
.L_x_1533:
        /* <DEDUP_REMOVED lines=9> */
.L_x_1541:
[----:B------:R1:W5:Y:S01]  /*5800*/  LDG.E.U16 R24, desc[UR36][R4.64] ;  /* 0x0000002404187981 */ /* 0x000362000c1e1500 */
[----:B------:R-:W-:Y:S05]  /*5810*/  BRA `(.L_x_1537) ;  /* 0x0000000c00387947 */ /* 0x000fea0003800000 */
.L_x_1540:
        /* <DEDUP_REMOVED lines=9> */
.L_x_1543:
[----:B------:R0:W5:Y:S01]  /*58b0*/  LDG.E.U16 R24, desc[UR36][R4.64] ;  /* 0x0000002404187981 */ /* 0x000162000c1e1500 */
[----:B------:R-:W-:Y:S05]  /*58c0*/  BRA `(.L_x_1537) ;  /* 0x0000000c000c7947 */ /* 0x000fea0003800000 */
.L_x_1542:
        /* <DEDUP_REMOVED lines=9> */
.L_x_1532:
        /* <DEDUP_REMOVED lines=14> */
.L_x_1546:
        /* <DEDUP_REMOVED lines=9> */
.L_x_1545:
        /* <DEDUP_REMOVED lines=27> */
.L_x_1548:
        /* <DEDUP_REMOVED lines=15> */
.L_x_1547:
[----:B------:R-:W2:Y:S02]  /*5d70*/  LDG.E.U16 R0, desc[UR36][R4.64] ;  /* 0x0000002404007981 */ /* 0x000ea4000c1e1500 */
[----:B--2---:R-:W-:-:S05]  /*5d80*/  IMAD.U32 R0, R0, 0x10000, RZ ;  /* 0x0001000000007824 */ /* 0x004fca00078e00ff */
[----:B------:R-:W-:-:S04]  /*5d90*/  F2FP.F16.F32.PACK_AB R0, RZ, R0 ;  /* 0x00000000ff00723e */ /* 0x000fc800000000ff */
[----:B------:R-:W-:Y:S01]  /*5da0*/  PRMT R24, R0, 0x7610, R24 ;  /* 0x0000761000187816 */ /* 0x000fe20000000018 */
[----:B------:R-:W-:Y:S06]  /*5db0*/  BRA `(.L_x_1537) ;  /* 0x0000000400d07947 */ /* 0x000fec0003800000 */
.L_x_1544:
        /* <DEDUP_REMOVED lines=13> */
.L_x_1551:
        /* <DEDUP_REMOVED lines=21> */
.L_x_1555:
[----:B------:R-:W-:Y:S05]  /*5fe0*/  BSYNC.RECONVERGENT B1 ;  /* 0x0000000000017941 */ /* 0x000fea0003800200 */
.L_x_1554:
[----:B------:R-:W-:Y:S01]  /*5ff0*/  IMAD.SHL.U32 R0, R0, 0x100000, RZ ;  /* 0x0010000000007824 */ /* 0x000fe200078e00ff */
[----:B------:R-:W-:-:S04]  /*6000*/  LEA R3, R3, 0x3b800000, 0x17 ;  /* 0x3b80000003037811 */ /* 0x000fc800078eb8ff */
[----:B------:R-:W-:-:S07]  /*6010*/  LOP3.LUT R0, R3, R0, R7, 0xfe, !PT ;  /* 0x0000000003007212 */ /* 0x000fce00078efe07 */
.L_x_1553:
[----:B------:R-:W-:Y:S05]  /*6020*/  BSYNC.RECONVERGENT B0 ;  /* 0x0000000000007941 */ /* 0x000fea0003800200 */
.L_x_1552:
[----:B------:R-:W-:-:S04]  /*6030*/  F2FP.F16.F32.PACK_AB R0, RZ, R0 ;  /* 0x00000000ff00723e */ /* 0x000fc800000000ff */
[----:B------:R-:W-:Y:S01]  /*6040*/  PRMT R24, R0, 0x7610, R24 ;  /* 0x0000761000187816 */ /* 0x000fe20000000018 */
[----:B------:R-:W-:Y:S06]  /*6050*/  BRA `(.L_x_1537) ;  /* 0x0000000400287947 */ /* 0x000fec0003800000 */
.L_x_1550:
        /* <DEDUP_REMOVED lines=21> */
.L_x_1559:
[----:B------:R-:W-:Y:S05]  /*61b0*/  BSYNC.RECONVERGENT B1 ;  /* 0x0000000000017941 */ /* 0x000fea0003800200 */
.L_x_1558:
[----:B------:R-:W-:Y:S01]  /*61c0*/  IMAD.SHL.U32 R0, R0, 0x200000, RZ ;  /* 0x0020000000007824 */ /* 0x000fe200078e00ff */
[----:B------:R-:W-:-:S04]  /*61d0*/  LEA R3, R3, 0x37800000, 0x17 ;  /* 0x3780000003037811 */ /* 0x000fc800078eb8ff */
[----:B------:R-:W-:-:S07]  /*61e0*/  LOP3.LUT R0, R3, R0, R7, 0xfe, !PT ;  /* 0x0000000003007212 */ /* 0x000fce00078efe07 */
.L_x_1557:
[----:B------:R-:W-:Y:S05]  /*61f0*/  BSYNC.RECONVERGENT B0 ;  /* 0x0000000000007941 */ /* 0x000fea0003800200 */
.L_x_1556:
[----:B------:R-:W-:-:S04]  /*6200*/  F2FP.F16.F32.PACK_AB R0, RZ, R0 ;  /* 0x00000000ff00723e */ /* 0x000fc800000000ff */
[----:B------:R-:W-:Y:S01]  /*6210*/  PRMT R24, R0, 0x7610, R24 ;  /* 0x0000761000187816 */ /* 0x000fe20000000018 */
[----:B------:R-:W-:Y:S06]  /*6220*/  BRA `(.L_x_1537) ;  /* 0x0000000000b47947 */ /* 0x000fec0003800000 */
.L_x_1549:
        /* <DEDUP_REMOVED lines=14> */
.L_x_1563:
[----:B------:R-:W-:Y:S05]  /*6310*/  BSYNC.RECONVERGENT B0 ;  /* 0x0000000000007941 */ /* 0x000fea0003800200 */
.L_x_1562:
[----:B------:R-:W-:-:S04]  /*6320*/  F2FP.F16.F32.PACK_AB R0, RZ, R0 ;  /* 0x00000000ff00723e */ /* 0x000fc800000000ff */
[----:B------:R-:W-:Y:S01]  /*6330*/  PRMT R24, R0, 0x7610, R24 ;  /* 0x0000761000187816 */ /* 0x000fe20000000018 */
[----:B------:R-:W-:Y:S06]  /*6340*/  BRA `(.L_x_1537) ;  /* 0x00000000006c7947 */ /* 0x000fec0003800000 */
.L_x_1536:
        /* <DEDUP_REMOVED lines=16> */
.L_x_1564:
[----:B------:R-:W-:Y:S01]  /*6450*/  PRMT R24, RZ, 0x7610, R24 ;  /* 0x00007610ff187816 */ /* 0x000fe20000000018 */
[----:B------:R-:W-:Y:S06]  /*6460*/  BRA `(.L_x_1537) ;  /* 0x0000000000247947 */ /* 0x000fec0003800000 */
.L_x_1561:
[----:B------:R-:W2:Y:S02]  /*6470*/  LDG.E.64 R4, desc[UR36][R4.64] ;  /* 0x0000002404047981 */ /* 0x000ea4000c1e1b00 */
[----:B--2---:R-:W0:Y:S02]  /*6480*/  I2F.U64 R0, R4 ;  /* 0x0000000400007312 */ /* 0x004e240000301000 */
[----:B0-----:R-:W-:-:S04]  /*6490*/  F2FP.F16.F32.PACK_AB R0, RZ, R0 ;  /* 0x00000000ff00723e */ /* 0x001fc800000000ff */
[----:B------:R-:W-:Y:S01]  /*64a0*/  PRMT R24, R0, 0x7610, R24 ;  /* 0x0000761000187816 */ /* 0x000fe20000000018 */
[----:B------:R-:W-:Y:S06]  /*64b0*/  BRA `(.L_x_1537) ;  /* 0x0000000000107947 */ /* 0x000fec0003800000 */
.L_x_1560:
[----:B------:R-:W2:Y:S02]  /*64c0*/  LDG.E R4, desc[UR36][R4.64] ;  /* 0x0000002404047981 */ /* 0x000ea4000c1e1900 */
[----:B--2---:R-:W-:-:S04]  /*64d0*/  I2FP.F32.U32 R0, R4 ;  /* 0x0000000400007245 */ /* 0x004fc80000201000 */
[----:B------:R-:W-:-:S04]  /*64e0*/  F2FP.F16.F32.PACK_AB R0, RZ, R0 ;  /* 0x00000000ff00723e */ /* 0x000fc800000000ff */
[----:B------:R-:W-:-:S07]  /*64f0*/  PRMT R24, R0, 0x7610, R24 ;  /* 0x0000761000187816 */ /* 0x000fce0000000018 */
.L_x_1537:
[----:B------:R-:W-:-:S07]  /*6500*/  VIADD R27, R27, 0x80 ;  /* 0x000000801b1b7836 */ /* 0x000fce0000000000 */
.L_x_1498:
[----:B------:R-:W-:Y:S05]  /*6510*/  BSYNC.RECONVERGENT B6 ;  /* 0x0000000000067941 */ /* 0x000fea0003800200 */
.L_x_1497:
        /* <DEDUP_REMOVED lines=27> */
.L_x_1570:
[----:B------:R-:W2:Y:S02]  /*66d0*/  LDG.E.U8 R4, desc[UR36][R4.64] ;  /* 0x0000002404047981 */ /* 0x000ea4000c1e1100 */
[----:B--2---:R-:W-:-:S04]  /*66e0*/  I2FP.F32.U32 R0, R4 ;  /* 0x0000000400007245 */ /* 0x004fc80000201000 */
[----:B------:R-:W-:-:S04]  /*66f0*/  F2FP.F16.F32.PACK_AB R0, RZ, R0 ;  /* 0x00000000ff00723e */ /* 0x000fc800000000ff */
[----:B------:R-:W-:Y:S01]  /*6700*/  PRMT R25, R0, 0x7610, R25 ;  /* 0x0000761000197816 */ /* 0x000fe20000000019 */
[----:B------:R-:W-:Y:S06]  /*6710*/  BRA `(.L_x_1572) ;  /* 0x0000000c00b87947 */ /* 0x000fec0003800000 */
.L_x_1569:
        /* <DEDUP_REMOVED lines=11> */
.L_x_1574:
[----:B------:R-:W2:Y:S02]  /*67d0*/  LDG.E R4, desc[UR36][R4.64] ;  /* 0x0000002404047981 */ /* 0x000ea4000c1e1900 */
[----:B--2---:R-:W-:-:S04]  /*67e0*/  I2FP.F32.S32 R0, R4 ;  /* 0x0000000400007245 */ /* 0x004fc80000201400 */
[----:B------:R-:W-:-:S04]  /*67f0*/  F2FP.F16.F32.PACK_AB R0, RZ, R0 ;  /* 0x00000000ff00723e */ /* 0x000fc800000000ff */
[----:B------:R-:W-:Y:S01]  /*6800*/  PRMT R25, R0, 0x7610, R25 ;  /* 0x0000761000197816 */ /* 0x000fe20000000019 */
[----:B------:R-:W-:Y:S06]  /*6810*/  BRA `(.L_x_1572) ;  /* 0x0000000c00787947 */ /* 0x000fec0003800000 */
.L_x_1573:
[----:B------:R-:W2:Y:S02]  /*6820*/  LDG.E.U16 R4, desc[UR36][R4.64] ;  /* 0x0000002404047981 */ /* 0x000ea4000c1e1500 */
[----:B--2---:R-:W0:Y:S02]  /*6830*/  I2F.S16 R0, R4 ;  /* 0x0000000400007306 */ /* 0x004e240000101400 */
[----:B0-----:R-:W-:-:S04]  /*6840*/  F2FP.F16.F32.PACK_AB R0, RZ, R0 ;  /* 0x00000000ff00723e */ /* 0x001fc800000000ff */
[----:B------:R-:W-:Y:S01]  /*6850*/  PRMT R25, R0, 0x7610, R25 ;  /* 0x0000761000197816 */ /* 0x000fe20000000019 */
[----:B------:R-:W-:Y:S06]  /*6860*/  BRA `(.L_x_1572) ;  /* 0x0000000c00647947 */ /* 0x000fec0003800000 */
.L_x_1568:
        /* <DEDUP_REMOVED lines=9> */
.L_x_1576:
[----:B------:R0:W5:Y:S01]  /*6900*/  LDG.E.U16 R25, desc[UR36][R4.64] ;  /* 0x0000002404197981 */ /* 0x000162000c1e1500 */
[----:B------:R-:W-:Y:S05]  /*6910*/  BRA `(.L_x_1572) ;  /* 0x0000000c00387947 */ /* 0x000fea0003800000 */
.L_x_1575:
        /* <DEDUP_REMOVED lines=9> */
.L_x_1578:
[----:B------:R1:W5:Y:S01]  /*69b0*/  LDG.E.U16 R25, desc[UR36][R4.64] ;  /* 0x0000002404197981 */ /* 0x000362000c1e1500 */
[----:B------:R-:W-:Y:S05]  /*69c0*/  BRA `(.L_x_1572) ;  /* 0x0000000c000c7947 */ /* 0x000fea0003800000 */
.L_x_1577:
        /* <DEDUP_REMOVED lines=9> */
.L_x_1567:
        /* <DEDUP_REMOVED lines=14> */
.L_x_1581:
        /* <DEDUP_REMOVED lines=9> */
.L_x_1580:
        /* <DEDUP_REMOVED lines=27> */
.L_x_1583:
        /* <DEDUP_REMOVED lines=15> */
.L_x_1582:
[----:B------:R-:W2:Y:S02]  /*6e70*/  LDG.E.U16 R0, desc[UR36][R4.64] ;  /* 0x0000002404007981 */ /* 0x000ea4000c1e1500 */
[----:B--2---:R-:W-:-:S05]  /*6e80*/  IMAD.U32 R0, R0, 0x10000, RZ ;  /* 0x0001000000007824 */ /* 0x004fca00078e00ff */
[----:B------:R-:W-:-:S04]  /*6e90*/  F2FP.F16.F32.PACK_AB R0, RZ, R0 ;  /* 0x00000000ff00723e */ /* 0x000fc800000000ff */
[----:B------:R-:W-:Y:S01]  /*6ea0*/  PRMT R25, R0, 0x7610, R25 ;  /* 0x0000761000197816 */ /* 0x000fe20000000019 */
[----:B------:R-:W-:Y:S06]  /*6eb0*/  BRA `(.L_x_1572) ;  /* 0x0000000400d07947 */ /* 0x000fec0003800000 */
.L_x_1579:
        /* <DEDUP_REMOVED lines=13> */
.L_x_1586:
        /* <DEDUP_REMOVED lines=21> */
.L_x_1590:
[----:B------:R-:W-:Y:S05]  /*70e0*/  BSYNC.RECONVERGENT B1 ;  /* 0x0000000000017941 */ /* 0x000fea0003800200 */
.L_x_1589:
[----:B------:R-:W-:Y:S01]  /*70f0*/  IMAD.SHL.U32 R0, R0, 0x100000, RZ ;  /* 0x0010000000007824 */ /* 0x000fe200078e00ff */
[----:B------:R-:W-:-:S04]  /*7100*/  LEA R3, R3, 0x3b800000, 0x17 ;  /* 0x3b80000003037811 */ /* 0x000fc800078eb8ff */
[----:B------:R-:W-:-:S07]  /*7110*/  LOP3.LUT R0, R3, R0, R7, 0xfe, !PT ;  /* 0x0000000003007212 */ /* 0x000fce00078efe07 */
.L_x_1588:
[----:B------:R-:W-:Y:S05]  /*7120*/  BSYNC.RECONVERGENT B0 ;  /* 0x0000000000007941 */ /* 0x000fea0003800200 */
.L_x_1587:
[----:B------:R-:W-:-:S04]  /*7130*/  F2FP.F16.F32.PACK_AB R0, RZ, R0 ;  /* 0x00000000ff00723e */ /* 0x000fc800000000ff */
[----:B------:R-:W-:Y:S01]  /*7140*/  PRMT R25, R0, 0x7610, R25 ;  /* 0x0000761000197816 */ /* 0x000fe20000000019 */
[----:B------:R-:W-:Y:S06]  /*7150*/  BRA `(.L_x_1572) ;  /* 0x0000000400287947 */ /* 0x000fec0003800000 */
.L_x_1585:
        /* <DEDUP_REMOVED lines=21> */
.L_x_1594:
[----:B------:R-:W-:Y:S05]  /*72b0*/  BSYNC.RECONVERGENT B1 ;  /* 0x0000000000017941 */ /* 0x000fea0003800200 */
.L_x_1593:
[----:B------:R-:W-:Y:S01]  /*72c0*/  IMAD.SHL.U32 R0, R0, 0x200000, RZ ;  /* 0x0020000000007824 */ /* 0x000fe200078e00ff */
[----:B------:R-:W-:-:S04]  /*72d0*/  LEA R3, R3, 0x37800000, 0x17 ;  /* 0x3780000003037811 */ /* 0x000fc800078eb8ff */
[----:B------:R-:W-:-:S07]  /*72e0*/  LOP3.LUT R0, R3, R0, R7, 0xfe, !PT ;  /* 0x0000000003007212 */ /* 0x000fce00078efe07 */
.L_x_1592:
[----:B------:R-:W-:Y:S05]  /*72f0*/  BSYNC.RECONVERGENT B0 ;  /* 0x0000000000007941 */ /* 0x000fea0003800200 */
.L_x_1591:
[----:B------:R-:W-:-:S04]  /*7300*/  F2FP.F16.F32.PACK_AB R0, RZ, R0 ;  /* 0x00000000ff00723e */ /* 0x000fc800000000ff */
[----:B------:R-:W-:Y:S01]  /*7310*/  PRMT R25, R0, 0x7610, R25 ;  /* 0x0000761000197816 */ /* 0x000fe20000000019 */
[----:B------:R-:W-:Y:S06]  /*7320*/  BRA `(.L_x_1572) ;  /* 0x0000000000b47947 */ /* 0x000fec0003800000 */
.L_x_1584:
        /* <DEDUP_REMOVED lines=14> */
.L_x_1598:
[----:B------:R-:W-:Y:S05]  /*7410*/  BSYNC.RECONVERGENT B0 ;  /* 0x0000000000007941 */ /* 0x000fea0003800200 */
.L_x_1597:
[----:B------:R-:W-:-:S04]  /*7420*/  F2FP.F16.F32.PACK_AB R0, RZ, R0 ;  /* 0x00000000ff00723e */ /* 0x000fc800000000ff */
[----:B------:R-:W-:Y:S01]  /*7430*/  PRMT R25, R0, 0x7610, R25 ;  /* 0x0000761000197816 */ /* 0x000fe20000000019 */
[----:B------:R-:W-:Y:S06]  /*7440*/  BRA `(.L_x_1572) ;  /* 0x00000000006c7947 */ /* 0x000fec0003800000 */
.L_x_1571:
        /* <DEDUP_REMOVED lines=16> */
.L_x_1599:
[----:B------:R-:W-:Y:S01]  /*7550*/  PRMT R25, RZ, 0x7610, R25 ;  /* 0x00007610ff197816 */ /* 0x000fe20000000019 */
[----:B------:R-:W-:Y:S06]  /*7560*/  BRA `(.L_x_1572) ;  /* 0x0000000000247947 */ /* 0x000fec0003800000 */
.L_x_1596:
[----:B------:R-:W2:Y:S02]  /*7570*/  LDG.E.64 R4, desc[UR36][R4.64] ;  /* 0x0000002404047981 */ /* 0x000ea4000c1e1b00 */
[----:B--2---:R-:W0:Y:S02]  /*7580*/  I2F.U64 R0, R4 ;  /* 0x0000000400007312 */ /* 0x004e240000301000 */
[----:B0-----:R-:W-:-:S04]  /*7590*/  F2FP.F16.F32.PACK_AB R0, RZ, R0 ;  /* 0x00000000ff00723e */ /* 0x001fc800000000ff */
[----:B------:R-:W-:Y:S01]  /*75a0*/  PRMT R25, R0, 0x7610, R25 ;  /* 0x0000761000197816 */ /* 0x000fe20000000019 */
[----:B------:R-:W-:Y:S06]  /*75b0*/  BRA `(.L_x_1572) ;  /* 0x0000000000107947 */ /* 0x000fec0003800000 */
.L_x_1595:
[----:B------:R-:W2:Y:S02]  /*75c0*/  LDG.E R4, desc[UR36][R4.64] ;  /* 0x0000002404047981 */ /* 0x000ea4000c1e1900 */
[----:B--2---:R-:W-:-:S04]  /*75d0*/  I2FP.F32.U32 R0, R4 ;  /* 0x0000000400007245 */ /* 0x004fc80000201000 */
[----:B------:R-:W-:-:S04]  /*75e0*/  F2FP.F16.F32.PACK_AB R0, RZ, R0 ;  /* 0x00000000ff00723e */ /* 0x000fc800000000ff */
[----:B------:R-:W-:-:S07]  /*75f0*/  PRMT R25, R0, 0x7610, R25 ;  /* 0x0000761000197816 */ /* 0x000fce0000000019 */
.L_x_1572:
        /* <DEDUP_REMOVED lines=21> */
.L_x_1603:
[----:B------:R-:W2:Y:S02]  /*7750*/  LDG.E.U8 R4, desc[UR36][R4.64] ;  /* 0x0000002404047981 */ /* 0x000ea4000c1e1100 */
[----:B--2---:R-:W-:-:S04]  /*7760*/  I2FP.F32.U32 R0, R4 ;  /* 0x0000000400007245 */ /* 0x004fc80000201000 */
[----:B------:R-:W-:Y:S01]  /*7770*/  F2FP.F16.F32.PACK_AB R0, RZ, R0 ;  /* 0x00000000ff00723e */ /* 0x000fe200000000ff */
[----:B------:R-:W-:Y:S06]  /*7780*/  BRA `(.L_x_1566) ;  /* 0x0000000c00807947 */ /* 0x000fec0003800000 */
.L_x_1602:
        /* <DEDUP_REMOVED lines=10> */
.L_x_1606:
[----:B------:R-:W2:Y:S02]  /*7830*/  LDG.E R4, desc[UR36][R4.64] ;  /* 0x0000002404047981 */ /* 0x000ea4000c1e1900 */
[----:B--2---:R-:W-:-:S04]  /*7840*/  I2FP.F32.S32 R0, R4 ;  /* 0x0000000400007245 */ /* 0x004fc80000201400 */
[----:B------:R-:W-:Y:S01]  /*7850*/  F2FP.F16.F32.PACK_AB R0, RZ, R0 ;  /* 0x00000000ff00723e */ /* 0x000fe200000000ff */
[----:B------:R-:W-:Y:S06]  /*7860*/  BRA `(.L_x_1566) ;  /* 0x0000000c00487947 */ /* 0x000fec0003800000 */
.L_x_1605:
[----:B------:R-:W2:Y:S02]  /*7870*/  LDG.E.U16 R4, desc[UR36][R4.64] ;  /* 0x0000002404047981 */ /* 0x000ea4000c1e1500 */
[----:B--2---:R-:W0:Y:S02]  /*7880*/  I2F.S16 R0, R4 ;  /* 0x0000000400007306 */ /* 0x004e240000101400 */
[----:B0-----:R-:W-:Y:S01]  /*7890*/  F2FP.F16.F32.PACK_AB R0, RZ, R0 ;  /* 0x00000000ff00723e */ /* 0x001fe200000000ff */
[----:B------:R-:W-:Y:S06]  /*78a0*/  BRA `(.L_x_1566) ;  /* 0x0000000c00387947 */ /* 0x000fec0003800000 */
.L_x_1601:
        /* <DEDUP_REMOVED lines=9> */
.L_x_1608:
[----:B------:R2:W5:Y:S01]  /*7940*/  LDG.E.U16 R0, desc[UR36][R4.64] ;  /* 0x0000002404007981 */ /* 0x000562000c1e1500 */
[----:B------:R-:W-:Y:S05]  /*7950*/  BRA `(.L_x_1566) ;  /* 0x0000000c000c7947 */ /* 0x000fea0003800000 */
.L_x_1607:
        /* <DEDUP_REMOVED lines=9> */
.L_x_1610:
[----:B------:R3:W5:Y:S01]  /*79f0*/  LDG.E.U16 R0, desc[UR36][R4.64] ;  /* 0x0000002404007981 */ /* 0x000762000c1e1500 */
[----:B------:R-:W-:Y:S05]  /*7a00*/  BRA `(.L_x_1566) ;  /* 0x0000000800e07947 */ /* 0x000fea0003800000 */
.L_x_1609:
        /* <DEDUP_REMOVED lines=8> */
.L_x_1600:
        /* <DEDUP_REMOVED lines=13> */
.L_x_1613:
        /* <DEDUP_REMOVED lines=8> */
.L_x_1612:
        /* <DEDUP_REMOVED lines=27> */
.L_x_1615:
        /* <DEDUP_REMOVED lines=12> */
[----:B------:R-:W-:Y:S01]  /*7e50*/  F2FP.F16.F32.PACK_AB R0, RZ, R0 ;  /* 0x00000000ff00723e */ /* 0x000fe200000000ff */
[----:B------:R-:W-:Y:S06]  /*7e60*/  BRA `(.L_x_1566) ;  /* 0x0000000400c87947 */ /* 0x000fec0003800000 */
.L_x_1614:
[----:B------:R-:W2:Y:S02]  /*7e70*/  LDG.E.U16 R0, desc[UR36][R4.64] ;  /* 0x0000002404007981 */ /* 0x000ea4000c1e1500 */
[----:B--2---:R-:W-:-:S05]  /*7e80*/  IMAD.U32 R0, R0, 0x10000, RZ ;  /* 0x0001000000007824 */ /* 0x004fca00078e00ff */
[----:B------:R-:W-:Y:S01]  /*7e90*/  F2FP.F16.F32.PACK_AB R0, RZ, R0 ;  /* 0x00000000ff00723e */ /* 0x000fe200000000ff */
[----:B------:R-:W-:Y:S06]  /*7ea0*/  BRA `(.L_x_1566) ;  /* 0x0000000400b87947 */ /* 0x000fec0003800000 */
.L_x_1611:
        /* <DEDUP_REMOVED lines=12> */
.L_x_1618:
        /* <DEDUP_REMOVED lines=21> */
.L_x_1622:
[----:B------:R-:W-:Y:S05]  /*80c0*/  BSYNC.RECONVERGENT B1 ;  /* 0x0000000000017941 */ /* 0x000fea0003800200 */
.L_x_1621:
[----:B------:R-:W-:Y:S01]  /*80d0*/  IMAD.SHL.U32 R0, R0, 0x100000, RZ ;  /* 0x0010000000007824 */ /* 0x000fe200078e00ff */
[----:B------:R-:W-:-:S04]  /*80e0*/  LEA R3, R3, 0x3b800000, 0x17 ;  /* 0x3b80000003037811 */ /* 0x000fc800078eb8ff */
[----:B------:R-:W-:-:S07]  /*80f0*/  LOP3.LUT R0, R3, R0, R7, 0xfe, !PT ;  /* 0x0000000003007212 */ /* 0x000fce00078efe07 */
.L_x_1620:
[----:B------:R-:W-:Y:S05]  /*8100*/  BSYNC.RECONVERGENT B0 ;  /* 0x0000000000007941 */ /* 0x000fea0003800200 */
.L_x_1619:
[----:B------:R-:W-:Y:S01]  /*8110*/  F2FP.F16.F32.PACK_AB R0, RZ, R0 ;  /* 0x00000000ff00723e */ /* 0x000fe200000000ff */
[----:B------:R-:W-:Y:S06]  /*8120*/  BRA `(.L_x_1566) ;  /* 0x0000000400187947 */ /* 0x000fec0003800000 */
.L_x_1617:
        /* <DEDUP_REMOVED lines=21> */
.L_x_1626:
[----:B------:R-:W-:Y:S05]  /*8280*/  BSYNC.RECONVERGENT B1 ;  /* 0x0000000000017941 */ /* 0x000fea0003800200 */
.L_x_1625:
[----:B------:R-:W-:Y:S01]  /*8290*/  IMAD.SHL.U32 R0, R0, 0x200000, RZ ;  /* 0x0020000000007824 */ /* 0x000fe200078e00ff */
[----:B------:R-:W-:-:S04]  /*82a0*/  LEA R3, R3, 0x37800000, 0x17 ;  /* 0x3780000003037811 */ /* 0x000fc800078eb8ff */
[----:B------:R-:W-:-:S07]  /*82b0*/  LOP3.LUT R0, R3, R0, R7, 0xfe, !PT ;  /* 0x0000000003007212 */ /* 0x000fce00078efe07 */
.L_x_1624:
[----:B------:R-:W-:Y:S05]  /*82c0*/  BSYNC.RECONVERGENT B0 ;  /* 0x0000000000007941 */ /* 0x000fea0003800200 */
.L_x_1623:
[----:B------:R-:W-:Y:S01]  /*82d0*/  F2FP.F16.F32.PACK_AB R0, RZ, R0 ;  /* 0x00000000ff00723e */ /* 0x000fe200000000ff */
[----:B------:R-:W-:Y:S06]  /*82e0*/  BRA `(.L_x_1566) ;  /* 0x0000000000a87947 */ /* 0x000fec0003800000 */
.L_x_1616:
        /* <DEDUP_REMOVED lines=14> */
.L_x_1630:
[----:B------:R-:W-:Y:S05]  /*83d0*/  BSYNC.RECONVERGENT B0 ;  /* 0x0000000000007941 */ /* 0x000fea0003800200 */
.L_x_1629:
[----:B------:R-:W-:Y:S01]  /*83e0*/  F2FP.F16.F32.PACK_AB R0, RZ, R0 ;  /* 0x00000000ff00723e */ /* 0x000fe200000000ff */
[----:B------:R-:W-:Y:S06]  /*83f0*/  BRA `(.L_x_1566) ;  /* 0x0000000000647947 */ /* 0x000fec0003800000 */
.L_x_1604:
        /* <DEDUP_REMOVED lines=16> */
.L_x_1631:
[----:B------:R-:W-:Y:S01]  /*8500*/  PRMT R0, RZ, 0x7610, R0 ;  /* 0x00007610ff007816 */ /* 0x000fe20000000000 */
[----:B------:R-:W-:Y:S06]  /*8510*/  BRA `(.L_x_1566) ;  /* 0x00000000001c7947 */ /* 0x000fec0003800000 */
.L_x_1628:
[----:B------:R-:W2:Y:S02]  /*8520*/  LDG.E.64 R4, desc[UR36][R4.64] ;  /* 0x0000002404047981 */ /* 0x000ea4000c1e1b00 */
[----:B--2---:R-:W0:Y:S02]  /*8530*/  I2F.U64 R0, R4 ;  /* 0x0000000400007312 */ /* 0x004e240000301000 */
[----:B0-----:R-:W-:Y:S01]  /*8540*/  F2FP.F16.F32.PACK_AB R0, RZ, R0 ;  /* 0x00000000ff00723e */ /* 0x001fe200000000ff */
[----:B------:R-:W-:Y:S06]  /*8550*/  BRA `(.L_x_1566) ;  /* 0x00000000000c7947 */ /* 0x000fec0003800000 */
.L_x_1627:
[----:B------:R-:W2:Y:S02]  /*8560*/  LDG.E R4, desc[UR36][R4.64] ;  /* 0x0000002404047981 */ /* 0x000ea4000c1e1900 */
[----:B--2---:R-:W-:-:S04]  /*8570*/  I2FP.F32.U32 R0, R4 ;  /* 0x0000000400007245 */ /* 0x004fc80000201000 */
[----:B------:R-:W-:-:S07]  /*8580*/  F2FP.F16.F32.PACK_AB R0, RZ, R0 ;  /* 0x00000000ff00723e */ /* 0x000fce00000000ff */
.L_x_1566:
[----:B------:R-:W-:Y:S05]  /*8590*/  BSYNC.RECONVERGENT B6 ;  /* 0x0000000000067941 */ /* 0x000fea0003800200 */
.L_x_1565:
[----:B------:R-:W4:Y:S01]  /*85a0*/  LDC R3, c[0x0][0x388] ;  /* 0x0000e200ff037b82 */ /* 0x000f220000000800 */
[CC--:B------:R-:W-:Y:S01]  /*85b0*/  ISETP.GE.AND P2, PT, R19.reuse, R28.reuse, PT ;  /* 0x0000001c1300720c */ /* 0x0c0fe20003f46270 */
[C---:B0123--:R-:W-:Y:S01]  /*85c0*/  VIADD R5, R19.reuse, 0x100 ;  /* 0x0000010013057836 */ /* 0x04ffe20000000000 */
[----:B------:R-:W-:Y:S01]  /*85d0*/  BSSY.RECONVERGENT B0, `(.L_x_1632) ;  /* 0x0000010000007945 */ /* 0x000fe20003800200 */
[C---:B------:R-:W-:Y:S02]  /*85e0*/  VIADD R7, R19.reuse, 0x180 ;  /* 0x0000018013077836 */ /* 0x040fe40000000000 */
[----:B------:R-:W-:Y:S01]  /*85f0*/  VIADD R27, R19, 0x80 ;  /* 0x00000080131b7836 */ /* 0x000fe20000000000 */
[-C--:B------:R-:W-:Y:S01]  /*8600*/  ISETP.GE.AND P0, PT, R5, R28.reuse, PT ;  /* 0x0000001c0500720c */ /* 0x080fe20003f06270 */
[----:B------:R-:W0:Y:S01]  /*8610*/  LDC.U8 R26, c[0x0][0x3c0] ;  /* 0x0000f000ff1a7b82 */ /* 0x000e220000000000 */
[-C--:B------:R-:W-:Y:S02]  /*8620*/  ISETP.GE.AND P1, PT, R7, R28.reuse, PT ;  /* 0x0000001c0700720c */ /* 0x080fe40003f26270 */
[----:B------:R-:W-:Y:S01]  /*8630*/  ISETP.GE.AND P4, PT, R27, R28, PT ;  /* 0x0000001c1b00720c */ /* 0x000fe20003f86270 */
[----:B----4-:R-:W-:-:S02]  /*8640*/  FADD.FTZ R4, -R3, 1 ;  /* 0x3f80000003047421 */ /* 0x010fc40000010100 */
[----:B------:R-:W-:Y:S10]  /*8650*/  @P2 BRA `(.L_x_1633) ;  /* 0x00000000001c2947 */ /* 0x000ff40003800000 */
[----:B------:R-:W-:Y:S01]  /*8660*/  FSETP.GEU.FTZ.AND P3, PT, |R3|, 0.5, PT ;  /* 0x3f0000000300780b */ /* 0x000fe20003f7e200 */
[----:B-----5:R-:W-:Y:S02]  /*8670*/  HADD2.F32 R16, -RZ, R16.H0_H0 ;  /* 0x20000010ff107230 */ /* 0x020fe40000004100 */
[----:B------:R-:W-:-:S05]  /*8680*/  HADD2.F32 R17, -RZ, R17.H0_H0 ;  /* 0x20000011ff117230 */ /* 0x000fca0000004100 */
[----:B------:R-:W-:-:S05]  /*8690*/  FADD.FTZ R5, -R16, R17 ;  /* 0x0000001110057221 */ /* 0x000fca0000010100 */
[----:B------:R-:W-:Y:S01]  /*86a0*/  @!P3 FFMA.FTZ R6, R5, R3, R16 ;  /* 0x000000030506b223 */ /* 0x000fe20000010010 */
[----:B------:R-:W-:-:S05]  /*86b0*/  @P3 FFMA.FTZ R6, -R4, R5, R17 ;  /* 0x0000000504063223 */ /* 0x000fca0000010111 */
[----:B------:R-:W-:-:S07]  /*86c0*/  F2FP.F16.F32.PACK_AB R5, RZ, R6 ;  /* 0x00000006ff05723e */ /* 0x000fce00000000ff */
.L_x_1633:
[----:B------:R-:W-:Y:S05]  /*86d0*/  BSYNC.RECONVERGENT B0 ;  /* 0x0000000000007941 */ /* 0x000fea0003800200 */
.L_x_1632:
[----:B------:R-:W-:Y:S04]  /*86e0*/  BSSY.RECONVERGENT B0, `(.L_x_1634) ;  /* 0x0000009000007945 */ /* 0x000fe80003800200 */
[----:B------:R-:W-:Y:S05]  /*86f0*/  @P4 BRA `(.L_x_1635) ;  /* 0x00000000001c4947 */ /* 0x000fea0003800000 */
[----:B------:R-:W-:Y:S01]  /*8700*/  FSETP.GEU.FTZ.AND P3, PT, |R3|, 0.5, PT ;  /* 0x3f0000000300780b */ /* 0x000fe20003f7e200 */
[----:B-----5:R-:W-:Y:S02]  /*8710*/  HADD2.F32 R7, -RZ, R18.H0_H0 ;  /* 0x20000012ff077230 */ /* 0x020fe40000004100 */
[----:B------:R-:W-:-:S05]  /*8720*/  HADD2.F32 R9, -RZ, R22.H0_H0 ;  /* 0x20000016ff097230 */ /* 0x000fca0000004100 */
[----:B------:R-:W-:-:S05]  /*8730*/  FADD.FTZ R6, -R7, R9 ;  /* 0x0000000907067221 */ /* 0x000fca0000010100 */
[----:B------:R-:W-:Y:S01]  /*8740*/  @!P3 FFMA.FTZ R18, R6, R3, R7 ;  /* 0x000000030612b223 */ /* 0x000fe20000010007 */
[----:B------:R-:W-:-:S05]  /*8750*/  @P3 FFMA.FTZ R18, -R4, R6, R9 ;  /* 0x0000000604123223 */ /* 0x000fca0000010109 */
[----:B------:R-:W-:-:S07]  /*8760*/  F2FP.F16.F32.PACK_AB R18, RZ, R18 ;  /* 0x00000012ff12723e */ /* 0x000fce00000000ff */
.L_x_1635:
[----:B------:R-:W-:Y:S05]  /*8770*/  BSYNC.RECONVERGENT B0 ;  /* 0x0000000000007941 */ /* 0x000fea0003800200 */
.L_x_1634:
        /* <DEDUP_REMOVED lines=9> */
.L_x_1637:
[----:B------:R-:W-:Y:S05]  /*8810*/  BSYNC.RECONVERGENT B0 ;  /* 0x0000000000007941 */ /* 0x000fea0003800200 */
.L_x_1636:
        /* <DEDUP_REMOVED lines=9> */
.L_x_1639:
[----:B------:R-:W-:Y:S05]  /*88b0*/  BSYNC.RECONVERGENT B0 ;  /* 0x0000000000007941 */ /* 0x000fea0003800200 */
.L_x_1638:
        /* <DEDUP_REMOVED lines=20> */
[----:B------:R-:W-:Y:S02]  /*8a00*/  HADD2.F32 R5, -RZ, R5.H0_H0 ;  /* 0x20000005ff057230 */ /* 0x000fe40000004100 */
[----:B------:R-:W-:-:S04]  /*8a10*/  IMAD.MOV.U32 R19, RZ, RZ, R27 ;  /* 0x000000ffff137224 */ /* 0x000fc800078e001b */
[----:B------:R-:W0:Y:S02]  /*8a20*/  F2I.FTZ.TRUNC.NTZ R5, R5 ;  /* 0x0000000500057305 */ /* 0x000e24000021f100 */
[----:B0-----:R0:W-:Y:S01]  /*8a30*/  STG.E.U8 desc[UR36][R8.64], R5 ;  /* 0x0000000508007986 */ /* 0x0011e2000c101124 */
[----:B------:R-:W-:Y:S05]  /*8a40*/  BRA `(.L_x_1641) ;  /* 0x0000000c00d47947 */ /* 0x000fea0003800000 */
.L_x_1645:
[----:B------:R-:W-:Y:S02]  /*8a50*/  HADD2.F32 R5, -RZ, R5.H0_H0 ;  /* 0x20000005ff057230 */ /* 0x000fe40000004100 */
[----:B------:R-:W-:-:S04]  /*8a60*/  IMAD.MOV.U32 R19, RZ, RZ, R27 ;  /* 0x000000ffff137224 */ /* 0x000fc800078e001b */
[----:B------:R-:W0:Y:S02]  /*8a70*/  F2I.S64.TRUNC R4, R5 ;  /* 0x0000000500047311 */ /* 0x000e24000020d900 */
[----:B0-----:R0:W-:Y:S01]  /*8a80*/  STG.E.U8 desc[UR36][R8.64], R4 ;  /* 0x0000000408007986 */ /* 0x0011e2000c101124 */
[----:B------:R-:W-:Y:S05]  /*8a90*/  BRA `(.L_x_1641) ;  /* 0x0000000c00c07947 */ /* 0x000fea0003800000 */
.L_x_1644:
[----:B------:R-:W-:-:S13]  /*8aa0*/  ISETP.NE.AND P0, PT, R0, 0x2, PT ;  /* 0x000000020000780c */ /* 0x000fda0003f05270 */
[----:B------:R-:W-:Y:S05]  /*8ab0*/  @!P0 BRA `(.L_x_1647) ;  /* 0x0000000000388947 */ /* 0x000fea0003800000 */
[----:B------:R-:W-:-:S13]  /*8ac0*/  ISETP.NE.AND P0, PT, R0, 0x3, PT ;  /* 0x000000030000780c */ /* 0x000fda0003f05270 */
[----:B------:R-:W-:Y:S05]  /*8ad0*/  @!P0 BRA `(.L_x_1648) ;  /* 0x00000000001c8947 */ /* 0x000fea0003800000 */
[----:B------:R-:W-:-:S13]  /*8ae0*/  ISETP.NE.AND P0, PT, R0, 0x4, PT ;  /* 0x000000040000780c */ /* 0x000fda0003f05270 */
[----:B------:R-:W-:Y:S05]  /*8af0*/  @P0 BRA `(.L_x_1646) ;  /* 0x0000000800f80947 */ /* 0x000fea0003800000 */
[----:B------:R-:W-:Y:S02]  /*8b00*/  HADD2.F32 R5, -RZ, R5.H0_H0 ;  /* 0x20000005ff057230 */ /* 0x000fe40000004100 */
[----:B------:R-:W-:-:S04]  /*8b10*/  IMAD.MOV.U32 R19, RZ, RZ, R27 ;  /* 0x000000ffff137224 */ /* 0x000fc800078e001b */
[----:B------:R-:W0:Y:S02]  /*8b20*/  F2I.S64.TRUNC R4, R5 ;  /* 0x0000000500047311 */ /* 0x000e24000020d900 */
[----:B0-----:R0:W-:Y:S01]  /*8b30*/  STG.E.64 desc[UR36][R8.64], R4 ;  /* 0x0000000408007986 */ /* 0x0011e2000c101b24 */
[----:B------:R-:W-:Y:S05]  /*8b40*/  BRA `(.L_x_1641) ;  /* 0x0000000c00947947 */ /* 0x000fea0003800000 */
.L_x_1648:
[----:B------:R-:W-:Y:S02]  /*8b50*/  HADD2.F32 R5, -RZ, R5.H0_H0 ;  /* 0x20000005ff057230 */ /* 0x000fe40000004100 */
[----:B------:R-:W-:-:S04]  /*8b60*/  IMAD.MOV.U32 R19, RZ, RZ, R27 ;  /* 0x000000ffff137224 */ /* 0x000fc800078e001b */
[----:B------:R-:W0:Y:S02]  /*8b70*/  F2I.FTZ.TRUNC.NTZ R5, R5 ;  /* 0x0000000500057305 */ /* 0x000e24000021f100 */
[----:B0-----:R0:W-:Y:S01]  /*8b80*/  STG.E desc[UR36][R8.64], R5 ;  /* 0x0000000508007986 */ /* 0x0011e2000c101924 */
[----:B------:R-:W-:Y:S05]  /*8b90*/  BRA `(.L_x_1641) ;  /* 0x0000000c00807947 */ /* 0x000fea0003800000 */
.L_x_1647:
[----:B------:R-:W-:Y:S02]  /*8ba0*/  HADD2.F32 R5, -RZ, R5.H0_H0 ;  /* 0x20000005ff057230 */ /* 0x000fe40000004100 */
[----:B------:R-:W-:-:S04]  /*8bb0*/  IMAD.MOV.U32 R19, RZ, RZ, R27 ;  /* 0x000000ffff137224 */ /* 0x000fc800078e001b */
[----:B------:R-:W0:Y:S02]  /*8bc0*/  F2I.FTZ.TRUNC.NTZ R5, R5 ;  /* 0x0000000500057305 */ /* 0x000e24000021f100 */
[----:B0-----:R0:W-:Y:S01]  /*8bd0*/  STG.E.U16 desc[UR36][R8.64], R5 ;  /* 0x0000000508007986 */ /* 0x0011e2000c101524 */
[----:B------:R-:W-:Y:S05]  /*8be0*/  BRA `(.L_x_1641) ;  /* 0x0000000c006c7947 */ /* 0x000fea0003800000 */
.L_x_1643:
[----:B------:R-:W-:-:S13]  /*8bf0*/  ISETP.GT.AND P0, PT, R0, 0x6, PT ;  /* 0x000000060000780c */ /* 0x000fda0003f04270 */
[----:B------:R-:W-:Y:S05]  /*8c00*/  @P0 BRA `(.L_x_1649) ;  /* 0x00000000002c0947 */ /* 0x000fea0003800000 */
[----:B------:R-:W-:-:S13]  /*8c10*/  ISETP.NE.AND P0, PT, R0, 0x5, PT ;  /* 0x000000050000780c */ /* 0x000fda0003f05270 */
[----:B------:R-:W-:Y:S05]  /*8c20*/  @!P0 BRA `(.L_x_1650) ;  /* 0x0000000000188947 */ /* 0x000fea0003800000 */
[----:B------:R-:W-:-:S13]  /*8c30*/  ISETP.NE.AND P0, PT, R0, 0x6, PT ;  /* 0x000000060000780c */ /* 0x000fda0003f05270 */
[----:B------:R-:W-:Y:S05]  /*8c40*/  @P0 BRA `(.L_x_1646) ;  /* 0x0000000800a40947 */ /* 0x000fea0003800000 */
[----:B------:R-:W-:Y:S02]  /*8c50*/  HADD2.F32 R5, -RZ, R5.H0_H0 ;  /* 0x20000005ff057230 */ /* 0x000fe40000004100 */
[----:B------:R-:W-:-:S03]  /*8c60*/  IMAD.MOV.U32 R19, RZ, RZ, R27 ;  /* 0x000000ffff137224 */ /* 0x000fc600078e001b */
[----:B------:R0:W-:Y:S01]  /*8c70*/  STG.E desc[UR36][R8.64], R5 ;  /* 0x0000000508007986 */ /* 0x0001e2000c101924 */
[----:B------:R-:W-:Y:S05]  /*8c80*/  BRA `(.L_x_1641) ;  /* 0x0000000c00447947 */ /* 0x000fea0003800000 */
.L_x_1650:
[----:B------:R0:W-:Y:S01]  /*8c90*/  STG.E.U16 desc[UR36][R8.64], R5 ;  /* 0x0000000508007986 */ /* 0x0001e2000c101524 */
[----:B------:R-:W-:Y:S01]  /*8ca0*/  IMAD.MOV.U32 R19, RZ, RZ, R27 ;  /* 0x000000ffff137224 */ /* 0x000fe200078e001b */
[----:B------:R-:W-:Y:S06]  /*8cb0*/  BRA `(.L_x_1641) ;  /* 0x0000000c00387947 */ /* 0x000fec0003800000 */
.L_x_1649:
[----:B------:R-:W-:-:S13]  /*8cc0*/  ISETP.NE.AND P0, PT, R0, 0x7, PT ;  /* 0x000000070000780c */ /* 0x000fda0003f05270 */
[----:B------:R-:W-:Y:S05]  /*8cd0*/  @!P0 BRA `(.L_x_1651) ;  /* 0x00000000003c8947 */ /* 0x000fea0003800000 */
[----:B------:R-:W-:-:S13]  /*8ce0*/  ISETP.NE.AND P0, PT, R0, 0x8, PT ;  /* 0x000000080000780c */ /* 0x000fda0003f05270 */
[----:B------:R-:W-:Y:S05]  /*8cf0*/  @!P0 BRA `(.L_x_1652) ;  /* 0x00000000001c8947 */ /* 0x000fea0003800000 */
[----:B------:R-:W-:-:S13]  /*8d00*/  ISETP.NE.AND P0, PT, R0, 0x9, PT ;  /* 0x000000090000780c */ /* 0x000fda0003f05270 */
[----:B------:R-:W-:Y:S05]  /*8d10*/  @P0 BRA `(.L_x_1646) ;  /* 0x0000000800700947 */ /* 0x000fea0003800000 */
[----:B------:R-:W-:Y:S02]  /*8d20*/  HADD2.F32 R4, -RZ, R5.H0_H0 ;  /* 0x20000005ff047230 */ /* 0x000fe40000004100 */
[----:B------:R-:W-:Y:S02]  /*8d30*/  IMAD.MOV.U32 R5, RZ, RZ, RZ ;  /* 0x000000ffff057224 */ /* 0x000fe400078e00ff */
[----:B------:R-:W-:-:S03]  /*8d40*/  IMAD.MOV.U32 R19, RZ, RZ, R27 ;  /* 0x000000ffff137224 */ /* 0x000fc600078e001b */
[----:B------:R0:W-:Y:S01]  /*8d50*/  STG.E.64 desc[UR36][R8.64], R4 ;  /* 0x0000000408007986 */ /* 0x0001e2000c101b24 */
[----:B------:R-:W-:Y:S05]  /*8d60*/  BRA `(.L_x_1641) ;  /* 0x0000000c000c7947 */ /* 0x000fea0003800000 */
.L_x_1652:
[----:B------:R-:W-:Y:S02]  /*8d70*/  HADD2.F32 R0, -RZ, R5.H0_H0 ;  /* 0x20000005ff007230 */ /* 0x000fe40000004100 */
[----:B------:R-:W-:-:S03]  /*8d80*/  IMAD.MOV.U32 R19, RZ, RZ, R27 ;  /* 0x000000ffff137224 */ /* 0x000fc600078e001b */
[----:B------:R-:W-:-:S04]  /*8d90*/  F2FP.F16.F32.PACK_AB R0, RZ, R0 ;  /* 0x00000000ff00723e */ /* 0x000fc800000000ff */
[----:B------:R-:W-:-:S05]  /*8da0*/  PRMT R0, R0, 0x5410, RZ ;  /* 0x0000541000007816 */ /* 0x000fca00000000ff */
[----:B------:R0:W-:Y:S01]  /*8db0*/  STG.E desc[UR36][R8.64], R0 ;  /* 0x0000000008007986 */ /* 0x0001e2000c101924 */
[----:B------:R-:W-:Y:S05]  /*8dc0*/  BRA `(.L_x_1641) ;  /* 0x0000000800f47947 */ /* 0x000fea0003800000 */
.L_x_1651:
[----:B------:R-:W-:Y:S02]  /*8dd0*/  HADD2.F32 R4, -RZ, R5.H0_H0 ;  /* 0x20000005ff047230 */ /* 0x000fe40000004100 */
[----:B------:R-:W-:-:S03]  /*8de0*/  IMAD.MOV.U32 R19, RZ, RZ, R27 ;  /* 0x000000ffff137224 */ /* 0x000fc600078e001b */
[----:B------:R-:W-:-:S06]  /*8df0*/  FMUL.FTZ R4, R4, 1 ;  /* 0x3f80000004047820 */ /* 0x000fcc0000410000 */
[----:B------:R-:W0:Y:S02]  /*8e00*/  F2F.F64.F32 R4, R4 ;  /* 0x0000000400047310 */ /* 0x000e240000201800 */
[----:B0-----:R0:W-:Y:S01]  /*8e10*/  STG.E.64 desc[UR36][R8.64], R4 ;  /* 0x0000000408007986 */ /* 0x0011e2000c101b24 */
[----:B------:R-:W-:Y:S05]  /*8e20*/  BRA `(.L_x_1641) ;  /* 0x0000000800dc7947 */ /* 0x000fea0003800000 */
.L_x_1642:
        /* <DEDUP_REMOVED lines=10> */
[----:B------:R-:W-:-:S04]  /*8ed0*/  FSETP.NEU.FTZ.AND P0, PT, R5, RZ, PT ;  /* 0x000000ff0500720b */ /* 0x000fc80003f1d000 */
[----:B------:R-:W-:-:S05]  /*8ee0*/  SEL R3, RZ, 0x1, !P0 ;  /* 0x00000001ff037807 */ /* 0x000fca0004000000 */
[----:B------:R0:W-:Y:S01]  /*8ef0*/  STG.E.U8 desc[UR36][R8.64], R3 ;  /* 0x0000000308007986 */ /* 0x0001e2000c101124 */
[----:B------:R-:W-:Y:S05]  /*8f00*/  BRA `(.L_x_1641) ;  /* 0x0000000800a47947 */ /* 0x000fea0003800000 */
.L_x_1655:
[----:B------:R-:W-:Y:S01]  /*8f10*/  HADD2.F32 R5, -RZ, R5.H0_H0 ;  /* 0x20000005ff057230 */ /* 0x000fe20000004100 */
[----:B------:R-:W-:Y:S01]  /*8f20*/  CS2R R6, SRZ ;  /* 0x0000000000067805 */ /* 0x000fe2000001ff00 */
[----:B------:R-:W-:-:S03]  /*8f30*/  IMAD.MOV.U32 R19, RZ, RZ, R27 ;  /* 0x000000ffff137224 */ /* 0x000fc600078e001b */
[----:B------:R-:W-:-:S06]  /*8f40*/  FMUL.FTZ R5, R5, 1 ;  /* 0x3f80000005057820 */ /* 0x000fcc0000410000 */
[----:B------:R-:W0:Y:S02]  /*8f50*/  F2F.F64.F32 R4, R5 ;  /* 0x0000000500047310 */ /* 0x000e240000201800 */
[----:B0-----:R0:W-:Y:S01]  /*8f60*/  STG.E.128 desc[UR36][R8.64], R4 ;  /* 0x0000000408007986 */ /* 0x0011e2000c101d24 */
[----:B------:R-:W-:Y:S05]  /*8f70*/  BRA `(.L_x_1641) ;  /* 0x0000000800887947 */ /* 0x000fea0003800000 */
.L_x_1654:
[----:B------:R-:W-:-:S13]  /*8f80*/  ISETP.NE.AND P0, PT, R0, 0xf, PT ;  /* 0x0000000f0000780c */ /* 0x000fda0003f05270 */
[----:B------:R-:W-:Y:S05]  /*8f90*/  @!P0 BRA `(.L_x_1656) ;  /* 0x0000000000a88947 */ /* 0x000fea0003800000 */
[----:B------:R-:W-:-:S13]  /*8fa0*/  ISETP.NE.AND P0, PT, R0, 0x17, PT ;  /* 0x000000170000780c */ /* 0x000fda0003f05270 */
[----:B------:R-:W-:Y:S05]  /*8fb0*/  @!P0 BRA `(.L_x_1657) ;  /* 0x0000000000508947 */ /* 0x000fea0003800000 */
[----:B------:R-:W-:-:S13]  /*8fc0*/  ISETP.NE.AND P0, PT, R0, 0x18, PT ;  /* 0x000000180000780c */ /* 0x000fda0003f05270 */
[----:B------:R-:W-:Y:S05]  /*8fd0*/  @P0 BRA `(.L_x_1646) ;  /* 0x0000000400c00947 */ /* 0x000fea0003800000 */
        /* <DEDUP_REMOVED lines=13> */
.L_x_1659:
[----:B------:R-:W-:Y:S05]  /*90b0*/  BSYNC.RECONVERGENT B0 ;  /* 0x0000000000007941 */ /* 0x000fea0003800200 */
.L_x_1658:
[----:B------:R-:W-:Y:S01]  /*90c0*/  LOP3.LUT R5, R0, 0x80, R5, 0xf8, !PT ;  /* 0x0000008000057812 */ /* 0x000fe200078ef805 */
[----:B------:R-:W-:-:S04]  /*90d0*/  IMAD.MOV.U32 R19, RZ, RZ, R27 ;  /* 0x000000ffff137224 */ /* 0x000fc800078e001b */
[----:B------:R0:W-:Y:S01]  /*90e0*/  STG.E.U8 desc[UR36][R8.64], R5 ;  /* 0x0000000508007986 */ /* 0x0001e2000c101124 */
[----:B------:R-:W-:Y:S05]  /*90f0*/  BRA `(.L_x_1641) ;  /* 0x0000000800287947 */ /* 0x000fea0003800000 */
.L_x_1657:
        /* <DEDUP_REMOVED lines=15> */
.L_x_1661:
[----:B------:R-:W-:Y:S05]  /*91f0*/  BSYNC.RECONVERGENT B0 ;  /* 0x0000000000007941 */ /* 0x000fea0003800200 */
.L_x_1660:
[----:B------:R-:W-:Y:S01]  /*9200*/  LOP3.LUT R5, R0, 0x80, R5, 0xf8, !PT ;  /* 0x0000008000057812 */ /* 0x000fe200078ef805 */
[----:B------:R-:W-:-:S04]  /*9210*/  IMAD.MOV.U32 R19, RZ, RZ, R27 ;  /* 0x000000ffff137224 */ /* 0x000fc800078e001b */
[----:B------:R0:W-:Y:S01]  /*9220*/  STG.E.U8 desc[UR36][R8.64], R5 ;  /* 0x0000000508007986 */ /* 0x0001e2000c101124 */
[----:B------:R-:W-:Y:S05]  /*9230*/  BRA `(.L_x_1641) ;  /* 0x0000000400d87947 */ /* 0x000fea0003800000 */
.L_x_1656:
[----:B------:R-:W-:Y:S02]  /*9240*/  HADD2.F32 R0, -RZ, R5.H0_H0 ;  /* 0x20000005ff007230 */ /* 0x000fe40000004100 */
[----:B------:R-:W-:-:S03]  /*9250*/  IMAD.MOV.U32 R19, RZ, RZ, R27 ;  /* 0x000000ffff137224 */ /* 0x000fc600078e001b */
[----:B------:R-:W-:-:S05]  /*9260*/  F2FP.BF16.F32.PACK_AB R0, RZ, R0 ;  /* 0x00000000ff00723e */ /* 0x000fca00000010ff */
[----:B------:R0:W-:Y:S01]  /*9270*/  STG.E.U16 desc[UR36][R8.64], R0 ;  /* 0x0000000008007986 */ /* 0x0001e2000c101524 */
[----:B------:R-:W-:Y:S05]  /*9280*/  BRA `(.L_x_1641) ;  /* 0x0000000400c47947 */ /* 0x000fea0003800000 */
.L_x_1653:
        /* <DEDUP_REMOVED lines=10> */
[----:B------:R-:W0:Y:S02]  /*9330*/  F2I.FTZ.U32.TRUNC.NTZ R3, R3 ;  /* 0x0000000300037305 */ /* 0x000e24000021f000 */
[----:B0-----:R0:W-:Y:S01]  /*9340*/  STG.E.U16 desc[UR36][R8.64], R3 ;  /* 0x0000000308007986 */ /* 0x0011e2000c101524 */
[----:B------:R-:W-:Y:S05]  /*9350*/  BRA `(.L_x_1641) ;  /* 0x0000000400907947 */ /* 0x000fea0003800000 */
.L_x_1664:
        /* <DEDUP_REMOVED lines=13> */
.L_x_1667:
[----:B------:R-:W-:-:S04]  /*9430*/  SHF.R.U32.HI R0, RZ, 0x14, R3 ;  /* 0x00000014ff007819 */ /* 0x000fc80000011603 */
[----:B------:R-:W-:-:S04]  /*9440*/  LOP3.LUT R0, R0, 0x1, RZ, 0xc0, !PT ;  /* 0x0000000100007812 */ /* 0x000fc800078ec0ff */
[----:B------:R-:W-:-:S04]  /*9450*/  IADD3 R0, PT, PT, R3, 0x487ffff, R0 ;  /* 0x0487ffff03007810 */ /* 0x000fc80007ffe000 */
[----:B------:R-:W-:-:S04]  /*9460*/  SHF.R.U32.HI R0, RZ, 0x14, R0 ;  /* 0x00000014ff007819 */ /* 0x000fc80000011600 */
[----:B------:R-:W-:-:S07]  /*9470*/  LOP3.LUT R0, R0, 0xff, RZ, 0xc0, !PT ;  /* 0x000000ff00007812 */ /* 0x000fce00078ec0ff */
.L_x_1668:
[----:B------:R-:W-:-:S04]  /*9480*/  SHF.R.U32.HI R3, RZ, 0x18, R3 ;  /* 0x00000018ff037819 */ /* 0x000fc80000011603 */
[----:B------:R-:W-:-:S04]  /*9490*/  LOP3.LUT R0, R0, 0x80, R3, 0xf8, !PT ;  /* 0x0000008000007812 */ /* 0x000fc800078ef803 */
[----:B------:R-:W-:-:S07]  /*94a0*/  PRMT R4, R0, 0x7610, R4 ;  /* 0x0000761000047816 */ /* 0x000fce0000000004 */
.L_x_1666:
[----:B------:R-:W-:Y:S05]  /*94b0*/  BSYNC.RECONVERGENT B0 ;  /* 0x0000000000007941 */ /* 0x000fea0003800200 */
.L_x_1665:
[----:B------:R0:W-:Y:S01]  /*94c0*/  STG.E.U8 desc[UR36][R8.64], R4 ;  /* 0x0000000408007986 */ /* 0x0001e2000c101124 */
[----:B------:R-:W-:Y:S01]  /*94d0*/  IMAD.MOV.U32 R19, RZ, RZ, R27 ;  /* 0x000000ffff137224 */ /* 0x000fe200078e001b */
[----:B------:R-:W-:Y:S06]  /*94e0*/  BRA `(.L_x_1641) ;  /* 0x00000004002c7947 */ /* 0x000fec0003800000 */
.L_x_1663:
        /* <DEDUP_REMOVED lines=13> */
.L_x_1671:
[----:B------:R-:W-:-:S04]  /*95c0*/  SHF.R.U32.HI R0, RZ, 0x15, R3 ;  /* 0x00000015ff007819 */ /* 0x000fc80000011603 */
[----:B------:R-:W-:-:S04]  /*95d0*/  LOP3.LUT R0, R0, 0x1, RZ, 0xc0, !PT ;  /* 0x0000000100007812 */ /* 0x000fc800078ec0ff */
[----:B------:R-:W-:-:S04]  /*95e0*/  IADD3 R0, PT, PT, R3, 0x88fffff, R0 ;  /* 0x088fffff03007810 */ /* 0x000fc80007ffe000 */
[----:B------:R-:W-:-:S04]  /*95f0*/  SHF.R.U32.HI R0, RZ, 0x15, R0 ;  /* 0x00000015ff007819 */ /* 0x000fc80000011600 */
[----:B------:R-:W-:-:S07]  /*9600*/  LOP3.LUT R0, R0, 0xff, RZ, 0xc0, !PT ;  /* 0x000000ff00007812 */ /* 0x000fce00078ec0ff */
.L_x_1672:
[----:B------:R-:W-:-:S04]  /*9610*/  SHF.R.U32.HI R3, RZ, 0x18, R3 ;  /* 0x00000018ff037819 */ /* 0x000fc80000011603 */
[----:B------:R-:W-:-:S04]  /*9620*/  LOP3.LUT R0, R0, 0x80, R3, 0xf8, !PT ;  /* 0x0000008000007812 */ /* 0x000fc800078ef803 */
[----:B------:R-:W-:-:S07]  /*9630*/  PRMT R4, R0, 0x7610, R4 ;  /* 0x0000761000047816 */ /* 0x000fce0000000004 */
.L_x_1670:
[----:B------:R-:W-:Y:S05]  /*9640*/  BSYNC.RECONVERGENT B0 ;  /* 0x0000000000007941 */ /* 0x000fea0003800200 */
.L_x_1669:
[----:B------:R4:W-:Y:S01]  /*9650*/  STG.E.U8 desc[UR36][R8.64], R4 ;  /* 0x0000000408007986 */ /* 0x0009e2000c101124 */
[----:B------:R-:W-:Y:S01]  /*9660*/  IMAD.MOV.U32 R19, RZ, RZ, R27 ;  /* 0x000000ffff137224 */ /* 0x000fe200078e001b */
[----:B------:R-:W-:Y:S06]  /*9670*/  BRA `(.L_x_1641) ;  /* 0x0000000000c87947 */ /* 0x000fec0003800000 */
.L_x_1662:
[----:B------:R-:W-:-:S13]  /*9680*/  ISETP.NE.AND P0, PT, R0, 0x1c, PT ;  /* 0x0000001c0000780c */ /* 0x000fda0003f05270 */
[----:B------:R-:W-:Y:S05]  /*9690*/  @!P0 BRA `(.L_x_1673) ;  /* 0x0000000000b08947 */ /* 0x000fea0003800000 */
[----:B------:R-:W-:-:S13]  /*96a0*/  ISETP.NE.AND P0, PT, R0, 0x1d, PT ;  /* 0x0000001d0000780c */ /* 0x000fda0003f05270 */
[----:B------:R-:W-:Y:S05]  /*96b0*/  @!P0 BRA `(.L_x_1674) ;  /* 0x0000000000948947 */ /* 0x000fea0003800000 */
[----:B------:R-:W-:-:S13]  /*96c0*/  ISETP.NE.AND P0, PT, R0, 0x2c, PT ;  /* 0x0000002c0000780c */ /* 0x000fda0003f05270 */
[----:B------:R-:W-:Y:S05]  /*96d0*/  @!P0 BRA `(.L_x_1675) ;  /* 0x0000000000488947 */ /* 0x000fea0003800000 */
.L_x_1646:
        /* <DEDUP_REMOVED lines=16> */
.L_x_1676:
[----:B------:R-:W-:Y:S01]  /*97e0*/  IMAD.MOV.U32 R19, RZ, RZ, R27 ;  /* 0x000000ffff137224 */ /* 0x000fe200078e001b */
[----:B------:R-:W-:Y:S06]  /*97f0*/  BRA `(.L_x_1641) ;  /* 0x0000000000687947 */ /* 0x000fec0003800000 */
.L_x_1675:
[----:B------:R-:W-:Y:S02]  /*9800*/  HADD2.F32 R4, -RZ, R5.H0_H0 ;  /* 0x20000005ff047230 */ /* 0x000fe40000004100 */
        /* <DEDUP_REMOVED lines=16> */
.L_x_1674:
[----:B------:R-:W-:Y:S02]  /*9910*/  HADD2.F32 R5, -RZ, R5.H0_H0 ;  /* 0x20000005ff057230 */ /* 0x000fe40000004100 */
[----:B------:R-:W-:-:S04]  /*9920*/  IMAD.MOV.U32 R19, RZ, RZ, R27 ;  /* 0x000000ffff137224 */ /* 0x000fc800078e001b */
[----:B------:R-:W0:Y:S02]  /*9930*/  F2I.U64.TRUNC R4, R5 ;  /* 0x0000000500047311 */ /* 0x000e24000020d800 */
[----:B0-----:R2:W-:Y:S01]  /*9940*/  STG.E.64 desc[UR36][R8.64], R4 ;  /* 0x0000000408007986 */ /* 0x0015e2000c101b24 */
[----:B------:R-:W-:Y:S05]  /*9950*/  BRA `(.L_x_1641) ;  /* 0x0000000000107947 */ /* 0x000fea0003800000 */
.L_x_1673:
[----:B------:R-:W-:Y:S02]  /*9960*/  HADD2.F32 R5, -RZ, R5.H0_H0 ;  /* 0x20000005ff057230 */ /* 0x000fe40000004100 */
[----:B------:R-:W-:-:S04]  /*9970*/  IMAD.MOV.U32 R19, RZ, RZ, R27 ;  /* 0x000000ffff137224 */ /* 0x000fc800078e001b */
[----:B------:R-:W0:Y:S02]  /*9980*/  F2I.FTZ.U32.TRUNC.NTZ R5, R5 ;  /* 0x0000000500057305 */ /* 0x000e24000021f000 */
[----:B0-----:R1:W-:Y:S02]  /*9990*/  STG.E desc[UR36][R8.64], R5 ;  /* 0x0000000508007986 */ /* 0x0013e4000c101924 */
.L_x_1641:
[----:B------:R-:W-:Y:S05]  /*99a0*/  BSYNC.RECONVERGENT B6 ;  /* 0x0000000000067941 */ /* 0x000fea0003800200 */
.L_x_1640:
[----:B------:R-:W-:Y:S01]  /*99b0*/  ISETP.GE.AND P0, PT, R19, R28, PT ;  /* 0x0000001c1300720c */ /* 0x000fe20003f06270 */
[----:B------:R-:W-:-:S12]  /*99c0*/  BSSY.RECONVERGENT B6, `(.L_x_1677) ;  /* 0x00001f0000067945 */ /* 0x000fd80003800200 */
[----:B------:R-:W-:Y:S05]  /*99d0*/  @P0 BRA `(.L_x_1678) ;  /* 0x0000001c00b80947 */ /* 0x000fea0003800000 */
[----:B------:R-:W0:Y:S02]  /*99e0*/  LDCU UR4, c[0x0][0x3c4] ;  /* 0x00007880ff0477ac */ /* 0x000e240008000800 */
[----:B01234-:R-:W0:Y:S01]  /*99f0*/  LDC.64 R8, c[0x0][0x398] ;  /* 0x0000e600ff087b82 */ /* 0x01fe220000000a00 */
[----:B-----5:R-:W-:Y:S01]  /*9a00*/  IMAD R0, R2, 0x200, R19 ;  /* 0x0000020002007824 */ /* 0x020fe200078e0213 */
[----:B------:R-:W-:-:S03]  /*9a10*/  PRMT R4, R26, 0x9910, RZ ;  /* 0x000099101a047816 */ /* 0x000fc600000000ff */
[----:B------:R-:W-:Y:S02]  /*9a20*/  IMAD R3, R0, UR4, RZ ;  /* 0x0000000400037c24 */ /* 0x000fe4000f8e02ff */
        /* <DEDUP_REMOVED lines=13> */
[----:B------:R-:W-:-:S04]  /*9b00*/  HADD2.F32 R18, -RZ, R18.H0_H0 ;  /* 0x20000012ff127230 */ /* 0x000fc80000004100 */
[----:B------:R-:W0:Y:S02]  /*9b10*/  F2I.FTZ.TRUNC.NTZ R3, R18 ;  /* 0x0000001200037305 */ /* 0x000e24000021f100 */
[----:B0-----:R0:W-:Y:S01]  /*9b20*/  STG.E.U8 desc[UR36][R8.64], R3 ;  /* 0x0000000308007986 */ /* 0x0011e2000c101124 */
[----:B------:R-:W-:Y:S05]  /*9b30*/  BRA `(.L_x_1684) ;  /* 0x0000000c007c7947 */ /* 0x000fea0003800000 */
.L_x_1682:
[----:B------:R-:W-:-:S06]  /*9b40*/  HADD2.F32 R5, -RZ, R18.H0_H0 ;  /* 0x20000012ff057230 */ /* 0x000fcc0000004100 */
[----:B------:R-:W0:Y:S02]  /*9b50*/  F2I.S64.TRUNC R4, R5 ;  /* 0x0000000500047311 */ /* 0x000e24000020d900 */
[----:B0-----:R0:W-:Y:S01]  /*9b60*/  STG.E.U8 desc[UR36][R8.64], R4 ;  /* 0x0000000408007986 */ /* 0x0011e2000c101124 */
[----:B------:R-:W-:Y:S05]  /*9b70*/  BRA `(.L_x_1684) ;  /* 0x0000000c006c7947 */ /* 0x000fea0003800000 */
.L_x_1681:
[----:B------:R-:W-:-:S13]  /*9b80*/  ISETP.NE.AND P0, PT, R0, 0x2, PT ;  /* 0x000000020000780c */ /* 0x000fda0003f05270 */
[----:B------:R-:W-:Y:S05]  /*9b90*/  @!P0 BRA `(.L_x_1685) ;  /* 0x0000000000308947 */ /* 0x000fea0003800000 */
[----:B------:R-:W-:-:S13]  /*9ba0*/  ISETP.NE.AND P0, PT, R0, 0x3, PT ;  /* 0x000000030000780c */ /* 0x000fda0003f05270 */
[----:B------:R-:W-:Y:S05]  /*9bb0*/  @!P0 BRA `(.L_x_1686) ;  /* 0x0000000000188947 */ /* 0x000fea0003800000 */
[----:B------:R-:W-:-:S13]  /*9bc0*/  ISETP.NE.AND P0, PT, R0, 0x4, PT ;  /* 0x000000040000780c */ /* 0x000fda0003f05270 */
[----:B------:R-:W-:Y:S05]  /*9bd0*/  @P0 BRA `(.L_x_1683) ;  /* 0x0000000800700947 */ /* 0x000fea0003800000 */
[----:B------:R-:W-:-:S06]  /*9be0*/  HADD2.F32 R4, -RZ, R18.H0_H0 ;  /* 0x20000012ff047230 */ /* 0x000fcc0000004100 */
[----:B------:R-:W0:Y:S02]  /*9bf0*/  F2I.S64.TRUNC R4, R4 ;  /* 0x0000000400047311 */ /* 0x000e24000020d900 */
[----:B0-----:R0:W-:Y:S01]  /*9c00*/  STG.E.64 desc[UR36][R8.64], R4 ;  /* 0x0000000408007986 */ /* 0x0011e2000c101b24 */
[----:B------:R-:W-:Y:S05]  /*9c10*/  BRA `(.L_x_1684) ;  /* 0x0000000c00447947 */ /* 0x000fea0003800000 */
.L_x_1686:
[----:B------:R-:W-:-:S04]  /*9c20*/  HADD2.F32 R18, -RZ, R18.H0_H0 ;  /* 0x20000012ff127230 */ /* 0x000fc80000004100 */
[----:B------:R-:W0:Y:S02]  /*9c30*/  F2I.FTZ.TRUNC.NTZ R3, R18 ;  /* 0x0000001200037305 */ /* 0x000e24000021f100 */
[----:B0-----:R0:W-:Y:S01]  /*9c40*/  STG.E desc[UR36][R8.64], R3 ;  /* 0x0000000308007986 */ /* 0x0011e2000c101924 */
[----:B------:R-:W-:Y:S05]  /*9c50*/  BRA `(.L_x_1684) ;  /* 0x0000000c00347947 */ /* 0x000fea0003800000 */
.L_x_1685:
[----:B------:R-:W-:-:S04]  /*9c60*/  HADD2.F32 R18, -RZ, R18.H0_H0 ;  /* 0x20000012ff127230 */ /* 0x000fc80000004100 */
[----:B------:R-:W0:Y:S02]  /*9c70*/  F2I.FTZ.TRUNC.NTZ R3, R18 ;  /* 0x0000001200037305 */ /* 0x000e24000021f100 */
[----:B0-----:R0:W-:Y:S01]  /*9c80*/  STG.E.U16 desc[UR36][R8.64], R3 ;  /* 0x0000000308007986 */ /* 0x0011e2000c101524 */
[----:B------:R-:W-:Y:S05]  /*9c90*/  BRA `(.L_x_1684) ;  /* 0x0000000c00247947 */ /* 0x000fea0003800000 */
.L_x_1680:
[----:B------:R-:W-:-:S13]  /*9ca0*/  ISETP.GT.AND P0, PT, R0, 0x6, PT ;  /* 0x000000060000780c */ /* 0x000fda0003f04270 */
[----:B------:R-:W-:Y:S05]  /*9cb0*/  @P0 BRA `(.L_x_1687) ;  /* 0x0000000000240947 */ /* 0x000fea0003800000 */
[----:B------:R-:W-:-:S13]  /*9cc0*/  ISETP.NE.AND P0, PT, R0, 0x5, PT ;  /* 0x000000050000780c */ /* 0x000fda0003f05270 */
[----:B------:R-:W-:Y:S05]  /*9cd0*/  @!P0 BRA `(.L_x_1688) ;  /* 0x0000000000148947 */ /* 0x000fea0003800000 */
[----:B------:R-:W-:-:S13]  /*9ce0*/  ISETP.NE.AND P0, PT, R0, 0x6, PT ;  /* 0x000000060000780c */ /* 0x000fda0003f05270 */
[----:B------:R-:W-:Y:S05]  /*9cf0*/  @P0 BRA `(.L_x_1683) ;  /* 0x0000000800280947 */ /* 0x000fea0003800000 */
[----:B------:R-:W-:-:S05]  /*9d00*/  HADD2.F32 R3, -RZ, R18.H0_H0 ;  /* 0x20000012ff037230 */ /* 0x000fca0000004100 */
[----:B------:R3:W-:Y:S01]  /*9d10*/  STG.E desc[UR36][R8.64], R3 ;  /* 0x0000000308007986 */ /* 0x0007e2000c101924 */
[----:B------:R-:W-:Y:S05]  /*9d20*/  BRA `(.L_x_1684) ;  /* 0x0000000c00007947 */ /* 0x000fea0003800000 */
.L_x_1688:
[----:B------:R4:W-:Y:S01]  /*9d30*/  STG.E.U16 desc[UR36][R8.64], R18 ;  /* 0x0000001208007986 */ /* 0x0009e2000c101524 */
[----:B------:R-:W-:Y:S05]  /*9d40*/  BRA `(.L_x_1684) ;  /* 0x0000000800f87947 */ /* 0x000fea0003800000 */
.L_x_1687:
[----:B------:R-:W-:-:S13]  /*9d50*/  ISETP.NE.AND P0, PT, R0, 0x7, PT ;  /* 0x000000070000780c */ /* 0x000fda0003f05270 */
[----:B------:R-:W-:Y:S05]  /*9d60*/  @!P0 BRA `(.L_x_1689) ;  /* 0x0000000000348947 */ /* 0x000fea0003800000 */
[----:B------:R-:W-:-:S13]  /*9d70*/  ISETP.NE.AND P0, PT, R0, 0x8, PT ;  /* 0x000000080000780c */ /* 0x000fda0003f05270 */
[----:B------:R-:W-:Y:S05]  /*9d80*/  @!P0 BRA `(.L_x_1690) ;  /* 0x0000000000188947 */ /* 0x000fea0003800000 */
[----:B------:R-:W-:-:S13]  /*9d90*/  ISETP.NE.AND P0, PT, R0, 0x9, PT ;  /* 0x000000090000780c */ /* 0x000fda0003f05270 */
[----:B------:R-:W-:Y:S05]  /*9da0*/  @P0 BRA `(.L_x_1683) ;  /* 0x0000000400fc0947 */ /* 0x000fea0003800000 */
[----:B------:R-:W-:Y:S02]  /*9db0*/  HADD2.F32 R4, -RZ, R18.H0_H0 ;  /* 0x20000012ff047230 */ /* 0x000fe40000004100 */
[----:B------:R-:W-:-:S05]  /*9dc0*/  IMAD.MOV.U32 R5, RZ, RZ, RZ ;  /* 0x000000ffff057224 */ /* 0x000fca00078e00ff */
[----:B------:R1:W-:Y:S01]  /*9dd0*/  STG.E.64 desc[UR36][R8.64], R4 ;  /* 0x0000000408007986 */ /* 0x0003e2000c101b24 */
[----:B------:R-:W-:Y:S05]  /*9de0*/  BRA `(.L_x_1684) ;  /* 0x0000000800d07947 */ /* 0x000fea0003800000 */
.L_x_1690:
[----:B------:R-:W-:-:S05]  /*9df0*/  HADD2.F32 R0, -RZ, R18.H0_H0 ;  /* 0x20000012ff007230 */ /* 0x000fca0000004100 */
[----:B------:R-:W-:-:S04]  /*9e00*/  F2FP.F16.F32.PACK_AB R0, RZ, R0 ;  /* 0x00000000ff00723e */ /* 0x000fc800000000ff */
[----:B------:R-:W-:-:S05]  /*9e10*/  PRMT R0, R0, 0x5410, RZ ;  /* 0x0000541000007816 */ /* 0x000fca00000000ff */
[----:B------:R2:W-:Y:S01]  /*9e20*/  STG.E desc[UR36][R8.64], R0 ;  /* 0x0000000008007986 */ /* 0x0005e2000c101924 */
[----:B------:R-:W-:Y:S05]  /*9e30*/  BRA `(.L_x_1684) ;  /* 0x0000000800bc7947 */ /* 0x000fea0003800000 */
.L_x_1689:
[----:B------:R-:W-:-:S05]  /*9e40*/  HADD2.F32 R4, -RZ, R18.H0_H0 ;  /* 0x20000012ff047230 */ /* 0x000fca0000004100 */
[----:B------:R-:W-:-:S06]  /*9e50*/  FMUL.FTZ R4, R4, 1 ;  /* 0x3f80000004047820 */ /* 0x000fcc0000410000 */
[----:B------:R-:W0:Y:S02]  /*9e60*/  F2F.F64.F32 R4, R4 ;  /* 0x0000000400047310 */ /* 0x000e240000201800 */
[----:B0-----:R0:W-:Y:S01]  /*9e70*/  STG.E.64 desc[UR36][R8.64], R4 ;  /* 0x0000000408007986 */ /* 0x0011e2000c101b24 */
[----:B------:R-:W-:Y:S05]  /*9e80*/  BRA `(.L_x_1684) ;  /* 0x0000000800a87947 */ /* 0x000fea0003800000 */
.L_x_1679:
        /* <DEDUP_REMOVED lines=10> */
[----:B------:R-:W-:-:S06]  /*9f30*/  HADD2.F32 R3, -RZ, R18.H0_H0 ;  /* 0x20000012ff037230 */ /* 0x000fcc0000004100 */
[----:B------:R-:W0:Y:S02]  /*9f40*/  F2I.FTZ.U32.TRUNC.NTZ R3, R3 ;  /* 0x0000000300037305 */ /* 0x000e24000021f000 */
[----:B0-----:R0:W-:Y:S01]  /*9f50*/  STG.E.U16 desc[UR36][R8.64], R3 ;  /* 0x0000000308007986 */ /* 0x0011e2000c101524 */
[----:B------:R-:W-:Y:S05]  /*9f60*/  BRA `(.L_x_1684) ;  /* 0x0000000800707947 */ /* 0x000fea0003800000 */
.L_x_1694:
        /* <DEDUP_REMOVED lines=17> */
.L_x_1697:
[----:B------:R-:W-:-:S04]  /*a080*/  SHF.R.U32.HI R3, RZ, 0x18, R5 ;  /* 0x00000018ff037819 */ /* 0x000fc80000011605 */
[----:B------:R-:W-:-:S04]  /*a090*/  LOP3.LUT R0, R0, 0x80, R3, 0xf8, !PT ;  /* 0x0000008000007812 */ /* 0x000fc800078ef803 */
[----:B------:R-:W-:-:S07]  /*a0a0*/  PRMT R4, R0, 0x7610, R4 ;  /* 0x0000761000047816 */ /* 0x000fce0000000004 */
.L_x_1696:
[----:B------:R-:W-:Y:S05]  /*a0b0*/  BSYNC.RECONVERGENT B0 ;  /* 0x0000000000007941 */ /* 0x000fea0003800200 */
.L_x_1695:
[----:B------:R0:W-:Y:S01]  /*a0c0*/  STG.E.U8 desc[UR36][R8.64], R4 ;  /* 0x0000000408007986 */ /* 0x0001e2000c101124 */
[----:B------:R-:W-:Y:S05]  /*a0d0*/  BRA `(.L_x_1684) ;  /* 0x0000000800147947 */ /* 0x000fea0003800000 */
.L_x_1693:
        /* <DEDUP_REMOVED lines=17> */
.L_x_1700:
[----:B------:R-:W-:-:S04]  /*a1f0*/  SHF.R.U32.HI R3, RZ, 0x18, R5 ;  /* 0x00000018ff037819 */ /* 0x000fc80000011605 */
[----:B------:R-:W-:-:S04]  /*a200*/  LOP3.LUT R0, R0, 0x80, R3, 0xf8, !PT ;  /* 0x0000008000007812 */ /* 0x000fc800078ef803 */
[----:B------:R-:W-:-:S07]  /*a210*/  PRMT R4, R0, 0x7610, R4 ;  /* 0x0000761000047816 */ /* 0x000fce0000000004 */
.L_x_1699:
[----:B------:R-:W-:Y:S05]  /*a220*/  BSYNC.RECONVERGENT B0 ;  /* 0x0000000000007941 */ /* 0x000fea0003800200 */
.L_x_1698:
[----:B------:R0:W-:Y:S01]  /*a230*/  STG.E.U8 desc[UR36][R8.64], R4 ;  /* 0x0000000408007986 */ /* 0x0001e2000c101124 */
[----:B------:R-:W-:Y:S05]  /*a240*/  BRA `(.L_x_1684) ;  /* 0x0000000400b87947 */ /* 0x000fea0003800000 */
.L_x_1692:
[----:B------:R-:W-:-:S13]  /*a250*/  ISETP.NE.AND P0, PT, R0, 0x1c, PT ;  /* 0x0000001c0000780c */ /* 0x000fda0003f05270 */
[----:B------:R-:W-:Y:S05]  /*a260*/  @!P0 BRA `(.L_x_1701) ;  /* 0x0000000000608947 */ /* 0x000fea0003800000 */
[----:B------:R-:W-:-:S13]  /*a270*/  ISETP.NE.AND P0, PT, R0, 0x1d, PT ;  /* 0x0000001d0000780c */ /* 0x000fda0003f05270 */
[----:B------:R-:W-:Y:S05]  /*a280*/  @!P0 BRA `(.L_x_1702) ;  /* 0x0000000000488947 */ /* 0x000fea0003800000 */
[----:B------:R-:W-:-:S13]  /*a290*/  ISETP.NE.AND P0, PT, R0, 0x2c, PT ;  /* 0x0000002c0000780c */ /* 0x000fda0003f05270 */
[----:B------:R-:W-:Y:S05]  /*a2a0*/  @P0 BRA `(.L_x_1683) ;  /* 0x0000000000bc0947 */ /* 0x000fea0003800000 */
        /* <DEDUP_REMOVED lines=16> */
.L_x_1702:
[----:B------:R-:W-:-:S06]  /*a3b0*/  HADD2.F32 R4, -RZ, R18.H0_H0 ;  /* 0x20000012ff047230 */ /* 0x000fcc0000004100 */
[----:B------:R-:W0:Y:S02]  /*a3c0*/  F2I.U64.TRUNC R4, R4 ;  /* 0x0000000400047311 */ /* 0x000e24000020d800 */
[----:B0-----:R0:W-:Y:S01]  /*a3d0*/  STG.E.64 desc[UR36][R8.64], R4 ;  /* 0x0000000408007986 */ /* 0x0011e2000c101b24 */
[----:B------:R-:W-:Y:S05]  /*a3e0*/  BRA `(.L_x_1684) ;  /* 0x0000000400507947 */ /* 0x000fea0003800000 */
.L_x_1701:
[----:B------:R-:W-:-:S04]  /*a3f0*/  HADD2.F32 R18, -RZ, R18.H0_H0 ;  /* 0x20000012ff127230 */ /* 0x000fc80000004100 */
[----:B------:R-:W0:Y:S02]  /*a400*/  F2I.FTZ.U32.TRUNC.NTZ R3, R18 ;  /* 0x0000001200037305 */ /* 0x000e24000021f000 */
[----:B0-----:R0:W-:Y:S01]  /*a410*/  STG.E desc[UR36][R8.64], R3 ;  /* 0x0000000308007986 */ /* 0x0011e2000c101924 */
[----:B------:R-:W-:Y:S05]  /*a420*/  BRA `(.L_x_1684) ;  /* 0x0000000400407947 */ /* 0x000fea0003800000 */
.L_x_1691:
[----:B------:R-:W-:-:S13]  /*a430*/  ISETP.GT.AND P0, PT, R0, 0xe, PT ;  /* 0x0000000e0000780c */ /* 0x000fda0003f04270 */
[----:B------:R-:W-:Y:S05]  /*a440*/  @P0 BRA `(.L_x_1703) ;  /* 0x00000000003c0947 */ /* 0x000fea0003800000 */
[----:B------:R-:W-:-:S13]  /*a450*/  ISETP.NE.AND P0, PT, R0, 0xa, PT ;  /* 0x0000000a0000780c */ /* 0x000fda0003f05270 */
[----:B------:R-:W-:Y:S05]  /*a460*/  @!P0 BRA `(.L_x_1704) ;  /* 0x00000000001c8947 */ /* 0x000fea0003800000 */
[----:B------:R-:W-:-:S13]  /*a470*/  ISETP.NE.AND P0, PT, R0, 0xb, PT ;  /* 0x0000000b0000780c */ /* 0x000fda0003f05270 */
[----:B------:R-:W-:Y:S05]  /*a480*/  @P0 BRA `(.L_x_1683) ;  /* 0x0000000000440947 */ /* 0x000fea0003800000 */
[----:B------:R-:W-:-:S05]  /*a490*/  HADD2.F32 R18, -RZ, R18.H0_H0 ;  /* 0x20000012ff127230 */ /* 0x000fca0000004100 */
[----:B------:R-:W-:-:S04]  /*a4a0*/  FSETP.NEU.FTZ.AND P0, PT, R18, RZ, PT ;  /* 0x000000ff1200720b */ /* 0x000fc80003f1d000 */
[----:B------:R-:W-:-:S05]  /*a4b0*/  SEL R3, RZ, 0x1, !P0 ;  /* 0x00000001ff037807 */ /* 0x000fca0004000000 */
[----:B------:R0:W-:Y:S01]  /*a4c0*/  STG.E.U8 desc[UR36][R8.64], R3 ;  /* 0x0000000308007986 */ /* 0x0001e2000c101124 */
[----:B------:R-:W-:Y:S05]  /*a4d0*/  BRA `(.L_x_1684) ;  /* 0x0000000400147947 */ /* 0x000fea0003800000 */
.L_x_1704:
[----:B------:R-:W-:Y:S01]  /*a4e0*/  HADD2.F32 R18, -RZ, R18.H0_H0 ;  /* 0x20000012ff127230 */ /* 0x000fe20000004100 */
[----:B------:R-:W-:-:S04]  /*a4f0*/  CS2R R6, SRZ ;  /* 0x0000000000067805 */ /* 0x000fc8000001ff00 */
[----:B------:R-:W-:-:S06]  /*a500*/  FMUL.FTZ R4, R18, 1 ;  /* 0x3f80000012047820 */ /* 0x000fcc0000410000 */
[----:B------:R-:W0:Y:S02]  /*a510*/  F2F.F64.F32 R4, R4 ;  /* 0x0000000400047310 */ /* 0x000e240000201800 */
[----:B0-----:R0:W-:Y:S01]  /*a520*/  STG.E.128 desc[UR36][R8.64], R4 ;  /* 0x0000000408007986 */ /* 0x0011e2000c101d24 */
[----:B------:R-:W-:Y:S05]  /*a530*/  BRA `(.L_x_1684) ;  /* 0x0000000000fc7947 */ /* 0x000fea0003800000 */
.L_x_1703:
[----:B------:R-:W-:-:S13]  /*a540*/  ISETP.NE.AND P0, PT, R0, 0xf, PT ;  /* 0x0000000f0000780c */ /* 0x000fda0003f05270 */
[----:B------:R-:W-:Y:S05]  /*a550*/  @!P0 BRA `(.L_x_1705) ;  /* 0x0000000000e88947 */ /* 0x000fea0003800000 */
[----:B------:R-:W-:-:S13]  /*a560*/  ISETP.NE.AND P0, PT, R0, 0x17, PT ;  /* 0x000000170000780c */ /* 0x000fda0003f05270 */
[----:B------:R-:W-:Y:S05]  /*a570*/  @!P0 BRA `(.L_x_1706) ;  /* 0x0000000000908947 */ /* 0x000fea0003800000 */
[----:B------:R-:W-:-:S13]  /*a580*/  ISETP.NE.AND P0, PT, R0, 0x18, PT ;  /* 0x000000180000780c */ /* 0x000fda0003f05270 */
[----:B------:R-:W-:Y:S05]  /*a590*/  @!P0 BRA `(.L_x_1707) ;  /* 0x0000000000448947 */ /* 0x000fea0003800000 */
.L_x_1683:
        /* <DEDUP_REMOVED lines=16> */
.L_x_1708:
[----:B------:R-:W-:Y:S05]  /*a6a0*/  BRA `(.L_x_1684) ;  /* 0x0000000000a07947 */ /* 0x000fea0003800000 */
.L_x_1707:
        /* <DEDUP_REMOVED lines=13> */
.L_x_1710:
[----:B------:R-:W-:Y:S05]  /*a780*/  BSYNC.RECONVERGENT B0 ;  /* 0x0000000000007941 */ /* 0x000fea0003800200 */
.L_x_1709:
[----:B------:R-:W-:-:S05]  /*a790*/  LOP3.LUT R3, R0, 0x80, R3, 0xf8, !PT ;  /* 0x0000008000037812 */ /* 0x000fca00078ef803 */
[----:B------:R0:W-:Y:S01]  /*a7a0*/  STG.E.U8 desc[UR36][R8.64], R3 ;  /* 0x0000000308007986 */ /* 0x0001e2000c101124 */
[----:B------:R-:W-:Y:S05]  /*a7b0*/  BRA `(.L_x_1684) ;  /* 0x00000000005c7947 */ /* 0x000fea0003800000 */
.L_x_1706:
        /* <DEDUP_REMOVED lines=12> */
.L_x_1712:
[----:B------:R-:W-:Y:S01]  /*a880*/  IMAD.MOV.U32 R0, RZ, RZ, 0x7f ;  /* 0x0000007fff007424 */ /* 0x000fe200078e00ff */
[----:B------:R-:W-:-:S04]  /*a890*/  ISETP.GT.U32.AND P0, PT, R4, 0x7f800000, PT ;  /* 0x7f8000000400780c */ /* 0x000fc80003f04070 */
[----:B------:R-:W-:-:S09]  /*a8a0*/  SEL R0, R0, 0x7c, P0 ;  /* 0x0000007c00007807 */ /* 0x000fd20000000000 */
.L_x_1713:
[----:B------:R-:W-:Y:S05]  /*a8b0*/  BSYNC.RECONVERGENT B0 ;  /* 0x0000000000007941 */ /* 0x000fea0003800200 */
.L_x_1711:
[----:B------:R-:W-:-:S04]  /*a8c0*/  SHF.R.U32.HI R3, RZ, 0x18, R3 ;  /* 0x00000018ff037819 */ /* 0x000fc80000011603 */
[----:B------:R-:W-:-:S05]  /*a8d0*/  LOP3.LUT R3, R0, 0x80, R3, 0xf8, !PT ;  /* 0x0000008000037812 */ /* 0x000fca00078ef803 */
[----:B------:R0:W-:Y:S01]  /*a8e0*/  STG.E.U8 desc[UR36][R8.64], R3 ;  /* 0x0000000308007986 */ /* 0x0001e2000c101124 */
[----:B------:R-:W-:Y:S05]  /*a8f0*/  BRA `(.L_x_1684) ;  /* 0x00000000000c7947 */ /* 0x000fea0003800000 */
.L_x_1705:
[----:B------:R-:W-:-:S05]  /*a900*/  HADD2.F32 R0, -RZ, R18.H0_H0 ;  /* 0x20000012ff007230 */ /* 0x000fca0000004100 */
[----:B------:R-:W-:-:S05]  /*a910*/  F2FP.BF16.F32.PACK_AB R0, RZ, R0 ;  /* 0x00000000ff00723e */ /* 0x000fca00000010ff */
[----:B------:R0:W-:Y:S02]  /*a920*/  STG.E.U16 desc[UR36][R8.64], R0 ;  /* 0x0000000008007986 */ /* 0x0001e4000c101524 */
.L_x_1684:
[----:B------:R-:W-:-:S05]  /*a930*/  VIADD R19, R19, 0x80 ;  /* 0x0000008013137836 */ /* 0x000fca0000000000 */
[----:B------:R-:W-:-:S13]  /*a940*/  ISETP.GE.AND P0, PT, R19, R28, PT ;  /* 0x0000001c1300720c */ /* 0x000fda0003f06270 */
[----:B------:R-:W-:Y:S05]  /*a950*/  @P0 BRA `(.L_x_1678) ;  /* 0x0000000c00d80947 */ /* 0x000fea0003800000 */
[----:B------:R-:W5:Y:S01]  /*a960*/  LDCU UR4, c[0x0][0x3c4] ;  /* 0x00007880ff0477ac */ /* 0x000f620008000800 */
[----:B01234-:R-:W0:Y:S01]  /*a970*/  LDC.64 R8, c[0x0][0x398] ;  /* 0x0000e600ff087b82 */ /* 0x01fe220000000a00 */
        /* <DEDUP_REMOVED lines=20> */
.L_x_1717:
[----:B------:R-:W-:-:S06]  /*aac0*/  HADD2.F32 R5, -RZ, R16.H0_H0 ;  /* 0x20000010ff057230 */ /* 0x000fcc0000004100 */
[----:B------:R-:W0:Y:S02]  /*aad0*/  F2I.S64.TRUNC R4, R5 ;  /* 0x0000000500047311 */ /* 0x000e24000020d900 */
[----:B0-----:R0:W-:Y:S01]  /*aae0*/  STG.E.U8 desc[UR36][R8.64], R4 ;  /* 0x0000000408007986 */ /* 0x0011e2000c101124 */
[----:B------:R-:W-:Y:S05]  /*aaf0*/  BRA `(.L_x_1719) ;  /* 0x0000000c006c7947 */ /* 0x000fea0003800000 */
.L_x_1716:
        /* <DEDUP_REMOVED lines=10> */
.L_x_1721:
[----:B------:R-:W-:-:S04]  /*aba0*/  HADD2.F32 R16, -RZ, R16.H0_H0 ;  /* 0x20000010ff107230 */ /* 0x000fc80000004100 */
[----:B------:R-:W0:Y:S02]  /*abb0*/  F2I.FTZ.TRUNC.NTZ R3, R16 ;  /* 0x0000001000037305 */ /* 0x000e24000021f100 */
[----:B0-----:R0:W-:Y:S01]  /*abc0*/  STG.E desc[UR36][R8.64], R3 ;  /* 0x0000000308007986 */ /* 0x0011e2000c101924 */
[----:B------:R-:W-:Y:S05]  /*abd0*/  BRA `(.L_x_1719) ;  /* 0x0000000c00347947 */ /* 0x000fea0003800000 */
.L_x_1720:
[----:B------:R-:W-:-:S04]  /*abe0*/  HADD2.F32 R16, -RZ, R16.H0_H0 ;  /* 0x20000010ff107230 */ /* 0x000fc80000004100 */
[----:B------:R-:W0:Y:S02]  /*abf0*/  F2I.FTZ.TRUNC.NTZ R3, R16 ;  /* 0x0000001000037305 */ /* 0x000e24000021f100 */
[----:B0-----:R0:W-:Y:S01]  /*ac00*/  STG.E.U16 desc[UR36][R8.64], R3 ;  /* 0x0000000308007986 */ /* 0x0011e2000c101524 */
[----:B------:R-:W-:Y:S05]  /*ac10*/  BRA `(.L_x_1719) ;  /* 0x0000000c00247947 */ /* 0x000fea0003800000 */
.L_x_1715:
        /* <DEDUP_REMOVED lines=9> */
.L_x_1723:
[----:B------:R0:W-:Y:S01]  /*acb0*/  STG.E.U16 desc[UR36][R8.64], R16 ;  /* 0x0000001008007986 */ /* 0x0001e2000c101524 */
[----:B------:R-:W-:Y:S05]  /*acc0*/  BRA `(.L_x_1719) ;  /* 0x0000000800f87947 */ /* 0x000fea0003800000 */
.L_x_1722:
        /* <DEDUP_REMOVED lines=10> */
.L_x_1725:
[----:B------:R-:W-:-:S05]  /*ad70*/  HADD2.F32 R0, -RZ, R16.H0_H0 ;  /* 0x20000010ff007230 */ /* 0x000fca0000004100 */
[----:B------:R-:W-:-:S04]  /*ad80*/  F2FP.F16.F32.PACK_AB R0, RZ, R0 ;  /* 0x00000000ff00723e */ /* 0x000fc800000000ff */
[----:B------:R-:W-:-:S05]  /*ad90*/  PRMT R0, R0, 0x5410, RZ ;  /* 0x0000541000007816 */ /* 0x000fca00000000ff */
[----:B------:R0:W-:Y:S01]  /*ada0*/  STG.E desc[UR36][R8.64], R0 ;  /* 0x0000000008007986 */ /* 0x0001e2000c101924 */
[----:B------:R-:W-:Y:S05]  /*adb0*/  BRA `(.L_x_1719) ;  /* 0x0000000800bc7947 */ /* 0x000fea0003800000 */
.L_x_1724:
[----:B------:R-:W-:-:S05]  /*adc0*/  HADD2.F32 R4, -RZ, R16.H0_H0 ;  /* 0x20000010ff047230 */ /* 0x000fca0000004100 */
[----:B------:R-:W-:-:S06]  /*add0*/  FMUL.FTZ R4, R4, 1 ;  /* 0x3f80000004047820 */ /* 0x000fcc0000410000 */
[----:B------:R-:W0:Y:S02]  /*ade0*/  F2F.F64.F32 R4, R4 ;  /* 0x0000000400047310 */ /* 0x000e240000201800 */
[----:B0-----:R0:W-:Y:S01]  /*adf0*/  STG.E.64 desc[UR36][R8.64], R4 ;  /* 0x0000000408007986 */ /* 0x0011e2000c101b24 */
[----:B------:R-:W-:Y:S05]  /*ae00*/  BRA `(.L_x_1719) ;  /* 0x0000000800a87947 */ /* 0x000fea0003800000 */
.L_x_1714:
        /* <DEDUP_REMOVED lines=14> */
.L_x_1729:
        /* <DEDUP_REMOVED lines=17> */
.L_x_1732:
[----:B------:R-:W-:-:S04]  /*b000*/  SHF.R.U32.HI R3, RZ, 0x18, R5 ;  /* 0x00000018ff037819 */ /* 0x000fc80000011605 */
[----:B------:R-:W-:-:S04]  /*b010*/  LOP3.LUT R0, R0, 0x80, R3, 0xf8, !PT ;  /* 0x0000008000007812 */ /* 0x000fc800078ef803 */
[----:B------:R-:W-:-:S07]  /*b020*/  PRMT R4, R0, 0x7610, R4 ;  /* 0x0000761000047816 */ /* 0x000fce0000000004 */
.L_x_1731:
[----:B------:R-:W-:Y:S05]  /*b030*/  BSYNC.RECONVERGENT B0 ;  /* 0x0000000000007941 */ /* 0x000fea0003800200 */
.L_x_1730:
[----:B------:R0:W-:Y:S01]  /*b040*/  STG.E.U8 desc[UR36][R8.64], R4 ;  /* 0x0000000408007986 */ /* 0x0001e2000c101124 */
[----:B------:R-:W-:Y:S05]  /*b050*/  BRA `(.L_x_1719) ;  /* 0x0000000800147947 */ /* 0x000fea0003800000 */
.L_x_1728:
        /* <DEDUP_REMOVED lines=17> */
.L_x_1735:
[----:B------:R-:W-:-:S04]  /*b170*/  SHF.R.U32.HI R3, RZ, 0x18, R5 ;  /* 0x00000018ff037819 */ /* 0x000fc80000011605 */
[----:B------:R-:W-:-:S04]  /*b180*/  LOP3.LUT R0, R0, 0x80, R3, 0xf8, !PT ;  /* 0x0000008000007812 */ /* 0x000fc800078ef803 */
[----:B------:R-:W-:-:S07]  /*b190*/  PRMT R4, R0, 0x7610, R4 ;  /* 0x0000761000047816 */ /* 0x000fce0000000004 */
.L_x_1734:
[----:B------:R-:W-:Y:S05]  /*b1a0*/  BSYNC.RECONVERGENT B0 ;  /* 0x0000000000007941 */ /* 0x000fea0003800200 */
.L_x_1733:
[----:B------:R0:W-:Y:S01]  /*b1b0*/  STG.E.U8 desc[UR36][R8.64], R4 ;  /* 0x0000000408007986 */ /* 0x0001e2000c101124 */
[----:B------:R-:W-:Y:S05]  /*b1c0*/  BRA `(.L_x_1719) ;  /* 0x0000000400b87947 */ /* 0x000fea0003800000 */
.L_x_1727:
        /* <DEDUP_REMOVED lines=22> */
.L_x_1737:
[----:B------:R-:W-:-:S06]  /*b330*/  HADD2.F32 R4, -RZ, R16.H0_H0 ;  /* 0x20000010ff047230 */ /* 0x000fcc0000004100 */
[----:B------:R-:W0:Y:S02]  /*b340*/  F2I.U64.TRUNC R4, R4 ;  /* 0x0000000400047311 */ /* 0x000e24000020d800 */
[----:B0-----:R0:W-:Y:S01]  /*b350*/  STG.E.64 desc[UR36][R8.64], R4 ;  /* 0x0000000408007986 */ /* 0x0011e2000c101b24 */
[----:B------:R-:W-:Y:S05]  /*b360*/  BRA `(.L_x_1719) ;  /* 0x0000000400507947 */ /* 0x000fea0003800000 */
.L_x_1736:
[----:B------:R-:W-:-:S04]  /*b370*/  HADD2.F32 R16, -RZ, R16.H0_H0 ;  /* 0x20000010ff107230 */ /* 0x000fc80000004100 */
[----:B------:R-:W0:Y:S02]  /*b380*/  F2I.FTZ.U32.TRUNC.NTZ R3, R16 ;  /* 0x0000001000037305 */ /* 0x000e24000021f000 */
[----:B0-----:R0:W-:Y:S01]  /*b390*/  STG.E desc[UR36][R8.64], R3 ;  /* 0x0000000308007986 */ /* 0x0011e2000c101924 */
[----:B------:R-:W-:Y:S05]  /*b3a0*/  BRA `(.L_x_1719) ;  /* 0x0000000400407947 */ /* 0x000fea0003800000 */
.L_x_1726:
        /* <DEDUP_REMOVED lines=11> */
.L_x_1739:
[----:B------:R-:W-:Y:S01]  /*b460*/  HADD2.F32 R16, -RZ, R16.H0_H0 ;  /* 0x20000010ff107230 */ /* 0x000fe20000004100 */
[----:B------:R-:W-:-:S04]  /*b470*/  CS2R R6, SRZ ;  /* 0x0000000000067805 */ /* 0x000fc8000001ff00 */
[----:B------:R-:W-:-:S06]  /*b480*/  FMUL.FTZ R4, R16, 1 ;  /* 0x3f80000010047820 */ /* 0x000fcc0000410000 */
[----:B------:R-:W0:Y:S02]  /*b490*/  F2F.F64.F32 R4, R4 ;  /* 0x0000000400047310 */ /* 0x000e240000201800 */
[----:B0-----:R3:W-:Y:S01]  /*b4a0*/  STG.E.128 desc[UR36][R8.64], R4 ;  /* 0x0000000408007986 */ /* 0x0017e2000c101d24 */
[----:B------:R-:W-:Y:S05]  /*b4b0*/  BRA `(.L_x_1719) ;  /* 0x0000000000fc7947 */ /* 0x000fea0003800000 */
.L_x_1738:
[----:B------:R-:W-:-:S13]  /*b4c0*/  ISETP.NE.AND P0, PT, R0, 0xf, PT ;  /* 0x0000000f0000780c */ /* 0x000fda0003f05270 */
[----:B------:R-:W-:Y:S05]  /*b4d0*/  @!P0 BRA `(.L_x_1740) ;  /* 0x0000000000e88947 */ /* 0x000fea0003800000 */
[----:B------:R-:W-:-:S13]  /*b4e0*/  ISETP.NE.AND P0, PT, R0, 0x17, PT ;  /* 0x000000170000780c */ /* 0x000fda0003f05270 */
[----:B------:R-:W-:Y:S05]  /*b4f0*/  @!P0 BRA `(.L_x_1741) ;  /* 0x0000000000908947 */ /* 0x000fea0003800000 */
[----:B------:R-:W-:-:S13]  /*b500*/  ISETP.NE.AND P0, PT, R0, 0x18, PT ;  /* 0x000000180000780c */ /* 0x000fda0003f05270 */
[----:B------:R-:W-:Y:S05]  /*b510*/  @!P0 BRA `(.L_x_1742) ;  /* 0x0000000000448947 */ /* 0x000fea0003800000 */
.L_x_1718:
        /* <DEDUP_REMOVED lines=16> */
.L_x_1743:
[----:B------:R-:W-:Y:S05]  /*b620*/  BRA `(.L_x_1719) ;  /* 0x0000000000a07947 */ /* 0x000fea0003800000 */
.L_x_1742:
        /* <DEDUP_REMOVED lines=13> */
.L_x_1745:
[----:B------:R-:W-:Y:S05]  /*b700*/  BSYNC.RECONVERGENT B0 ;  /* 0x0000000000007941 */ /* 0x000fea0003800200 */
.L_x_1744:
[----:B------:R-:W-:-:S05]  /*b710*/  LOP3.LUT R3, R0, 0x80, R3, 0xf8, !PT ;  /* 0x0000008000037812 */ /* 0x000fca00078ef803 */
[----:B------:R1:W-:Y:S01]  /*b720*/  STG.E.U8 desc[UR36][R8.64], R3 ;  /* 0x0000000308007986 */ /* 0x0003e2000c101124 */
[----:B------:R-:W-:Y:S05]  /*b730*/  BRA `(.L_x_1719) ;  /* 0x00000000005c7947 */ /* 0x000fea0003800000 */
.L_x_1741:
        /* <DEDUP_REMOVED lines=12> */
.L_x_1747:
[----:B------:R-:W-:Y:S01]  /*b800*/  IMAD.MOV.U32 R0, RZ, RZ, 0x7f ;  /* 0x0000007fff007424 */ /* 0x000fe200078e00ff */
[----:B------:R-:W-:-:S04]  /*b810*/  ISETP.GT.U32.AND P0, PT, R4, 0x7f800000, PT ;  /* 0x7f8000000400780c */ /* 0x000fc80003f04070 */
[----:B------:R-:W-:-:S09]  /*b820*/  SEL R0, R0, 0x7c, P0 ;  /* 0x0000007c00007807 */ /* 0x000fd20000000000 */
.L_x_1748:
[----:B------:R-:W-:Y:S05]  /*b830*/  BSYNC.RECONVERGENT B0 ;  /* 0x0000000000007941 */ /* 0x000fea0003800200 */
.L_x_1746:
[----:B------:R-:W-:-:S04]  /*b840*/  SHF.R.U32.HI R3, RZ, 0x18, R3 ;  /* 0x00000018ff037819 */ /* 0x000fc80000011603 */
[----:B------:R-:W-:-:S05]  /*b850*/  LOP3.LUT R3, R0, 0x80, R3, 0xf8, !PT ;  /* 0x0000008000037812 */ /* 0x000fca00078ef803 */
[----:B------:R2:W-:Y:S01]  /*b860*/  STG.E.U8 desc[UR36][R8.64], R3 ;  /* 0x0000000308007986 */ /* 0x0005e2000c101124 */
[----:B------:R-:W-:Y:S05]  /*b870*/  BRA `(.L_x_1719) ;  /* 0x00000000000c7947 */ /* 0x000fea0003800000 */
.L_x_1740:
[----:B------:R-:W-:-:S05]  /*b880*/  HADD2.F32 R0, -RZ, R16.H0_H0 ;  /* 0x20000010ff007230 */ /* 0x000fca0000004100 */
[----:B------:R-:W-:-:S05]  /*b890*/  F2FP.BF16.F32.PACK_AB R0, RZ, R0 ;  /* 0x00000000ff00723e */ /* 0x000fca00000010ff */
[----:B------:R0:W-:Y:S02]  /*b8a0*/  STG.E.U16 desc[UR36][R8.64], R0 ;  /* 0x0000000008007986 */ /* 0x0001e4000c101524 */
.L_x_1719:
[----:B------:R-:W-:-:S07]  /*b8b0*/  VIADD R19, R19, 0x80 ;  /* 0x0000008013137836 */ /* 0x000fce0000000000 */
.L_x_1678:
[----:B------:R-:W-:Y:S05]  /*b8c0*/  BSYNC.RECONVERGENT B6 ;  /* 0x0000000000067941 */ /* 0x000fea0003800200 */
.L_x_1677:
[----:B------:R-:W-:-:S13]  /*b8d0*/  ISETP.GE.AND P0, PT, R19, R28, PT ;  /* 0x0000001c1300720c */ /* 0x000fda0003f06270 */
[----:B------:R-:W-:Y:S05]  /*b8e0*/  @P0 EXIT ;  /* 0x000000000000094d */ /* 0x000fea0003800000 */
[----:B01234-:R-:W0:Y:S01]  /*b8f0*/  LDC.64 R4, c[0x0][0x398] ;  /* 0x0000e600ff047b82 */ /* 0x01fe220000000a00 */
[----:B------:R-:W1:Y:S01]  /*b900*/  LDCU UR4, c[0x0][0x3c4] ;  /* 0x00007880ff0477ac */ /* 0x000e620008000800 */
[----:B-----5:R-:W-:Y:S01]  /*b910*/  PRMT R0, R26, 0x9910, RZ ;  /* 0x000099101a007816 */ /* 0x020fe200000000ff */
[----:B------:R-:W-:-:S03]  /*b920*/  IMAD R2, R2, 0x200, R19 ;  /* 0x0000020002027824 */ /* 0x000fc600078e0213 */
[----:B------:R-:W-:Y:S01]  /*b930*/  ISETP.GT.AND P1, PT, R0, 0x9, PT ;  /* 0x000000090000780c */ /* 0x000fe20003f24270 */
[----:B-1----:R-:W-:-:S05]  /*b940*/  IMAD R3, R2, UR4, RZ ;  /* 0x0000000402037c24 */ /* 0x002fca000f8e02ff */
        /* <DEDUP_REMOVED lines=11> */
[----:B------:R-:W-:-:S06]  /*ba00*/  HADD2.F32 R17, -RZ, R17.H0_H0 ;  /* 0x20000011ff117230 */ /* 0x000fcc0000004100 */
[----:B------:R-:W0:Y:S02]  /*ba10*/  F2I.FTZ.TRUNC.NTZ R17, R17 ;  /* 0x0000001100117305 */ /* 0x000e24000021f100 */
[----:B0-----:R-:W-:Y:S01]  /*ba20*/  STG.E.U8 desc[UR36][R2.64], R17 ;  /* 0x0000001102007986 */ /* 0x001fe2000c101124 */
[----:B------:R-:W-:Y:S05]  /*ba30*/  EXIT ;  /* 0x000000000000794d */ /* 0x000fea0003800000 */
.L_x_1752:
[----:B------:R-:W-:-:S06]  /*ba40*/  HADD2.F32 R5, -RZ, R17.H0_H0 ;  /* 0x20000011ff057230 */ /* 0x000fcc0000004100 */
[----:B------:R-:W0:Y:S02]  /*ba50*/  F2I.S64.TRUNC R4, R5 ;  /* 0x0000000500047311 */ /* 0x000e24000020d900 */
[----:B0-----:R-:W-:Y:S01]  /*ba60*/  STG.E.U8 desc[UR36][R2.64], R4 ;  /* 0x0000000402007986 */ /* 0x001fe2000c101124 */
[----:B------:R-:W-:Y:S05]  /*ba70*/  EXIT ;  /* 0x000000000000794d */ /* 0x000fea0003800000 */
.L_x_1751:
        /* <DEDUP_REMOVED lines=8> */
[----:B0-----:R-:W-:Y:S01]  /*bb00*/  STG.E.64 desc[UR36][R2.64], R4 ;  /* 0x0000000402007986 */ /* 0x001fe2000c101b24 */
[----:B------:R-:W-:Y:S05]  /*bb10*/  EXIT ;  /* 0x000000000000794d */ /* 0x000fea0003800000 */
.L_x_1755:
[----:B------:R-:W-:-:S06]  /*bb20*/  HADD2.F32 R17, -RZ, R17.H0_H0 ;  /* 0x20000011ff117230 */ /* 0x000fcc0000004100 */
[----:B------:R-:W0:Y:S02]  /*bb30*/  F2I.FTZ.TRUNC.NTZ R17, R17 ;  /* 0x0000001100117305 */ /* 0x000e24000021f100 */
[----:B0-----:R-:W-:Y:S01]  /*bb40*/  STG.E desc[UR36][R2.64], R17 ;  /* 0x0000001102007986 */ /* 0x001fe2000c101924 */
[----:B------:R-:W-:Y:S05]  /*bb50*/  EXIT ;  /* 0x000000000000794d */ /* 0x000fea0003800000 */
.L_x_1754:
[----:B------:R-:W-:-:S06]  /*bb60*/  HADD2.F32 R17, -RZ, R17.H0_H0 ;  /* 0x20000011ff117230 */ /* 0x000fcc0000004100 */
[----:B------:R-:W0:Y:S02]  /*bb70*/  F2I.FTZ.TRUNC.NTZ R17, R17 ;  /* 0x0000001100117305 */ /* 0x000e24000021f100 */
[----:B0-----:R-:W-:Y:S01]  /*bb80*/  STG.E.U16 desc[UR36][R2.64], R17 ;  /* 0x0000001102007986 */ /* 0x001fe2000c101524 */
[----:B------:R-:W-:Y:S05]  /*bb90*/  EXIT ;  /* 0x000000000000794d */ /* 0x000fea0003800000 */
.L_x_1750:
[----:B------:R-:W-:-:S13]  /*bba0*/  ISETP.GT.AND P0, PT, R0, 0x6, PT ;  /* 0x000000060000780c */ /* 0x000fda0003f04270 */
[----:B------:R-:W-:Y:S05]  /*bbb0*/  @P0 BRA `(.L_x_1756) ;  /* 0x0000000000240947 */ /* 0x000fea0003800000 */
[----:B------:R-:W-:-:S13]  /*bbc0*/  ISETP.NE.AND P0, PT, R0, 0x5, PT ;  /* 0x000000050000780c */ /* 0x000fda0003f05270 */
[----:B------:R-:W-:Y:S05]  /*bbd0*/  @!P0 BRA `(.L_x_1757) ;  /* 0x0000000000148947 */ /* 0x000fea0003800000 */
[----:B------:R-:W-:-:S13]  /*bbe0*/  ISETP.NE.AND P0, PT, R0, 0x6, PT ;  /* 0x000000060000780c */ /* 0x000fda0003f05270 */
[----:B------:R-:W-:Y:S05]  /*bbf0*/  @P0 BRA `(.L_x_1753) ;  /* 0x0000000800280947 */ /* 0x000fea0003800000 */
[----:B------:R-:W-:-:S05]  /*bc00*/  HADD2.F32 R17, -RZ, R17.H0_H0 ;  /* 0x20000011ff117230 */ /* 0x000fca0000004100 */
[----:B------:R-:W-:Y:S01]  /*bc10*/  STG.E desc[UR36][R2.64], R17 ;  /* 0x0000001102007986 */ /* 0x000fe2000c101924 */
[----:B------:R-:W-:Y:S05]  /*bc20*/  EXIT ;  /* 0x000000000000794d */ /* 0x000fea0003800000 */
.L_x_1757:
[----:B------:R-:W-:Y:S01]  /*bc30*/  STG.E.U16 desc[UR36][R2.64], R17 ;  /* 0x0000001102007986 */ /* 0x000fe2000c101524 */
[----:B------:R-:W-:Y:S05]  /*bc40*/  EXIT ;  /* 0x000000000000794d */ /* 0x000fea0003800000 */
.L_x_1756:
        /* <DEDUP_REMOVED lines=8> */
[----:B------:R-:W-:Y:S01]  /*bcd0*/  STG.E.64 desc[UR36][R2.64], R4 ;  /* 0x0000000402007986 */ /* 0x000fe2000c101b24 */
[----:B------:R-:W-:Y:S05]  /*bce0*/  EXIT ;  /* 0x000000000000794d */ /* 0x000fea0003800000 */
.L_x_1759:
[----:B------:R-:W-:-:S05]  /*bcf0*/  HADD2.F32 R0, -RZ, R17.H0_H0 ;  /* 0x20000011ff007230 */ /* 0x000fca0000004100 */
[----:B------:R-:W-:-:S04]  /*bd00*/  F2FP.F16.F32.PACK_AB R0, RZ, R0 ;  /* 0x00000000ff00723e */ /* 0x000fc800000000ff */
[----:B------:R-:W-:-:S05]  /*bd10*/  PRMT R0, R0, 0x5410, RZ ;  /* 0x0000541000007816 */ /* 0x000fca00000000ff */
[----:B------:R-:W-:Y:S01]  /*bd20*/  STG.E desc[UR36][R2.64], R0 ;  /* 0x0000000002007986 */ /* 0x000fe2000c101924 */
[----:B------:R-:W-:Y:S05]  /*bd30*/  EXIT ;  /* 0x000000000000794d */ /* 0x000fea0003800000 */
.L_x_1758:
[----:B------:R-:W-:-:S05]  /*bd40*/  HADD2.F32 R4, -RZ, R17.H0_H0 ;  /* 0x20000011ff047230 */ /* 0x000fca0000004100 */
[----:B------:R-:W-:-:S06]  /*bd50*/  FMUL.FTZ R4, R4, 1 ;  /* 0x3f80000004047820 */ /* 0x000fcc0000410000 */
[----:B------:R-:W0:Y:S02]  /*bd60*/  F2F.F64.F32 R4, R4 ;  /* 0x0000000400047310 */ /* 0x000e240000201800 */
[----:B0-----:R-:W-:Y:S01]  /*bd70*/  STG.E.64 desc[UR36][R2.64], R4 ;  /* 0x0000000402007986 */ /* 0x001fe2000c101b24 */
[----:B------:R-:W-:Y:S05]  /*bd80*/  EXIT ;  /* 0x000000000000794d */ /* 0x000fea0003800000 */
.L_x_1749:
        /* <DEDUP_REMOVED lines=12> */
[----:B0-----:R-:W-:Y:S01]  /*be50*/  STG.E.U16 desc[UR36][R2.64], R5 ;  /* 0x0000000502007986 */ /* 0x001fe2000c101524 */
[----:B------:R-:W-:Y:S05]  /*be60*/  EXIT ;  /* 0x000000000000794d */ /* 0x000fea0003800000 */
.L_x_1763:
        /* <DEDUP_REMOVED lines=18> */
.L_x_1766:
[----:B------:R-:W-:-:S04]  /*bf90*/  SHF.R.U32.HI R5, RZ, 0x18, R5 ;  /* 0x00000018ff057819 */ /* 0x000fc80000011605 */
[----:B------:R-:W-:-:S07]  /*bfa0*/  LOP3.LUT R0, R0, 0x80, R5, 0xf8, !PT ;  /* 0x0000008000007812 */ /* 0x000fce00078ef805 */
.L_x_1765:
[----:B------:R-:W-:Y:S05]  /*bfb0*/  BSYNC.RECONVERGENT B0 ;  /* 0x0000000000007941 */ /* 0x000fea0003800200 */
.L_x_1764:
[----:B------:R-:W-:Y:S01]  /*bfc0*/  STG.E.U8 desc[UR36][R2.64], R0 ;  /* 0x0000000002007986 */ /* 0x000fe2000c101124 */
[----:B------:R-:W-:Y:S05]  /*bfd0*/  EXIT ;  /* 0x000000000000794d */ /* 0x000fea0003800000 */
.L_x_1762:
        /* <DEDUP_REMOVED lines=18> */
.L_x_1769:
[----:B------:R-:W-:-:S04]  /*c100*/  SHF.R.U32.HI R5, RZ, 0x18, R5 ;  /* 0x00000018ff057819 */ /* 0x000fc80000011605 */
[----:B------:R-:W-:-:S07]  /*c110*/  LOP3.LUT R0, R0, 0x80, R5, 0xf8, !PT ;  /* 0x0000008000007812 */ /* 0x000fce00078ef805 */
.L_x_1768:
[----:B------:R-:W-:Y:S05]  /*c120*/  BSYNC.RECONVERGENT B0 ;  /* 0x0000000000007941 */ /* 0x000fea0003800200 */
.L_x_1767:
[----:B------:R-:W-:Y:S01]  /*c130*/  STG.E.U8 desc[UR36][R2.64], R0 ;  /* 0x0000000002007986 */ /* 0x000fe2000c101124 */
[----:B------:R-:W-:Y:S05]  /*c140*/  EXIT ;  /* 0x000000000000794d */ /* 0x000fea0003800000 */
.L_x_1761:
[----:B------:R-:W-:-:S13]  /*c150*/  ISETP.NE.AND P0, PT, R0, 0x1c, PT ;  /* 0x0000001c0000780c */ /* 0x000fda0003f05270 */
[----:B------:R-:W-:Y:S05]  /*c160*/  @!P0 BRA `(.L_x_1770) ;  /* 0x0000000000608947 */ /* 0x000fea0003800000 */
[----:B------:R-:W-:-:S13]  /*c170*/  ISETP.NE.AND P0, PT, R0, 0x1d, PT ;  /* 0x0000001d0000780c */ /* 0x000fda0003f05270 */
[----:B------:R-:W-:Y:S05]  /*c180*/  @!P0 BRA `(.L_x_1771) ;  /* 0x0000000000488947 */ /* 0x000fea0003800000 */
[----:B------:R-:W-:-:S13]  /*c190*/  ISETP.NE.AND P0, PT, R0, 0x2c, PT ;  /* 0x0000002c0000780c */ /* 0x000fda0003f05270 */
[----:B------:R-:W-:Y:S05]  /*c1a0*/  @P0 BRA `(.L_x_1753) ;  /* 0x0000000000bc0947 */ /* 0x000fea0003800000 */
[----:B------:R-:W-:Y:S02]  /*c1b0*/  HADD2.F32 R17, -RZ, R17.H0_H0 ;  /* 0x20000011ff117230 */ /* 0x000fe40000004100 */
        /* <DEDUP_REMOVED lines=15> */
.L_x_1771:
[----:B------:R-:W-:-:S06]  /*c2b0*/  HADD2.F32 R4, -RZ, R17.H0_H0 ;  /* 0x20000011ff047230 */ /* 0x000fcc0000004100 */
[----:B------:R-:W0:Y:S02]  /*c2c0*/  F2I.U64.TRUNC R4, R4 ;  /* 0x0000000400047311 */ /* 0x000e24000020d800 */
[----:B0-----:R-:W-:Y:S01]  /*c2d0*/  STG.E.64 desc[UR36][R2.64], R4 ;  /* 0x0000000402007986 */ /* 0x001fe2000c101b24 */
[----:B------:R-:W-:Y:S05]  /*c2e0*/  EXIT ;  /* 0x000000000000794d */ /* 0x000fea0003800000 */
.L_x_1770:
[----:B------:R-:W-:-:S06]  /*c2f0*/  HADD2.F32 R17, -RZ, R17.H0_H0 ;  /* 0x20000011ff117230 */ /* 0x000fcc0000004100 */
[----:B------:R-:W0:Y:S02]  /*c300*/  F2I.FTZ.U32.TRUNC.NTZ R17, R17 ;  /* 0x0000001100117305 */ /* 0x000e24000021f000 */
[----:B0-----:R-:W-:Y:S01]  /*c310*/  STG.E desc[UR36][R2.64], R17 ;  /* 0x0000001102007986 */ /* 0x001fe2000c101924 */
[----:B------:R-:W-:Y:S05]  /*c320*/  EXIT ;  /* 0x000000000000794d */ /* 0x000fea0003800000 */
.L_x_1760:
        /* <DEDUP_REMOVED lines=9> */
[----:B------:R-:W-:Y:S01]  /*c3c0*/  STG.E.U8 desc[UR36][R2.64], R5 ;  /* 0x0000000502007986 */ /* 0x000fe2000c101124 */
[----:B------:R-:W-:Y:S05]  /*c3d0*/  EXIT ;  /* 0x000000000000794d */ /* 0x000fea0003800000 */
.L_x_1773:
[----:B------:R-:W-:Y:S01]  /*c3e0*/  HADD2.F32 R17, -RZ, R17.H0_H0 ;  /* 0x20000011ff117230 */ /* 0x000fe20000004100 */
[----:B------:R-:W-:-:S04]  /*c3f0*/  CS2R R6, SRZ ;  /* 0x0000000000067805 */ /* 0x000fc8000001ff00 */
[----:B------:R-:W-:-:S06]  /*c400*/  FMUL.FTZ R4, R17, 1 ;  /* 0x3f80000011047820 */ /* 0x000fcc0000410000 */
[----:B------:R-:W0:Y:S02]  /*c410*/  F2F.F64.F32 R4, R4 ;  /* 0x0000000400047310 */ /* 0x000e240000201800 */
[----:B0-----:R-:W-:Y:S01]  /*c420*/  STG.E.128 desc[UR36][R2.64], R4 ;  /* 0x0000000402007986 */ /* 0x001fe2000c101d24 */
[----:B------:R-:W-:Y:S05]  /*c430*/  EXIT ;  /* 0x000000000000794d */ /* 0x000fea0003800000 */
.L_x_1772:
[----:B------:R-:W-:-:S13]  /*c440*/  ISETP.NE.AND P0, PT, R0, 0xf, PT ;  /* 0x0000000f0000780c */ /* 0x000fda0003f05270 */
[----:B------:R-:W-:Y:S05]  /*c450*/  @!P0 BRA `(.L_x_1774) ;  /* 0x0000000000e88947 */ /* 0x000fea0003800000 */
[----:B------:R-:W-:-:S13]  /*c460*/  ISETP.NE.AND P0, PT, R0, 0x17, PT ;  /* 0x000000170000780c */ /* 0x000fda0003f05270 */
[----:B------:R-:W-:Y:S05]  /*c470*/  @!P0 BRA `(.L_x_1775) ;  /* 0x0000000000908947 */ /* 0x000fea0003800000 */
[----:B------:R-:W-:-:S13]  /*c480*/  ISETP.NE.AND P0, PT, R0, 0x18, PT ;  /* 0x000000180000780c */ /* 0x000fda0003f05270 */
[----:B------:R-:W-:Y:S05]  /*c490*/  @!P0 BRA `(.L_x_1776) ;  /* 0x0000000000448947 */ /* 0x000fea0003800000 */
.L_x_1753:
        /* <DEDUP_REMOVED lines=16> */
.L_x_1777:
[----:B------:R-:W-:Y:S05]  /*c5a0*/  EXIT ;  /* 0x000000000000794d */ /* 0x000fea0003800000 */
.L_x_1776:
        /* <DEDUP_REMOVED lines=13> */
.L_x_1779:
[----:B------:R-:W-:Y:S05]  /*c680*/  BSYNC.RECONVERGENT B0 ;  /* 0x0000000000007941 */ /* 0x000fea0003800200 */
.L_x_1778:
[----:B------:R-:W-:-:S05]  /*c690*/  LOP3.LUT R5, R0, 0x80, R5, 0xf8, !PT ;  /* 0x0000008000057812 */ /* 0x000fca00078ef805 */
[----:B------:R-:W-:Y:S01]  /*c6a0*/  STG.E.U8 desc[UR36][R2.64], R5 ;  /* 0x0000000502007986 */ /* 0x000fe2000c101124 */
[----:B------:R-:W-:Y:S05]  /*c6b0*/  EXIT ;  /* 0x000000000000794d */ /* 0x000fea0003800000 */
.L_x_1775:
        /* <DEDUP_REMOVED lines=12> */
.L_x_1781:
[----:B------:R-:W-:Y:S01]  /*c780*/  IMAD.MOV.U32 R0, RZ, RZ, 0x7f ;  /* 0x0000007fff007424 */ /* 0x000fe200078e00ff */
[----:B------:R-:W-:-:S04]  /*c790*/  ISETP.GT.U32.AND P0, PT, R4, 0x7f800000, PT ;  /* 0x7f8000000400780c */ /* 0x000fc80003f04070 */
[----:B------:R-:W-:-:S09]  /*c7a0*/  SEL R0, R0, 0x7c, P0 ;  /* 0x0000007c00007807 */ /* 0x000fd20000000000 */
.L_x_1782:
[----:B------:R-:W-:Y:S05]  /*c7b0*/  BSYNC.RECONVERGENT B0 ;  /* 0x0000000000007941 */ /* 0x000fea0003800200 */
.L_x_1780:
[----:B------:R-:W-:-:S04]  /*c7c0*/  SHF.R.U32.HI R5, RZ, 0x18, R5 ;  /* 0x00000018ff057819 */ /* 0x000fc80000011605 */
[----:B------:R-:W-:-:S05]  /*c7d0*/  LOP3.LUT R5, R0, 0x80, R5, 0xf8, !PT ;  /* 0x0000008000057812 */ /* 0x000fca00078ef805 */
[----:B------:R-:W-:Y:S01]  /*c7e0*/  STG.E.U8 desc[UR36][R2.64], R5 ;  /* 0x0000000502007986 */ /* 0x000fe2000c101124 */
[----:B------:R-:W-:Y:S05]  /*c7f0*/  EXIT ;  /* 0x000000000000794d */ /* 0x000fea0003800000 */
.L_x_1774:
[----:B------:R-:W-:-:S05]  /*c800*/  HADD2.F32 R0, -RZ, R17.H0_H0 ;  /* 0x20000011ff007230 */ /* 0x000fca0000004100 */
[----:B------:R-:W-:-:S05]  /*c810*/  F2FP.BF16.F32.PACK_AB R0, RZ, R0 ;  /* 0x00000000ff00723e */ /* 0x000fca00000010ff */
[----:B------:R-:W-:Y:S01]  /*c820*/  STG.E.U16 desc[UR36][R2.64], R0 ;  /* 0x0000000002007986 */ /* 0x000fe2000c101524 */
[----:B------:R-:W-:Y:S05]  /*c830*/  EXIT ;  /* 0x000000000000794d */ /* 0x000fea0003800000 */
.L_x_1783:
        /* <DEDUP_REMOVED lines=12> */
.L_x_8186:


//--------------------- .text._ZN2at6native18elementwise_kernelILi128ELi4EZNS0_22gpu_kernel_impl_nocastIZZZNS0_44_GLOBAL__N__40a83637_7_Lerp_cu_1520ed90_319418lerp_scalar_kernelERNS_18TensorIteratorBaseERKN3c106ScalarEENKUlvE0_clEvENKUlvE1_clEvEUlNS6_4HalfESC_E_EEvS5_RKT_EUliE_EEviT1_ --------------------------
	.section	.text._ZN2at6native18elementwise_kernelILi128ELi4EZNS0_22gpu_kernel_impl_nocastIZZZNS0_44_GLOBAL__N__40a83637_7_Lerp_cu_1520ed90_319418lerp_scalar_kernelERNS_18TensorIteratorBaseERKN3c106ScalarEENKUlvE0_clEvENKUlvE1_clEvEUlNS6_4HalfESC_E_EEvS5_RKT_EUliE_EEviT1_,"ax",@progbits
	.align	128
        .global         _ZN2at6native18elementwise_kernelILi128ELi4EZNS0_22gpu_kernel_impl_nocastIZZZNS0_44_GLOBAL__N__40a83637_7_Lerp_cu_1520ed90_319418lerp_scalar_kernelERNS_18TensorIteratorBaseERKN3c106ScalarEENKUlvE0_clEvENKUlvE1_clEvEUlNS6_4HalfESC_E_EEvS5_RKT_EUliE_EEviT1_
        .type           _ZN2at6native18elementwise_kernelILi128ELi4EZNS0_22gpu_kernel_impl_nocastIZZZNS0_44_GLOBAL__N__40a83637_7_Lerp_cu_1520ed90_319418lerp_scalar_kernelERNS_18TensorIteratorBaseERKN3c106ScalarEENKUlvE0_clEvENKUlvE1_clEvEUlNS6_4HalfESC_E_EEvS5_RKT_EUliE_EEviT1_,@function
        .size           _ZN2at6native18elementwise_kernelILi128ELi4EZNS0_22gpu_kernel_impl_nocastIZZZNS0_44_GLOBAL__N__40a83637_7_Lerp_cu_1520ed90_319418lerp_scalar_kernelERNS_18TensorIteratorBaseERKN3c106ScalarEENKUlvE0_clEvENKUlvE1_clEvEUlNS6_4HalfESC_E_EEvS5_RKT_EUliE_EEviT1_,(.L_x_8187 - _ZN2at6native18elementwise_kernelILi128ELi4EZNS0_22gpu_kernel_impl_nocastIZZZNS0_44_GLOBAL__N__40a83637_7_Lerp_cu_1520ed90_319418lerp_scalar_kernelERNS_18TensorIteratorBaseERKN3c106ScalarEENKUlvE0_clEvENKUlvE1_clEvEUlNS6_4HalfESC_E_EEvS5_RKT_EUliE_EEviT1_)
        .other          _ZN2at6native18elementwise_kernelILi128ELi4EZNS0_22gpu_kernel_impl_nocastIZZZNS0_44_GLOBAL__N__40a83637_7_Lerp_cu_1520ed90_319418lerp_scalar_kernelERNS_18TensorIteratorBaseERKN3c106ScalarEENKUlvE0_clEvENKUlvE1_clEvEUlNS6_4HalfESC_E_EEvS5_RKT_EUliE_EEviT1_,@"STO_CUDA_ENTRY STV_DEFAULT"
_ZN2at6native18elementwise_kernelILi128ELi4EZNS0_22gpu_kernel_impl_nocastIZZZNS0_44_GLOBAL__N__40a83637_7_Lerp_cu_1520ed90_319418lerp_scalar_kernelERNS_18TensorIteratorBaseERKN3c106ScalarEENKUlvE0_clEvENKUlvE1_clEvEUlNS6_4HalfESC_E_EEvS5_RKT_EUliE_EEviT1_:
.text._ZN2at6native18elementwise_kernelILi128ELi4EZNS0_22gpu_kernel_impl_nocastIZZZNS0_44_GLOBAL__N__40a83637_7_Lerp_cu_1520ed90_319418lerp_scalar_kernelERNS_18TensorIteratorBaseERKN3c106ScalarEENKUlvE0_clEvENKUlvE1_clEvEUlNS6_4HalfESC_E_EEvS5_RKT_EUliE_EEviT1_:
        /* <DEDUP_REMOVED lines=22> */
[----:B------:R-:W-:Y:S01]  /*0160*/  IADD3 R5, PT, PT, R5, 0x80, RZ ;  /* 0x0000008005057810 */ /* 0x000fe20007ffe0ff */
[----:B--2---:R-:W-:Y:S02]  /*0170*/  HADD2.F32 R0, -RZ, R6.H0_H0 ;  /* 0x20000006ff007230 */ /* 0x004fe40000004100 */
[----:B---3--:R-:W-:-:S05]  /*0180*/  HADD2.F32 R13, -RZ, R8.H0_H0 ;  /* 0x20000008ff0d7230 */ /* 0x008fca0000004100 */
[----:B------:R-:W-:-:S04]  /*0190*/  FADD.FTZ R15, -R0, R13 ;  /* 0x0000000d000f7221 */ /* 0x000fc80000010100 */
[----:B------:R-:W-:Y:S01]  /*01a0*/  @!P0 FFMA.FTZ R0, R15, R3, R0 ;  /* 0x000000030f008223 */ /* 0x000fe20000010000 */
[----:B------:R-:W-:Y:S01]  /*01b0*/  @P0 FFMA.FTZ R0, -R2, R15, R13 ;  /* 0x0000000f02000223 */ /* 0x000fe2000001010d */
[----:B------:R-:W-:-:S04]  /*01c0*/  ISETP.GE.AND P0, PT, R5, UR4, PT ;  /* 0x0000000405007c0c */ /* 0x000fc8000bf06270 */
[----:B------:R-:W-:-:S05]  /*01d0*/  F2FP.F16.F32.PACK_AB R0, RZ, R0 ;  /* 0x00000000ff00723e */ /* 0x000fca00000000ff */
        /* <DEDUP_REMOVED lines=9> */
[----:B------:R-:W-:Y:S01]  /*0270*/  IADD3 R5, PT, PT, R5, 0x80, RZ ;  /* 0x0000008005057810 */ /* 0x000fe20007ffe0ff */
[----:B---3--:R-:W-:Y:S02]  /*0280*/  HADD2.F32 R0, -RZ, R6.H0_H0 ;  /* 0x20000006ff007230 */ /* 0x008fe40000004100 */
[----:B--2---:R-:W-:-:S05]  /*0290*/  HADD2.F32 R13, -RZ, R8.H0_H0 ;  /* 0x20000008ff0d7230 */ /* 0x004fca0000004100 */
[----:B------:R-:W-:-:S04]  /*02a0*/  FADD.FTZ R15, -R0, R13 ;  /* 0x0000000d000f7221 */ /* 0x000fc80000010100 */
[----:B------:R-:W-:Y:S01]  /*02b0*/  @!P0 FFMA.FTZ R0, R15, R3, R0 ;  /* 0x000000030f008223 */ /* 0x000fe20000010000 */
[----:B------:R-:W-:-:S05]  /*02c0*/  @P0 FFMA.FTZ R0, -R2, R15, R13 ;  /* 0x0000000f02000223 */ /* 0x000fca000001010d */
[----:B------:R-:W-:-:S05]  /*02d0*/  F2FP.F16.F32.PACK_AB R0, RZ, R0 ;  /* 0x00000000ff00723e */ /* 0x000fca00000000ff */
[----:B0-----:R0:W-:Y:S02]  /*02e0*/  STG.E.U16 desc[UR6][R10.64], R0 ;  /* 0x000000000a007986 */ /* 0x0011e4000c101506 */
.L_x_1787:
[----:B------:R-:W-:-:S13]  /*02f0*/  ISETP.GE.AND P0, PT, R5, UR4, PT ;  /* 0x0000000405007c0c */ /* 0x000fda000bf06270 */
[----:B------:R-:W-:Y:S05]  /*0300*/  @P0 BREAK.RELIABLE B1 ;  /* 0x0000000000010942 */ /* 0x000fea0003800100 */
[----:B------:R-:W-:Y:S05]  /*0310*/  @P0 BRA `(.L_x_1788) ;  /* 0x00000000003c0947 */ /* 0x000fea0003800000 */
[----:B------:R-:W-:Y:S05]  /*0320*/  BSYNC.RELIABLE B1 ;  /* 0x0000000000017941 */ /* 0x000fea0003800100 */
.L_x_1786:
        /* <DEDUP_REMOVED lines=14> */
.L_x_1788:
[----:B------:R-:W-:Y:S05]  /*0410*/  BSYNC.RECONVERGENT B0 ;  /* 0x0000000000007941 */ /* 0x000fea0003800200 */
.L_x_1785:
        /* <DEDUP_REMOVED lines=9> */
[----:B01----:R-:W-:Y:S02]  /*04b0*/  HADD2.F32 R0, -RZ, R4.H0_H0 ;  /* 0x20000004ff007230 */ /* 0x003fe40000004100 */
[----:B--2---:R-:W-:-:S05]  /*04c0*/  HADD2.F32 R11, -RZ, R6.H0_H0 ;  /* 0x20000006ff0b7230 */ /* 0x004fca0000004100 */
[----:B------:R-:W-:-:S04]  /*04d0*/  FADD.FTZ R13, -R0, R11 ;  /* 0x0000000b000d7221 */ /* 0x000fc80000010100 */
[----:B------:R-:W-:Y:S01]  /*04e0*/  @!P0 FFMA.FTZ R0, R13, R3, R0 ;  /* 0x000000030d008223 */ /* 0x000fe20000010000 */
[----:B------:R-:W-:-:S05]  /*04f0*/  @P0 FFMA.FTZ R0, -R2, R13, R11 ;  /* 0x0000000d02000223 */ /* 0x000fca000001010b */
[----:B------:R-:W-:-:S05]  /*0500*/  F2FP.F16.F32.PACK_AB R0, RZ, R0 ;  /* 0x00000000ff00723e */ /* 0x000fca00000000ff */
[----:B---3--:R-:W-:Y:S01]  /*0510*/  STG.E.U16 desc[UR6][R8.64], R0 ;  /* 0x0000000008007986 */ /* 0x008fe2000c101506 */
[----:B------:R-:W-:Y:S05]  /*0520*/  EXIT ;  /* 0x000000000000794d */ /* 0x000fea0003800000 */
.L_x_1784:
        /* <DEDUP_REMOVED lines=356> */
.L_x_1792:
        /* <DEDUP_REMOVED lines=9> */
[----:B------:R-:W-:Y:S01]  /*1c00*/  IADD3 R5, PT, PT, R5, 0x80, RZ ;  /* 0x0000008005057810 */ /* 0x000fe20007ffe0ff */
[----:B--2---:R-:W-:Y:S02]  /*1c10*/  HADD2.F32 R13, -RZ, R8.H0_H0 ;  /* 0x20000008ff0d7230 */ /* 0x004fe40000004100 */
[----:B---3--:R-:W-:-:S05]  /*1c20*/  HADD2.F32 R15, -RZ, R10.H0_H0 ;  /* 0x2000000aff0f7230 */ /* 0x008fca0000004100 */
[----:B------:R-:W-:-:S04]  /*1c30*/  FADD.FTZ R6, -R13, R15 ;  /* 0x0000000f0d067221 */ /* 0x000fc80000010100 */
[----:B------:R-:W-:Y:S01]  /*1c40*/  @!P0 FFMA.FTZ R12, R6, R3, R13 ;  /* 0x00000003060c8223 */ /* 0x000fe2000001000d */
[----:B------:R-:W-:Y:S01]  /*1c50*/  @P0 FFMA.FTZ R12, -R2, R6, R15 ;  /* 0x00000006020c0223 */ /* 0x000fe2000001010f */
[----:B0-----:R-:W-:-:S04]  /*1c60*/  IADD3 R6, P0, PT, R7, UR8, RZ ;  /* 0x0000000807067c10 */ /* 0x001fc8000ff1e0ff */
[----:B------:R-:W-:Y:S02]  /*1c70*/  F2FP.F16.F32.PACK_AB R12, RZ, R12 ;  /* 0x0000000cff0c723e */ /* 0x000fe400000000ff */
        /* <DEDUP_REMOVED lines=353> */
.L_x_1794:
        /* <DEDUP_REMOVED lines=17> */
[----:B------:R-:W-:-:S05]  /*33a0*/  IADD3.X R7, PT, PT, RZ, UR9, RZ, P0, !PT ;  /* 0x00000009ff077c10 */ /* 0x000fca00087fe4ff */
[----:B------:R0:W-:Y:S02]  /*33b0*/  STG.E.U16 desc[UR6][R6.64], R12 ;  /* 0x0000000c06007986 */ /* 0x0001e4000c101506 */
.L_x_1791:
[----:B------:R-:W-:-:S13]  /*33c0*/  ISETP.GE.AND P0, PT, R5, UR4, PT ;  /* 0x0000000405007c0c */ /* 0x000fda000bf06270 */
[----:B------:R-:W-:Y:S05]  /*33d0*/  @P0 BREAK.RELIABLE B1 ;  /* 0x0000000000010942 */ /* 0x000fea0003800100 */
[----:B------:R-:W-:Y:S05]  /*33e0*/  @P0 BRA `(.L_x_1793) ;  /* 0x0000001400c00947 */ /* 0x000fea0003800000 */
[----:B------:R-:W-:Y:S05]  /*33f0*/  BSYNC.RELIABLE B1 ;  /* 0x0000000000017941 */ /* 0x000fea0003800100 */
.L_x_1790:
        /* <DEDUP_REMOVED lines=348> */
.L_x_1795:
        /* <DEDUP_REMOVED lines=19> */
.L_x_1793:
[----:B------:R-:W-:Y:S05]  /*4af0*/  BSYNC.RECONVERGENT B0 ;  /* 0x0000000000007941 */ /* 0x000fea0003800200 */
.L_x_1789:
        /* <DEDUP_REMOVED lines=351> */
.L_x_1796:
        /* <DEDUP_REMOVED lines=8> */
[----:B------:R-:W-:Y:S01]  /*6170*/  FSETP.GEU.FTZ.AND P0, PT, |R3|, 0.5, PT ;  /* 0x3f0000000300780b */ /* 0x000fe20003f1e200 */
[----:B--2---:R-:W-:Y:S02]  /*6180*/  HADD2.F32 R11, -RZ, R6.H0_H0 ;  /* 0x20000006ff0b7230 */ /* 0x004fe40000004100 */
[----:B---3--:R-:W-:-:S05]  /*6190*/  HADD2.F32 R13, -RZ, R8.H0_H0 ;  /* 0x20000008ff0d7230 */ /* 0x008fca0000004100 */
[----:B------:R-:W-:-:S05]  /*61a0*/  FADD.FTZ R0, -R11, R13 ;  /* 0x0000000d0b007221 */ /* 0x000fca0000010100 */
[----:B------:R-:W-:Y:S01]  /*61b0*/  @!P0 FFMA.FTZ R3, R0, R3, R11 ;  /* 0x0000000300038223 */ /* 0x000fe2000001000b */
[----:B------:R-:W-:Y:S01]  /*61c0*/  @P0 FFMA.FTZ R3, -R2, R0, R13 ;  /* 0x0000000002030223 */ /* 0x000fe2000001010d */
[----:B-1----:R-:W-:-:S04]  /*61d0*/  IADD3 R2, P0, PT, R5, UR4, RZ ;  /* 0x0000000405027c10 */ /* 0x002fc8000ff1e0ff */
[----:B------:R-:W-:Y:S02]  /*61e0*/  F2FP.F16.F32.PACK_AB R0, RZ, R3 ;  /* 0x00000003ff00723e */ /* 0x000fe400000000ff */
[----:B------:R-:W-:-:S05]  /*61f0*/  IADD3.X R3, PT, PT, RZ, UR5, RZ, P0, !PT ;  /* 0x00000005ff037c10 */ /* 0x000fca00087fe4ff */
[----:B------:R-:W-:Y:S01]  /*6200*/  STG.E.U16 desc[UR6][R2.64], R0 ;  /* 0x0000000002007986 */ /* 0x000fe2000c101506 */
[----:B------:R-:W-:Y:S05]  /*6210*/  EXIT ;  /* 0x000000000000794d */ /* 0x000fea0003800000 */
.L_x_1797:
        /* <DEDUP_REMOVED lines=14> */
.L_x_8187:


//--------------------- .text._ZN2at6native27unrolled_elementwise_kernelIZZZNS0_44_GLOBAL__N__40a83637_7_Lerp_cu_1520ed90_319418lerp_scalar_kernelERNS_18TensorIteratorBaseERKN3c106ScalarEENKUlvE0_clEvENKUlvE1_clEvEUlNS5_4HalfESB_E_St5arrayIPcLm3EELi4E23TrivialOffsetCalculatorILi2EjESG_ILi1EjENS0_6memory15LoadWithoutCastENSJ_16StoreWithoutCastEEEviT_T0_T2_T3_T4_T5_ --------------------------
	.section	.text._ZN2at6native27unrolled_elementwise_kernelIZZZNS0_44_GLOBAL__N__40a83637_7_Lerp_cu_1520ed90_319418lerp_scalar_kernelERNS_18TensorIteratorBaseERKN3c106ScalarEENKUlvE0_clEvENKUlvE1_clEvEUlNS5_4HalfESB_E_St5arrayIPcLm3EELi4E23TrivialOffsetCalculatorILi2EjESG_ILi1EjENS0_6memory15LoadWithoutCastENSJ_16StoreWithoutCastEEEviT_T0_T2_T3_T4_T5_,"ax",@progbits
	.align	128
        .global         _ZN2at6native27unrolled_elementwise_kernelIZZZNS0_44_GLOBAL__N__40a83637_7_Lerp_cu_1520ed90_319418lerp_scalar_kernelERNS_18TensorIteratorBaseERKN3c106ScalarEENKUlvE0_clEvENKUlvE1_clEvEUlNS5_4HalfESB_E_St5arrayIPcLm3EELi4E23TrivialOffsetCalculatorILi2EjESG_ILi1EjENS0_6memory15LoadWithoutCastENSJ_16StoreWithoutCastEEEviT_T0_T2_T3_T4_T5_
        .type           _ZN2at6native27unrolled_elementwise_kernelIZZZNS0_44_GLOBAL__N__40a83637_7_Lerp_cu_1520ed90_319418lerp_scalar_kernelERNS_18TensorIteratorBaseERKN3c106ScalarEENKUlvE0_clEvENKUlvE1_clEvEUlNS5_4HalfESB_E_St5arrayIPcLm3EELi4E23TrivialOffsetCalculatorILi2EjESG_ILi1EjENS0_6memory15LoadWithoutCastENSJ_16StoreWithoutCastEEEviT_T0_T2_T3_T4_T5_,@function
        .size           _ZN2at6native27unrolled_elementwise_kernelIZZZNS0_44_GLOBAL__N__40a83637_7_Lerp_cu_1520ed90_319418lerp_scalar_kernelERNS_18TensorIteratorBaseERKN3c106ScalarEENKUlvE0_clEvENKUlvE1_clEvEUlNS5_4HalfESB_E_St5arrayIPcLm3EELi4E23TrivialOffsetCalculatorILi2EjESG_ILi1EjENS0_6memory15LoadWithoutCastENSJ_16StoreWithoutCastEEEviT_T0_T2_T3_T4_T5_,(.L_x_8188 - _ZN2at6native27unrolled_elementwise_kernelIZZZNS0_44_GLOBAL__N__40a83637_7_Lerp_cu_1520ed90_319418lerp_scalar_kernelERNS_18TensorIteratorBaseERKN3c106ScalarEENKUlvE0_clEvENKUlvE1_clEvEUlNS5_4HalfESB_E_St5arrayIPcLm3EELi4E23TrivialOffsetCalculatorILi2EjESG_ILi1EjENS0_6memory15LoadWithoutCastENSJ_16StoreWithoutCastEEEviT_T0_T2_T3_T4_T5_)
        .other          _ZN2at6native27unrolled_elementwise_kernelIZZZNS0_44_GLOBAL__N__40a83637_7_Lerp_cu_1520ed90_319418lerp_scalar_kernelERNS_18TensorIteratorBaseERKN3c106ScalarEENKUlvE0_clEvENKUlvE1_clEvEUlNS5_4HalfESB_E_St5arrayIPcLm3EELi4E23TrivialOffsetCalculatorILi2EjESG_ILi1EjENS0_6memory15LoadWithoutCastENSJ_16StoreWithoutCastEEEviT_T0_T2_T3_T4_T5_,@"STO_CUDA_ENTRY STV_DEFAULT"
_ZN2at6native27unrolled_elementwise_kernelIZZZNS0_44_GLOBAL__N__40a83637_7_Lerp_cu_1520ed90_319418lerp_scalar_kernelERNS_18TensorIteratorBaseERKN3c106ScalarEENKUlvE0_clEvENKUlvE1_clEvEUlNS5_4HalfESB_E_St5arrayIPcLm3EELi4E23TrivialOffsetCalculatorILi2EjESG_ILi1EjENS0_6memory15LoadWithoutCastENSJ_16StoreWithoutCastEEEviT_T0_T2_T3_T4_T5_:
.text._ZN2at6native27unrolled_elementwise_kernelIZZZNS0_44_GLOBAL__N__40a83637_7_Lerp_cu_1520ed90_319418lerp_scalar_kernelERNS_18TensorIteratorBaseERKN3c106ScalarEENKUlvE0_clEvENKUlvE1_clEvEUlNS5_4HalfESB_E_St5arrayIPcLm3EELi4E23TrivialOffsetCalculatorILi2EjESG_ILi1EjENS0_6memory15LoadWithoutCastENSJ_16StoreWithoutCastEEEviT_T0_T2_T3_T4_T5_:
        /* <DEDUP_REMOVED lines=11> */
[----:B--2---:R-:W-:Y:S02]  /*00b0*/  MOV R0, R10 ;  /* 0x0000000a00007202 */ /* 0x004fe40000000f00 */
[----:B------:R-:W-:-:S05]  /*00c0*/  ISETP.GE.AND P0, PT, R10, R11, PT ;  /* 0x0000000b0a00720c */ /* 0x000fca0003f06270 */
[----:B------:R-:W2:Y:S08]  /*00d0*/  LDC.64 R14, c[0x0][0x3a8] ;  /* 0x0000ea00ff0e7b82 */ /* 0x000eb00000000a00 */
[----:B------:R-:W0:Y:S01]  /*00e0*/  LDC.64 R2, c[0x0][0x3a8] ;  /* 0x0000ea00ff027b82 */ /* 0x000e220000000a00 */
[----:B------:R-:W-:-:S04]  /*00f0*/  @!P0 IADD3 R10, PT, PT, R0, 0x80, RZ ;  /* 0x00000080000a8810 */ /* 0x000fc80007ffe0ff */
[----:B------:R-:W-:-:S13]  /*0100*/  ISETP.GE.AND P1, PT, R10, R11, PT ;  /* 0x0000000b0a00720c */ /* 0x000fda0003f26270 */
[----:B------:R-:W-:Y:S01]  /*0110*/  @!P1 IMAD R17, R9, 0x200, R10 ;  /* 0x0000020009119824 */ /* 0x000fe200078e020a */
[----:B------:R-:W-:-:S03]  /*0120*/  @!P1 IADD3 R10, PT, PT, R10, 0x80, RZ ;  /* 0x000000800a0a9810 */ /* 0x000fc60007ffe0ff */
[----:B---3--:R-:W-:Y:S01]  /*0130*/  @!P1 IMAD.WIDE.U32 R18, R17, 0x2, R18 ;  /* 0x0000000211129825 */ /* 0x008fe200078e0012 */
[----:B------:R-:W-:-:S04]  /*0140*/  ISETP.GE.AND P3, PT, R10, R11, PT ;  /* 0x0000000b0a00720c */ /* 0x000fc80003f66270 */
[----:B-1----:R1:W5:Y:S09]  /*0150*/  @!P1 LDG.E.U16 R8, desc[UR4][R18.64] ;  /* 0x0000000412089981 */ /* 0x002372000c1e1500 */
[----:B------:R-:W-:Y:S01]  /*0160*/  @!P3 LEA R21, R9, R10, 0x9 ;  /* 0x0000000a0915b211 */ /* 0x000fe200078e48ff */
[----:B-1----:R-:W1:Y:S01]  /*0170*/  LDC.64 R18, c[0x0][0x3a0] ;  /* 0x0000e800ff127b82 */ /* 0x002e620000000a00 */
[----:B------:R-:W-:-:S03]  /*0180*/  @!P3 VIADD R10, R10, 0x80 ;  /* 0x000000800a0ab836 */ /* 0x000fc60000000000 */
[----:B----4-:R-:W-:Y:S01]  /*0190*/  @!P3 IMAD.WIDE.U32 R4, R21, 0x2, R4 ;  /* 0x000000021504b825 */ /* 0x010fe200078e0004 */
[----:B------:R-:W-:Y:S02]  /*01a0*/  @!P0 LEA R25, R9, R0, 0x9 ;  /* 0x0000000009198211 */ /* 0x000fe400078e48ff */
[----:B------:R-:W-:Y:S01]  /*01b0*/  ISETP.GE.AND P2, PT, R10, R11, PT ;  /* 0x0000000b0a00720c */ /* 0x000fe20003f46270 */
[----:B------:R-:W-:Y:S02]  /*01c0*/  @!P3 IMAD.WIDE.U32 R6, R21, 0x2, R6 ;  /* 0x000000021506b825 */ /* 0x000fe400078e0006 */
[----:B------:R-:W3:Y:S01]  /*01d0*/  LDC.64 R20, c[0x0][0x3a8] ;  /* 0x0000ea00ff147b82 */ /* 0x000ee20000000a00 */
[----:B------:R-:W-:Y:S01]  /*01e0*/  PRMT R24, RZ, 0x7610, R24 ;  /* 0x00007610ff187816 */ /* 0x000fe20000000018 */
[----:B0-----:R-:W-:-:S08]  /*01f0*/  @!P1 IMAD.WIDE.U32 R2, R17, 0x2, R2 ;  /* 0x0000000211029825 */ /* 0x001fd000078e0002 */
[----:B------:R-:W-:Y:S01]  /*0200*/  @!P2 LEA R23, R9, R10, 0x9 ;  /* 0x0000000a0917a211 */ /* 0x000fe200078e48ff */
[----:B-1----:R-:W-:-:S05]  /*0210*/  @!P0 IMAD.WIDE.U32 R18, R25, 0x2, R18 ;  /* 0x0000000219128825 */ /* 0x002fca00078e0012 */
[----:B------:R-:W5:Y:S01]  /*0220*/  @!P0 LDG.E.U16 R24, desc[UR4][R18.64] ;  /* 0x0000000412188981 */ /* 0x000f62000c1e1500 */
[----:B---3--:R-:W-:Y:S01]  /*0230*/  @!P0 IMAD.WIDE.U32 R20, R25, 0x2, R20 ;  /* 0x0000000219148825 */ /* 0x008fe200078e0014 */
[----:B------:R-:W-:-:S06]  /*0240*/  PRMT R25, RZ, 0x7610, R25 ;  /* 0x00007610ff197816 */ /* 0x000fcc0000000019 */
[----:B------:R-:W5:Y:S01]  /*0250*/  @!P0 LDG.E.U16 R25, desc[UR4][R20.64] ;  /* 0x0000000414198981 */ /* 0x000f62000c1e1500 */
[----:B------:R-:W-:Y:S01]  /*0260*/  ISETP.GE.AND P0, PT, R0, R11, PT ;  /* 0x0000000b0000720c */ /* 0x000fe20003f06270 */
[----:B------:R-:W-:Y:S01]  /*0270*/  @!P2 IMAD.WIDE.U32 R12, R23, 0x2, R12 ;  /* 0x00000002170ca825 */ /* 0x000fe200078e000c */
[----:B------:R-:W-:-:S03]  /*0280*/  PRMT R10, RZ, 0x7610, R10 ;  /* 0x00007610ff0a7816 */ /* 0x000fc6000000000a */
[----:B--2---:R-:W-:Y:S01]  /*0290*/  @!P2 IMAD.WIDE.U32 R22, R23, 0x2, R14 ;  /* 0x000000021716a825 */ /* 0x004fe200078e000e */
[----:B------:R-:W-:Y:S02]  /*02a0*/  PRMT R14, RZ, 0x7610, R14 ;  /* 0x00007610ff0e7816 */ /* 0x000fe4000000000e */
[----:B------:R0:W5:Y:S04]  /*02b0*/  @!P1 LDG.E.U16 R10, desc[UR4][R2.64] ;  /* 0x00000004020a9981 */ /* 0x000168000c1e1500 */
[----:B------:R1:W5:Y:S01]  /*02c0*/  @!P3 LDG.E.U16 R14, desc[UR4][R4.64] ;  /* 0x00000004040eb981 */ /* 0x000362000c1e1500 */
[----:B0-----:R-:W0:Y:S08]  /*02d0*/  @!P0 LDC.64 R2, c[0x0][0x398] ;  /* 0x0000e600ff028b82 */ /* 0x001e300000000a00 */
[----:B-1----:R-:W1:Y:S01]  /*02e0*/  LDC R4, c[0x0][0x388] ;  /* 0x0000e200ff047b82 */ /* 0x002e620000000800 */
        /* <DEDUP_REMOVED lines=8> */
[C---:B--2---:R-:W-:Y:S01]  /*0370*/  VIADD R22, R0.reuse, 0x80 ;  /* 0x0000008000167836 */ /* 0x044fe20000000000 */
[C---:B---3--:R-:W-:Y:S02]  /*0380*/  IADD3 R6, PT, PT, R0.reuse, 0x100, RZ ;  /* 0x0000010000067810 */ /* 0x048fe40007ffe0ff */
[----:B----4-:R-:W-:Y:S02]  /*0390*/  IADD3 R12, PT, PT, R0, 0x180, RZ ;  /* 0x00000180000c7810 */ /* 0x010fe40007ffe0ff */
[----:B------:R-:W-:Y:S01]  /*03a0*/  @!P0 MOV R0, R22 ;  /* 0x0000001600008202 */ /* 0x000fe20000000f00 */
[----:B0-----:R-:W-:Y:S01]  /*03b0*/  @!P0 IMAD.WIDE.U32 R2, R5, 0x2, R2 ;  /* 0x0000000205028825 */ /* 0x001fe200078e0002 */
[----:B------:R-:W-:-:S03]  /*03c0*/  ISETP.GE.AND P5, PT, R22, R11, PT ;  /* 0x0000000b1600720c */ /* 0x000fc60003fa6270 */
[----:B-1----:R-:W-:Y:S01]  /*03d0*/  FADD.FTZ R5, -R4, 1 ;  /* 0x3f80000004057421 */ /* 0x002fe20000010100 */
[-C--:B------:R-:W-:Y:S02]  /*03e0*/  ISETP.GE.AND P1, PT, R6, R11.reuse, PT ;  /* 0x0000000b0600720c */ /* 0x080fe40003f26270 */
[-C--:B------:R-:W-:Y:S02]  /*03f0*/  ISETP.GE.AND P2, PT, R12, R11.reuse, PT ;  /* 0x0000000b0c00720c */ /* 0x080fe40003f46270 */
[----:B------:R-:W-:Y:S01]  /*0400*/  ISETP.GE.AND P3, PT, R0, R11, PT ;  /* 0x0000000b0000720c */ /* 0x000fe20003f66270 */
[----:B------:R-:W-:-:S12]  /*0410*/  @P0 BRA `(.L_x_1799) ;  /* 0x00000000001c0947 */ /* 0x000fd80003800000 */
[----:B------:R-:W-:Y:S01]  /*0420*/  FSETP.GEU.FTZ.AND P4, PT, |R4|, 0.5, PT ;  /* 0x3f0000000400780b */ /* 0x000fe20003f9e200 */
[----:B-----5:R-:W-:Y:S02]  /*0430*/  HADD2.F32 R7, -RZ, R24.H0_H0 ;  /* 0x20000018ff077230 */ /* 0x020fe40000004100 */
[----:B------:R-:W-:-:S05]  /*0440*/  HADD2.F32 R12, -RZ, R25.H0_H0 ;  /* 0x20000019ff0c7230 */ /* 0x000fca0000004100 */
[----:B------:R-:W-:-:S05]  /*0450*/  FADD.FTZ R6, -R7, R12 ;  /* 0x0000000c07067221 */ /* 0x000fca0000010100 */
[----:B------:R-:W-:Y:S01]  /*0460*/  @!P4 FFMA.FTZ R7, R6, R4, R7 ;  /* 0x000000040607c223 */ /* 0x000fe20000010007 */
[----:B------:R-:W-:-:S05]  /*0470*/  @P4 FFMA.FTZ R7, -R5, R6, R12 ;  /* 0x0000000605074223 */ /* 0x000fca000001010c */
[----:B------:R-:W-:-:S07]  /*0480*/  F2FP.F16.F32.PACK_AB R12, RZ, R7 ;  /* 0x00000007ff0c723e */ /* 0x000fce00000000ff */
.L_x_1799:
[----:B------:R-:W-:Y:S05]  /*0490*/  BSYNC.RECONVERGENT B0 ;  /* 0x0000000000007941 */ /* 0x000fea0003800200 */
.L_x_1798:
        /* <DEDUP_REMOVED lines=9> */
.L_x_1801:
[----:B------:R-:W-:Y:S05]  /*0530*/  BSYNC.RECONVERGENT B0 ;  /* 0x0000000000007941 */ /* 0x000fea0003800200 */
.L_x_1800:
        /* <DEDUP_REMOVED lines=9> */
.L_x_1803:
[----:B------:R-:W-:Y:S05]  /*05d0*/  BSYNC.RECONVERGENT B0 ;  /* 0x0000000000007941 */ /* 0x000fea0003800200 */
.L_x_1802:
        /* <DEDUP_REMOVED lines=9> */
.L_x_1805:
[----:B------:R-:W-:Y:S05]  /*0670*/  BSYNC.RECONVERGENT B0 ;  /* 0x0000000000007941 */ /* 0x000fea0003800200 */
.L_x_1804:
[----:B------:R0:W-:Y:S01]  /*0680*/  @!P0 STG.E.U16 desc[UR4][R2.64], R12 ;  /* 0x0000000c02008986 */ /* 0x0001e2000c101504 */
[----:B------:R-:W-:Y:S04]  /*0690*/  BSSY.RECONVERGENT B0, `(.L_x_1806) ;  /* 0x000000c000007945 */ /* 0x000fe80003800200 */
[----:B------:R-:W-:Y:S05]  /*06a0*/  @P3 BRA `(.L_x_1807) ;  /* 0x0000000000283947 */ /* 0x000fea0003800000 */
[----:B0-----:R-:W0:Y:S01]  /*06b0*/  LDC.64 R2, c[0x0][0x398] ;  /* 0x0000e600ff027b82 */ /* 0x001e220000000a00 */
[----:B------:R-:W-:Y:S01]  /*06c0*/  LEA R5, R9, R0, 0x9 ;  /* 0x0000000009057211 */ /* 0x000fe200078e48ff */
[----:B------:R-:W-:-:S05]  /*06d0*/  VIADD R0, R0, 0x80 ;  /* 0x0000008000007836 */ /* 0x000fca0000000000 */
[----:B------:R-:W-:-:S13]  /*06e0*/  ISETP.GE.AND P0, PT, R0, R11, PT ;  /* 0x0000000b0000720c */ /* 0x000fda0003f06270 */
[----:B------:R-:W-:Y:S02]  /*06f0*/  @!P0 LEA R13, R9, R0, 0x9 ;  /* 0x00000000090d8211 */ /* 0x000fe400078e48ff */
[----:B------:R-:W-:Y:S01]  /*0700*/  @!P0 IADD3 R0, PT, PT, R0, 0x80, RZ ;  /* 0x0000008000008810 */ /* 0x000fe20007ffe0ff */
[----:B0-----:R-:W-:-:S04]  /*0710*/  IMAD.WIDE.U32 R4, R5, 0x2, R2 ;  /* 0x0000000205047825 */ /* 0x001fc800078e0002 */
[----:B------:R-:W-:Y:S01]  /*0720*/  @!P0 IMAD.WIDE.U32 R2, R13, 0x2, R2 ;  /* 0x000000020d028825 */ /* 0x000fe200078e0002 */
[----:B-----5:R1:W-:Y:S04]  /*0730*/  STG.E.U16 desc[UR4][R4.64], R8 ;  /* 0x0000000804007986 */ /* 0x0203e8000c101504 */
[----:B------:R1:W-:Y:S02]  /*0740*/  @!P0 STG.E.U16 desc[UR4][R2.64], R7 ;  /* 0x0000000702008986 */ /* 0x0003e4000c101504 */
.L_x_1807:
[----:B------:R-:W-:Y:S05]  /*0750*/  BSYNC.RECONVERGENT B0 ;  /* 0x0000000000007941 */ /* 0x000fea0003800200 */
.L_x_1806:
[----:B------:R-:W-:-:S13]  /*0760*/  ISETP.GE.AND P0, PT, R0, R11, PT ;  /* 0x0000000b0000720c */ /* 0x000fda0003f06270 */
[----:B------:R-:W-:Y:S05]  /*0770*/  @P0 EXIT ;  /* 0x000000000000094d */ /* 0x000fea0003800000 */
[----:B01----:R-:W0:Y:S01]  /*0780*/  LDC.64 R2, c[0x0][0x398] ;  /* 0x0000e600ff027b82 */ /* 0x003e220000000a00 */
[----:B------:R-:W-:-:S05]  /*0790*/  LEA R9, R9, R0, 0x9 ;  /* 0x0000000009097211 */ /* 0x000fca00078e48ff */
[----:B0-----:R-:W-:-:S05]  /*07a0*/  IMAD.WIDE.U32 R2, R9, 0x2, R2 ;  /* 0x0000000209027825 */ /* 0x001fca00078e0002 */
[----:B------:R-:W-:Y:S01]  /*07b0*/  STG.E.U16 desc[UR4][R2.64], R6 ;  /* 0x0000000602007986 */ /* 0x000fe2000c101504 */
[----:B------:R-:W-:Y:S05]  /*07c0*/  EXIT ;  /* 0x000000000000794d */ /* 0x000fea0003800000 */
.L_x_1808:
        /* <DEDUP_REMOVED lines=11> */
.L_x_8188:


//--------------------- .text._ZN2at6native29vectorized_elementwise_kernelILi2EZZZNS0_44_GLOBAL__N__40a83637_7_Lerp_cu_1520ed90_319418lerp_scalar_kernelERNS_18TensorIteratorBaseERKN3c106ScalarEENKUlvE0_clEvENKUlvE1_clEvEUlNS5_4HalfESB_E_St5arrayIPcLm3EEEEviT0_T1_ --------------------------
	.section	.text._ZN2at6native29vectorized_elementwise_kernelILi2EZZZNS0_44_GLOBAL__N__40a83637_7_Lerp_cu_1520ed90_319418lerp_scalar_kernelERNS_18TensorIteratorBaseERKN3c106ScalarEENKUlvE0_clEvENKUlvE1_clEvEUlNS5_4HalfESB_E_St5arrayIPcLm3EEEEviT0_T1_,"ax",@progbits
	.align	128
        .global         _ZN2at6native29vectorized_elementwise_kernelILi2EZZZNS0_44_GLOBAL__N__40a83637_7_Lerp_cu_1520ed90_319418lerp_scalar_kernelERNS_18TensorIteratorBaseERKN3c106ScalarEENKUlvE0_clEvENKUlvE1_clEvEUlNS5_4HalfESB_E_St5arrayIPcLm3EEEEviT0_T1_
        .type           _ZN2at6native29vectorized_elementwise_kernelILi2EZZZNS0_44_GLOBAL__N__40a83637_7_Lerp_cu_1520ed90_319418lerp_scalar_kernelERNS_18TensorIteratorBaseERKN3c106ScalarEENKUlvE0_clEvENKUlvE1_clEvEUlNS5_4HalfESB_E_St5arrayIPcLm3EEEEviT0_T1_,@function
        .size           _ZN2at6native29vectorized_elementwise_kernelILi2EZZZNS0_44_GLOBAL__N__40a83637_7_Lerp_cu_1520ed90_319418lerp_scalar_kernelERNS_18TensorIteratorBaseERKN3c106ScalarEENKUlvE0_clEvENKUlvE1_clEvEUlNS5_4HalfESB_E_St5arrayIPcLm3EEEEviT0_T1_,(.L_x_8189 - _ZN2at6native29vectorized_elementwise_kernelILi2EZZZNS0_44_GLOBAL__N__40a83637_7_Lerp_cu_1520ed90_319418lerp_scalar_kernelERNS_18TensorIteratorBaseERKN3c106ScalarEENKUlvE0_clEvENKUlvE1_clEvEUlNS5_4HalfESB_E_St5arrayIPcLm3EEEEviT0_T1_)
        .other          _ZN2at6native29vectorized_elementwise_kernelILi2EZZZNS0_44_GLOBAL__N__40a83637_7_Lerp_cu_1520ed90_319418lerp_scalar_kernelERNS_18TensorIteratorBaseERKN3c106ScalarEENKUlvE0_clEvENKUlvE1_clEvEUlNS5_4HalfESB_E_St5arrayIPcLm3EEEEviT0_T1_,@"STO_CUDA_ENTRY STV_DEFAULT"
_ZN2at6native29vectorized_elementwise_kernelILi2EZZZNS0_44_GLOBAL__N__40a83637_7_Lerp_cu_1520ed90_319418lerp_scalar_kernelERNS_18TensorIteratorBaseERKN3c106ScalarEENKUlvE0_clEvENKUlvE1_clEvEUlNS5_4HalfESB_E_St5arrayIPcLm3EEEEviT0_T1_:
.text._ZN2at6native29vectorized_elementwise_kernelILi2EZZZNS0_44_GLOBAL__N__40a83637_7_Lerp_cu_1520ed90_319418lerp_scalar_kernelERNS_18TensorIteratorBaseERKN3c106ScalarEENKUlvE0_clEvENKUlvE1_clEvEUlNS5_4HalfESB_E_St5arrayIPcLm3EEEEviT0_T1_:
        /* <DEDUP_REMOVED lines=14> */
[----:B0-----:R-:W-:-:S07]  /*00e0*/  ISETP.GE.U32.AND P0, PT, R23, R2, PT ;  /* 0x000000021700720c */ /* 0x001fce0003f06070 */
[----:B------:R-:W0:Y:S01]  /*00f0*/  LDC.64 R12, c[0x0][0x3a0] ;  /* 0x0000e800ff0c7b82 */ /* 0x000e220000000a00 */
[----:B------:R-:W-:-:S07]  /*0100*/  MOV R3, R23 ;  /* 0x0000001700037202 */ /* 0x000fce0000000f00 */
[----:B------:R-:W0:Y:S01]  /*0110*/  LDC.64 R24, c[0x0][0x3a0] ;  /* 0x0000e800ff187b82 */ /* 0x000e220000000a00 */
[----:B------:R-:W-:-:S04]  /*0120*/  @!P0 IADD3 R23, PT, PT, R3, 0x80, RZ ;  /* 0x0000008003178810 */ /* 0x000fc80007ffe0ff */
[----:B------:R-:W-:-:S03]  /*0130*/  ISETP.GE.U32.AND P1, PT, R23, R2, PT ;  /* 0x000000021700720c */ /* 0x000fc60003f26070 */
[----:B------:R-:W0:Y:S10]  /*0140*/  LDC.64 R20, c[0x0][0x3a8] ;  /* 0x0000ea00ff147b82 */ /* 0x000e340000000a00 */
[----:B------:R-:W-:-:S02]  /*0150*/  @!P1 IADD3 R5, PT, PT, R0, R23, RZ ;  /* 0x0000001700059210 */ /* 0x000fc40007ffe0ff */
[----:B------:R-:W-:-:S03]  /*0160*/  @!P1 IADD3 R23, PT, PT, R23, 0x80, RZ ;  /* 0x0000008017179810 */ /* 0x000fc60007ffe0ff */
[----:B-1----:R-:W-:Y:S01]  /*0170*/  @!P1 IMAD.WIDE.U32 R18, R5, 0x2, R18 ;  /* 0x0000000205129825 */ /* 0x002fe200078e0012 */
[----:B------:R-:W-:-:S03]  /*0180*/  ISETP.GE.U32.AND P2, PT, R23, R2, PT ;  /* 0x000000021700720c */ /* 0x000fc60003f46070 */
[----:B--2---:R-:W-:Y:S01]  /*0190*/  @!P1 IMAD.WIDE.U32 R14, R5, 0x2, R14 ;  /* 0x00000002050e9825 */ /* 0x004fe200078e000e */
[----:B------:R1:W5:Y:S09]  /*01a0*/  @!P1 LDG.E.U16 R4, desc[UR4][R18.64] ;  /* 0x0000000412049981 */ /* 0x000372000c1e1500 */
[----:B------:R-:W-:Y:S01]  /*01b0*/  @!P2 IADD3 R11, PT, PT, R0, R23, RZ ;  /* 0x00000017000ba210 */ /* 0x000fe20007ffe0ff */
[----:B-1----:R-:W1:Y:S01]  /*01c0*/  LDC.64 R18, c[0x0][0x3a8] ;  /* 0x0000ea00ff127b82 */ /* 0x002e620000000a00 */
[----:B------:R-:W-:-:S04]  /*01d0*/  @!P2 IADD3 R23, PT, PT, R23, 0x80, RZ ;  /* 0x000000801717a810 */ /* 0x000fc80007ffe0ff */
[----:B------:R-:W-:-:S13]  /*01e0*/  ISETP.GE.U32.AND P3, PT, R23, R2, PT ;  /* 0x000000021700720c */ /* 0x000fda0003f66070 */
[----:B------:R-:W-:Y:S02]  /*01f0*/  @!P3 IADD3 R9, PT, PT, R0, R23, RZ ;  /* 0x000000170009b210 */ /* 0x000fe40007ffe0ff */
        /* <DEDUP_REMOVED lines=8> */
[----:B------:R-:W-:Y:S02]  /*0280*/  @!P4 IADD3 R11, PT, PT, R0, R23, RZ ;  /* 0x00000017000bc210 */ /* 0x000fe40007ffe0ff */
[----:B------:R-:W-:Y:S01]  /*0290*/  @!P4 IADD3 R23, PT, PT, R23, 0x80, RZ ;  /* 0x000000801717c810 */ /* 0x000fe20007ffe0ff */
[----:B--2---:R-:W2:Y:S03]  /*02a0*/  LDC.64 R14, c[0x0][0x3a8] ;  /* 0x0000ea00ff0e7b82 */ /* 0x004ea60000000a00 */
[----:B------:R-:W-:-:S02]  /*02b0*/  ISETP.GE.U32.AND P1, PT, R23, R2, PT ;  /* 0x000000021700720c */ /* 0x000fc40003f26070 */
[----:B------:R-:W-:-:S03]  /*02c0*/  PRMT R7, RZ, 0x7610, R7 ;  /* 0x00007610ff077816 */ /* 0x000fc60000000007 */
[----:B---3--:R-:W3:Y:S03]  /*02d0*/  LDC.64 R26, c[0x0][0x3a0] ;  /* 0x0000e800ff1a7b82 */ /* 0x008ee60000000a00 */
[----:B------:R4:W5:Y:S01]  /*02e0*/  @!P2 LDG.E.U16 R7, desc[UR4][R16.64] ;  /* 0x000000041007a981 */ /* 0x000962000c1e1500 */
[----:B------:R-:W-:-:S04]  /*02f0*/  PRMT R10, RZ, 0x7610, R10 ;  /* 0x00007610ff0a7816 */ /* 0x000fc8000000000a */
[----:B------:R-:W-:Y:S02]  /*0300*/  @!P1 IADD3 R29, PT, PT, R0, R23, RZ ;  /* 0x00000017001d9210 */ /* 0x000fe40007ffe0ff */
[----:B------:R-:W-:Y:S01]  /*0310*/  @!P1 IADD3 R23, PT, PT, R23, 0x80, RZ ;  /* 0x0000008017179810 */ /* 0x000fe20007ffe0ff */
[----:B0-----:R-:W-:Y:S01]  /*0320*/  @!P4 IMAD.WIDE.U32 R12, R11, 0x2, R12 ;  /* 0x000000020b0cc825 */ /* 0x001fe200078e000c */
[----:B------:R-:W-:Y:S01]  /*0330*/  PRMT R8, RZ, 0x7610, R8 ;  /* 0x00007610ff087816 */ /* 0x000fe20000000008 */
[----:B----4-:R-:W0:Y:S01]  /*0340*/  LDC.64 R16, c[0x0][0x3a0] ;  /* 0x0000e800ff107b82 */ /* 0x010e220000000a00 */
[----:B------:R-:W-:Y:S01]  /*0350*/  ISETP.GE.U32.AND P2, PT, R23, R2, PT ;  /* 0x000000021700720c */ /* 0x000fe20003f46070 */
[C---:B------:R-:W-:Y:S01]  /*0360*/  @!P3 IMAD.WIDE.U32 R24, R9.reuse, 0x2, R24 ;  /* 0x000000020918b825 */ /* 0x040fe200078e0018 */
[----:B------:R4:W5:Y:S03]  /*0370*/  @!P4 LDG.E.U16 R10, desc[UR4][R12.64] ;  /* 0x000000040c0ac981 */ /* 0x000966000c1e1500 */
[----:B------:R-:W-:Y:S01]  /*0380*/  @!P3 IMAD.WIDE.U32 R20, R9, 0x2, R20 ;  /* 0x000000020914b825 */ /* 0x000fe200078e0014 */
[----:B------:R-:W-:Y:S01]  /*0390*/  PRMT R9, RZ, 0x7610, R9 ;  /* 0x00007610ff097816 */ /* 0x000fe20000000009 */
[----:B------:R1:W5:Y:S01]  /*03a0*/  @!P3 LDG.E.U16 R8, desc[UR4][R24.64] ;  /* 0x000000041808b981 */ /* 0x000362000c1e1500 */
[----:B----4-:R-:W4:Y:S04]  /*03b0*/  LDC.64 R12, c[0x0][0x3a8] ;  /* 0x0000ea00ff0c7b82 */ /* 0x010f280000000a00 */
[----:B------:R2:W5:Y:S01]  /*03c0*/  @!P3 LDG.E.U16 R9, desc[UR4][R20.64] ;  /* 0x000000041409b981 */ /* 0x000562000c1e1500 */
[----:B------:R-:W-:Y:S01]  /*03d0*/  PRMT R22, RZ, 0x7610, R22 ;  /* 0x00007610ff167816 */ /* 0x000fe20000000016 */
[----:B---3--:R-:W-:Y:S01]  /*03e0*/  @!P1 IMAD.WIDE.U32 R26, R29, 0x2, R26 ;  /* 0x000000021d1a9825 */ /* 0x008fe200078e001a */
[----:B-1----:R-:W-:-:S03]  /*03f0*/  PRMT R24, RZ, 0x7610, R24 ;  /* 0x00007610ff187816 */ /* 0x002fc60000000018 */
[----:B--2---:R-:W-:Y:S01]  /*0400*/  @!P1 IMAD.WIDE.U32 R14, R29, 0x2, R14 ;  /* 0x000000021d0e9825 */ /* 0x004fe200078e000e */
[----:B------:R-:W-:Y:S01]  /*0410*/  @!P2 IADD3 R25, PT, PT, R0, R23, RZ ;  /* 0x000000170019a210 */ /* 0x000fe20007ffe0ff */
[----:B------:R-:W5:Y:S01]  /*0420*/  @!P1 LDG.E.U16 R22, desc[UR4][R26.64] ;  /* 0x000000041a169981 */ /* 0x000f62000c1e1500 */
[----:B------:R-:W1:Y:S01]  /*0430*/  LDC.64 R20, c[0x0][0x3a8] ;  /* 0x0000ea00ff147b82 */ /* 0x000e620000000a00 */
[----:B------:R-:W-:Y:S02]  /*0440*/  @!P2 IADD3 R23, PT, PT, R23, 0x80, RZ ;  /* 0x000000801717a810 */ /* 0x000fe40007ffe0ff */
[----:B------:R2:W5:Y:S02]  /*0450*/  @!P1 LDG.E.U16 R24, desc[UR4][R14.64] ;  /* 0x000000040e189981 */ /* 0x000564000c1e1500 */
[----:B------:R-:W-:Y:S01]  /*0460*/  ISETP.GE.U32.AND P1, PT, R23, R2, PT ;  /* 0x000000021700720c */ /* 0x000fe20003f26070 */
[----:B0-----:R-:W-:Y:S01]  /*0470*/  @!P2 IMAD.WIDE.U32 R16, R25, 0x2, R16 ;  /* 0x000000021910a825 */ /* 0x001fe200078e0010 */
[----:B------:R-:W-:-:S03]  /*0480*/  PRMT R28, RZ, 0x7610, R28 ;  /* 0x00007610ff1c7816 */ /* 0x000fc6000000001c */
[----:B------:R-:W-:Y:S01]  /*0490*/  @!P4 IMAD.WIDE.U32 R18, R11, 0x2, R18 ;  /* 0x000000020b12c825 */ /* 0x000fe200078e0012 */
[----:B--2---:R-:W0:Y:S02]  /*04a0*/  LDC.64 R14, c[0x0][0x3a0] ;  /* 0x0000e800ff0e7b82 */ /* 0x004e240000000a00 */
[----:B------:R2:W5:Y:S01]  /*04b0*/  @!P2 LDG.E.U16 R28, desc[UR4][R16.64] ;  /* 0x00000004101ca981 */ /* 0x000562000c1e1500 */
[----:B----4-:R-:W-:-:S04]  /*04c0*/  @!P2 IMAD.WIDE.U32 R12, R25, 0x2, R12 ;  /* 0x00000002190ca825 */ /* 0x010fc800078e000c */
[----:B------:R-:W-:Y:S02]  /*04d0*/  @!P1 IADD3 R25, PT, PT, R0, R23, RZ ;  /* 0x0000001700199210 */ /* 0x000fe40007ffe0ff */
[----:B--2---:R-:W-:-:S03]  /*04e0*/  PRMT R17, RZ, 0x7610, R17 ;  /* 0x00007610ff117816 */ /* 0x004fc60000000011 */
[----:B-1----:R-:W-:-:S05]  /*04f0*/  @!P1 IMAD.WIDE.U32 R20, R25, 0x2, R20 ;  /* 0x0000000219149825 */ /* 0x002fca00078e0014 */
[----:B------:R-:W5:Y:S01]  /*0500*/  @!P1 LDG.E.U16 R17, desc[UR4][R20.64] ;  /* 0x0000000414119981 */ /* 0x000f62000c1e1500 */
[----:B------:R-:W-:Y:S02]  /*0510*/  PRMT R11, RZ, 0x7610, R11 ;  /* 0x00007610ff0b7816 */ /* 0x000fe4000000000b */
[----:B------:R-:W-:-:S04]  /*0520*/  PRMT R23, RZ, 0x7610, R23 ;  /* 0x00007610ff177816 */ /* 0x000fc80000000017 */
[----:B------:R1:W5:Y:S04]  /*0530*/  @!P4 LDG.E.U16 R11, desc[UR4][R18.64] ;  /* 0x00000004120bc981 */ /* 0x000368000c1e1500 */
[----:B------:R2:W5:Y:S01]  /*0540*/  @!P2 LDG.E.U16 R23, desc[UR4][R12.64] ;  /* 0x000000040c17a981 */ /* 0x000562000c1e1500 */
[----:B-1----:R-:W1:Y:S08]  /*0550*/  LDC.64 R18, c[0x0][0x3a0] ;  /* 0x0000e800ff127b82 */ /* 0x002e700000000a00 */
[----:B--2---:R-:W2:Y:S01]  /*0560*/  LDC.64 R12, c[0x0][0x3a8] ;  /* 0x0000ea00ff0c7b82 */ /* 0x004ea20000000a00 */
[----:B------:R-:W-:-:S02]  /*0570*/  PRMT R16, RZ, 0x7610, R16 ;  /* 0x00007610ff107816 */ /* 0x000fc40000000010 */
[----:B------:R-:W-:Y:S02]  /*0580*/  @!P0 IADD3 R27, PT, PT, R0, R3, RZ ;  /* 0x00000003001b8210 */ /* 0x000fe40007ffe0ff */
[----:B------:R-:W-:Y:S01]  /*0590*/  PRMT R26, RZ, 0x7610, R26 ;  /* 0x00007610ff1a7816 */ /* 0x000fe2000000001a */
[----:B-1----:R-:W-:Y:S01]  /*05a0*/  @!P1 IMAD.WIDE.U32 R18, R25, 0x2, R18 ;  /* 0x0000000219129825 */ /* 0x002fe200078e0012 */
[----:B------:R-:W-:-:S04]  /*05b0*/  PRMT R25, RZ, 0x7610, R25 ;  /* 0x00007610ff197816 */ /* 0x000fc80000000019 */
[----:B------:R1:W5:Y:S01]  /*05c0*/  @!P1 LDG.E.U16 R16, desc[UR4][R18.64] ;  /* 0x0000000412109981 */ /* 0x000362000c1e1500 */
[----:B0-----:R-:W-:-:S04]  /*05d0*/  @!P0 IMAD.WIDE.U32 R14, R27, 0x2, R14 ;  /* 0x000000021b0e8825 */ /* 0x001fc800078e000e */
[----:B--2---:R-:W-:Y:S01]  /*05e0*/  @!P0 IMAD.WIDE.U32 R12, R27, 0x2, R12 ;  /* 0x000000021b0c8825 */ /* 0x004fe200078e000c */
[----:B------:R0:W5:Y:S01]  /*05f0*/  @!P0 LDG.E.U16 R25, desc[UR4][R14.64] ;  /* 0x000000040e198981 */ /* 0x000162000c1e1500 */
[----:B-1----:R-:W1:Y:S03]  /*0600*/  LDC R19, c[0x0][0x388] ;  /* 0x0000e200ff137b82 */ /* 0x002e660000000800 */
[----:B------:R0:W5:Y:S01]  /*0610*/  @!P0 LDG.E.U16 R26, desc[UR4][R12.64] ;  /* 0x000000040c1a8981 */ /* 0x000162000c1e1500 */
[----:B------:R-:W-:Y:S01]  /*0620*/  ISETP.GE.U32.AND P0, PT, R3, R2, PT ;  /* 0x000000020300720c */ /* 0x000fe20003f06070 */
[----:B------:R-:W-:Y:S01]  /*0630*/  BSSY.RECONVERGENT B0, `(.L_x_1810) ;  /* 0x000000a000007945 */ /* 0x000fe20003800200 */
[----:B-1----:R-:W-:-:S11]  /*0640*/  FADD.FTZ R18, -R19, 1 ;  /* 0x3f80000013127421 */ /* 0x002fd60000010100 */
[----:B0-----:R-:W-:Y:S05]  /*0650*/  @P0 BRA `(.L_x_1811) ;  /* 0x00000000001c0947 */ /* 0x001fea0003800000 */
[----:B------:R-:W-:Y:S01]  /*0660*/  FSETP.GEU.FTZ.AND P1, PT, |R19|, 0.5, PT ;  /* 0x3f0000001300780b */ /* 0x000fe20003f3e200 */
[----:B-----5:R-:W-:Y:S02]  /*0670*/  HADD2.F32 R25, -RZ, R25.H0_H0 ;  /* 0x20000019ff197230 */ /* 0x020fe40000004100 */
[----:B------:R-:W-:-:S05]  /*0680*/  HADD2.F32 R15, -RZ, R26.H0_H0 ;  /* 0x2000001aff0f7230 */ /* 0x000fca0000004100 */
[----:B------:R-:W-:-:S05]  /*0690*/  FADD.FTZ R12, -R25, R15 ;  /* 0x0000000f190c7221 */ /* 0x000fca0000010100 */
[----:B------:R-:W-:Y:S01]  /*06a0*/  @!P1 FFMA.FTZ R13, R12, R19, R25 ;  /* 0x000000130c0d9223 */ /* 0x000fe20000010019 */
[----:B------:R-:W-:-:S05]  /*06b0*/  @P1 FFMA.FTZ R13, -R18, R12, R15 ;  /* 0x0000000c120d1223 */ /* 0x000fca000001010f */
[----:B------:R-:W-:-:S07]  /*06c0*/  F2FP.F16.F32.PACK_AB R12, RZ, R13 ;  /* 0x0000000dff0c723e */ /* 0x000fce00000000ff */
.L_x_1811:
[----:B------:R-:W-:Y:S05]  /*06d0*/  BSYNC.RECONVERGENT B0 ;  /* 0x0000000000007941 */ /* 0x000fea0003800200 */
.L_x_1810:
[----:B------:R-:W-:Y:S01]  /*06e0*/  IADD3 R13, PT, PT, R3, 0x80, RZ ;  /* 0x00000080030d7810 */ /* 0x000fe20007ffe0ff */
[----:B------:R-:W-:Y:S03]  /*06f0*/  BSSY.RECONVERGENT B0, `(.L_x_1812) ;  /* 0x000000a000007945 */ /* 0x000fe60003800200 */
[----:B------:R-:W-:-:S13]  /*0700*/  ISETP.GE.U32.AND P1, PT, R13, R2, PT ;  /* 0x000000020d00720c */ /* 0x000fda0003f26070 */
        /* <DEDUP_REMOVED lines=8> */
.L_x_1813:
[----:B------:R-:W-:Y:S05]  /*0790*/  BSYNC.RECONVERGENT B0 ;  /* 0x0000000000007941 */ /* 0x000fea0003800200 */
.L_x_1812:
[----:B-----5:R-:W0:Y:S01]  /*07a0*/  @!P0 LDC.64 R4, c[0x0][0x398] ;  /* 0x0000e600ff048b82 */ /* 0x020e220000000a00 */
[C---:B------:R-:W-:Y:S01]  /*07b0*/  IADD3 R15, PT, PT, R3.reuse, 0x100, RZ ;  /* 0x00000100030f7810 */ /* 0x040fe20007ffe0ff */
[----:B------:R-:W-:Y:S01]  /*07c0*/  BSSY.RECONVERGENT B0, `(.L_x_1814) ;  /* 0x0000016000007945 */ /* 0x000fe20003800200 */
[----:B------:R-:W-:Y:S02]  /*07d0*/  IADD3 R21, PT, PT, R3, 0x180, RZ ;  /* 0x0000018003157810 */ /* 0x000fe40007ffe0ff */
[-C--:B------:R-:W-:Y:S02]  /*07e0*/  ISETP.GE.U32.AND P6, PT, R15, R2.reuse, PT ;  /* 0x000000020f00720c */ /* 0x080fe40003fc6070 */
[----:B------:R-:W-:Y:S02]  /*07f0*/  IADD3 R15, PT, PT, R3, 0x200, RZ ;  /* 0x00000200030f7810 */ /* 0x000fe40007ffe0ff */
[-C--:B------:R-:W-:Y:S02]  /*0800*/  ISETP.GE.U32.AND P1, PT, R21, R2.reuse, PT ;  /* 0x000000021500720c */ /* 0x080fe40003f26070 */
[----:B------:R-:W-:-:S02]  /*0810*/  ISETP.GE.U32.AND P2, PT, R15, R2, PT ;  /* 0x000000020f00720c */ /* 0x000fc40003f46070 */
[C---:B------:R-:W-:Y:S02]  /*0820*/  IADD3 R15, PT, PT, R3.reuse, 0x300, RZ ;  /* 0x00000300030f7810 */ /* 0x040fe40007ffe0ff */
[----:B------:R-:W-:Y:S02]  /*0830*/  IADD3 R21, PT, PT, R3, 0x280, RZ ;  /* 0x0000028003157810 */ /* 0x000fe40007ffe0ff */
[-C--:B------:R-:W-:Y:S02]  /*0840*/  ISETP.GE.U32.AND P4, PT, R15, R2.reuse, PT ;  /* 0x000000020f00720c */ /* 0x080fe40003f86070 */
[----:B------:R-:W-:Y:S02]  /*0850*/  ISETP.GE.U32.AND P3, PT, R21, R2, PT ;  /* 0x000000021500720c */ /* 0x000fe40003f66070 */
[----:B------:R-:W-:Y:S02]  /*0860*/  @!P0 IADD3 R15, PT, PT, R0, R3, RZ ;  /* 0x00000003000f8210 */ /* 0x000fe40007ffe0ff */
[----:B------:R-:W-:-:S03]  /*0870*/  IADD3 R21, PT, PT, R3, 0x380, RZ ;  /* 0x0000038003157810 */ /* 0x000fc60007ffe0ff */
[----:B0-----:R-:W-:Y:S01]  /*0880*/  @!P0 IMAD.WIDE.U32 R4, R15, 0x2, R4 ;  /* 0x000000020f048825 */ /* 0x001fe200078e0004 */
[----:B------:R-:W-:Y:S01]  /*0890*/  ISETP.GE.U32.AND P5, PT, R21, R2, PT ;  /* 0x000000021500720c */ /* 0x000fe20003fa6070 */
[----:B------:R-:W-:-:S12]  /*08a0*/  @P6 BRA `(.L_x_1815) ;  /* 0x00000000001c6947 */ /* 0x000fd80003800000 */
[----:B------:R-:W-:Y:S01]  /*08b0*/  FSETP.GEU.FTZ.AND P6, PT, |R19|, 0.5, PT ;  /* 0x3f0000001300780b */ /* 0x000fe20003fde200 */
[----:B------:R-:W-:Y:S02]  /*08c0*/  HADD2.F32 R15, -RZ, R6.H0_H0 ;  /* 0x20000006ff0f7230 */ /* 0x000fe40000004100 */
[----:B------:R-:W-:-:S05]  /*08d0*/  HADD2.F32 R21, -RZ, R7.H0_H0 ;  /* 0x20000007ff157230 */ /* 0x000fca0000004100 */
[----:B------:R-:W-:-:S05]  /*08e0*/  FADD.FTZ R6, -R15, R21 ;  /* 0x000000150f067221 */ /* 0x000fca0000010100 */
[----:B------:R-:W-:Y:S01]  /*08f0*/  @!P6 FFMA.FTZ R7, R6, R19, R15 ;  /* 0x000000130607e223 */ /* 0x000fe2000001000f */
[----:B------:R-:W-:-:S05]  /*0900*/  @P6 FFMA.FTZ R7, -R18, R6, R21 ;  /* 0x0000000612076223 */ /* 0x000fca0000010115 */
[----:B------:R-:W-:-:S07]  /*0910*/  F2FP.F16.F32.PACK_AB R6, RZ, R7 ;  /* 0x00000007ff06723e */ /* 0x000fce00000000ff */
.L_x_1815:
[----:B------:R-:W-:Y:S05]  /*0920*/  BSYNC.RECONVERGENT B0 ;  /* 0x0000000000007941 */ /* 0x000fea0003800200 */
.L_x_1814:
[----:B------:R-:W-:Y:S04]  /*0930*/  BSSY.RECONVERGENT B0, `(.L_x_1816) ;  /* 0x0000009000007945 */ /* 0x000fe80003800200 */
[----:B------:R-:W-:Y:S05]  /*0940*/  @P1 BRA `(.L_x_1817) ;  /* 0x00000000001c1947 */ /* 0x000fea0003800000 */
[----:B------:R-:W-:Y:S01]  /*0950*/  FSETP.GEU.FTZ.AND P1, PT, |R19|, 0.5, PT ;  /* 0x3f0000001300780b */ /* 0x000fe20003f3e200 */
[----:B------:R-:W-:Y:S02]  /*0960*/  HADD2.F32 R8, -RZ, R8.H0_H0 ;  /* 0x20000008ff087230 */ /* 0x000fe40000004100 */
[----:B------:R-:W-:-:S05]  /*0970*/  HADD2.F32 R9, -RZ, R9.H0_H0 ;  /* 0x20000009ff097230 */ /* 0x000fca0000004100 */
[----:B------:R-:W-:-:S05]  /*0980*/  FADD.FTZ R7, -R8, R9 ;  /* 0x0000000908077221 */ /* 0x000fca0000010100 */
[----:B------:R-:W-:Y:S01]  /*0990*/  @!P1 FFMA.FTZ R8, R7, R19, R8 ;  /* 0x0000001307089223 */ /* 0x000fe20000010008 */
[----:B------:R-:W-:-:S05]  /*09a0*/  @P1 FFMA.FTZ R8, -R18, R7, R9 ;  /* 0x0000000712081223 */ /* 0x000fca0000010109 */
[----:B------:R-:W-:-:S07]  /*09b0*/  F2FP.F16.F32.PACK_AB R7, RZ, R8 ;  /* 0x00000008ff07723e */ /* 0x000fce00000000ff */
.L_x_1817:
[----:B------:R-:W-:Y:S05]  /*09c0*/  BSYNC.RECONVERGENT B0 ;  /* 0x0000000000007941 */ /* 0x000fea0003800200 */
.L_x_1816:
        /* <DEDUP_REMOVED lines=9> */
.L_x_1819:
[----:B------:R-:W-:Y:S05]  /*0a60*/  BSYNC.RECONVERGENT B0 ;  /* 0x0000000000007941 */ /* 0x000fea0003800200 */
.L_x_1818:
        /* <DEDUP_REMOVED lines=9> */
.L_x_1821:
[----:B------:R-:W-:Y:S05]  /*0b00*/  BSYNC.RECONVERGENT B0 ;  /* 0x0000000000007941 */ /* 0x000fea0003800200 */
.L_x_1820:
        /* <DEDUP_REMOVED lines=9> */
.L_x_1823:
[----:B------:R-:W-:Y:S05]  /*0ba0*/  BSYNC.RECONVERGENT B0 ;  /* 0x0000000000007941 */ /* 0x000fea0003800200 */
.L_x_1822:
        /* <DEDUP_REMOVED lines=9> */
.L_x_1825:
[----:B------:R-:W-:Y:S05]  /*0c40*/  BSYNC.RECONVERGENT B0 ;  /* 0x0000000000007941 */ /* 0x000fea0003800200 */
.L_x_1824:
[----:B------:R-:W-:Y:S01]  /*0c50*/  @!P0 MOV R3, R13 ;  /* 0x0000000d00038202 */ /* 0x000fe20000000f00 */
        /* <DEDUP_REMOVED lines=13> */
[----:B------:R-:W-:Y:S02]  /*0d30*/  IADD3 R13, PT, PT, R0, R3, RZ ;  /* 0x00000003000d7210 */ /* 0x000fe40007ffe0ff */
[----:B------:R-:W-:-:S03]  /*0d40*/  IADD3 R3, PT, PT, R3, 0x80, RZ ;  /* 0x0000008003037810 */ /* 0x000fc60007ffe0ff */
[----:B0-----:R-:W-:-:S05]  /*0d50*/  IMAD.WIDE.U32 R4, R13, 0x2, R4 ;  /* 0x000000020d047825 */ /* 0x001fca00078e0004 */
[----:B------:R0:W-:Y:S02]  /*0d60*/  STG.E.U16 desc[UR4][R4.64], R6 ;  /* 0x0000000604007986 */ /* 0x0001e4000c101504 */
.L_x_1828:
[----:B------:R-:W-:-:S13]  /*0d70*/  ISETP.GE.U32.AND P0, PT, R3, R2, PT ;  /* 0x000000020300720c */ /* 0x000fda0003f06070 */
[----:B------:R-:W-:Y:S05]  /*0d80*/  @P0 BRA `(.L_x_1830) ;  /* 0x0000000000300947 */ /* 0x000fea0003800000 */
[----:B0-----:R-:W0:Y:S01]  /*0d90*/  LDC.64 R4, c[0x0][0x398] ;  /* 0x0000e600ff047b82 */ /* 0x001e220000000a00 */
[----:B------:R-:W-:Y:S02]  /*0da0*/  IADD3 R13, PT, PT, R0, R3, RZ ;  /* 0x00000003000d7210 */ /* 0x000fe40007ffe0ff */
[----:B------:R-:W-:-:S03]  /*0db0*/  IADD3 R3, PT, PT, R3, 0x80, RZ ;  /* 0x0000008003037810 */ /* 0x000fc60007ffe0ff */
[----:B0-----:R-:W-:-:S05]  /*0dc0*/  IMAD.WIDE.U32 R4, R13, 0x2, R4 ;  /* 0x000000020d047825 */ /* 0x001fca00078e0004 */
[----:B------:R1:W-:Y:S02]  /*0dd0*/  STG.E.U16 desc[UR4][R4.64], R7 ;  /* 0x0000000704007986 */ /* 0x0003e4000c101504 */
.L_x_1829:
[----:B------:R-:W-:-:S13]  /*0de0*/  ISETP.GE.U32.AND P0, PT, R3, R2, PT ;  /* 0x000000020300720c */ /* 0x000fda0003f06070 */
[----:B------:R-:W-:Y:S05]  /*0df0*/  @P0 BRA `(.L_x_1831) ;  /* 0x0000000000340947 */ /* 0x000fea0003800000 */
[----:B01----:R-:W0:Y:S01]  /*0e00*/  LDC.64 R4, c[0x0][0x398] ;  /* 0x0000e600ff047b82 */ /* 0x003e220000000a00 */
[----:B------:R-:W-:Y:S02]  /*0e10*/  IADD3 R7, PT, PT, R0, R3, RZ ;  /* 0x0000000300077210 */ /* 0x000fe40007ffe0ff */
[----:B------:R-:W-:-:S03]  /*0e20*/  IADD3 R3, PT, PT, R3, 0x80, RZ ;  /* 0x0000008003037810 */ /* 0x000fc60007ffe0ff */
[----:B0-----:R-:W-:-:S05]  /*0e30*/  IMAD.WIDE.U32 R4, R7, 0x2, R4 ;  /* 0x0000000207047825 */ /* 0x001fca00078e0004 */
[----:B------:R1:W-:Y:S02]  /*0e40*/  STG.E.U16 desc[UR4][R4.64], R8 ;  /* 0x0000000804007986 */ /* 0x0003e4000c101504 */
.L_x_1830:
[----:B------:R-:W-:-:S13]  /*0e50*/  ISETP.GE.U32.AND P0, PT, R3, R2, PT ;  /* 0x000000020300720c */ /* 0x000fda0003f06070 */
[----:B------:R-:W-:Y:S05]  /*0e60*/  @P0 BREAK.RELIABLE B1 ;  /* 0x0000000000010942 */ /* 0x000fea0003800100 */
[----:B------:R-:W-:Y:S05]  /*0e70*/  @P0 BRA `(.L_x_1832) ;  /* 0x0000000000300947 */ /* 0x000fea0003800000 */
[----:B01----:R-:W0:Y:S01]  /*0e80*/  LDC.64 R4, c[0x0][0x398] ;  /* 0x0000e600ff047b82 */ /* 0x003e220000000a00 */
[----:B------:R-:W-:Y:S02]  /*0e90*/  IADD3 R7, PT, PT, R0, R3, RZ ;  /* 0x0000000300077210 */ /* 0x000fe40007ffe0ff */
[----:B------:R-:W-:-:S03]  /*0ea0*/  IADD3 R3, PT, PT, R3, 0x80, RZ ;  /* 0x0000008003037810 */ /* 0x000fc60007ffe0ff */
[----:B0-----:R-:W-:-:S05]  /*0eb0*/  IMAD.WIDE.U32 R4, R7, 0x2, R4 ;  /* 0x0000000207047825 */ /* 0x001fca00078e0004 */
[----:B------:R2:W-:Y:S02]  /*0ec0*/  STG.E.U16 desc[UR4][R4.64], R9 ;  /* 0x0000000904007986 */ /* 0x0005e4000c101504 */
.L_x_1831:
[----:B------:R-:W-:Y:S05]  /*0ed0*/  BSYNC.RELIABLE B1 ;  /* 0x0000000000017941 */ /* 0x000fea0003800100 */
.L_x_1827:
[----:B------:R-:W-:-:S13]  /*0ee0*/  ISETP.GE.U32.AND P0, PT, R3, R2, PT ;  /* 0x000000020300720c */ /* 0x000fda0003f06070 */
[----:B012---:R-:W0:Y:S01]  /*0ef0*/  @!P0 LDC.64 R4, c[0x0][0x398] ;  /* 0x0000e600ff048b82 */ /* 0x007e220000000a00 */
[----:B------:R-:W-:Y:S02]  /*0f00*/  @!P0 IADD3 R7, PT, PT, R0, R3, RZ ;  /* 0x0000000300078210 */ /* 0x000fe40007ffe0ff */
[----:B------:R-:W-:-:S03]  /*0f10*/  @!P0 IADD3 R3, PT, PT, R3, 0x80, RZ ;  /* 0x0000008003038810 */ /* 0x000fc60007ffe0ff */
[----:B0-----:R-:W-:-:S05]  /*0f20*/  @!P0 IMAD.WIDE.U32 R4, R7, 0x2, R4 ;  /* 0x0000000207048825 */ /* 0x001fca00078e0004 */
[----:B------:R2:W-:Y:S02]  /*0f30*/  @!P0 STG.E.U16 desc[UR4][R4.64], R10 ;  /* 0x0000000a04008986 */ /* 0x0005e4000c101504 */
.L_x_1832:
[----:B------:R-:W-:Y:S05]  /*0f40*/  BSYNC.RECONVERGENT B0 ;  /* 0x0000000000007941 */ /* 0x000fea0003800200 */
.L_x_1826:
        /* <DEDUP_REMOVED lines=8> */
.L_x_1809:
[----:B------:R-:W0:Y:S01]  /*0fd0*/  S2R R2, SR_TID.X ;  /* 0x0000000000027919 */ /* 0x000e220000002100 */
[----:B------:R-:W1:Y:S08]  /*0fe0*/  LDC.64 R4, c[0x0][0x3a0] ;  /* 0x0000e800ff047b82 */ /* 0x000e700000000a00 */
[----:B------:R-:W2:Y:S01]  /*0ff0*/  LDC.64 R6, c[0x0][0x3a8] ;  /* 0x0000ea00ff067b82 */ /* 0x000ea20000000a00 */
[----:B-1----:R-:W-:-:S04]  /*1000*/  IMAD.WIDE.U32 R4, R0, 0x2, R4 ;  /* 0x0000000200047825 */ /* 0x002fc800078e0004 */
[----:B0-----:R-:W-:-:S03]  /*1010*/  IMAD.WIDE.U32 R10, R2, 0x4, R4 ;  /* 0x00000004020a7825 */ /* 0x001fc600078e0004 */
[----:B------:R-:W0:Y:S01]  /*1020*/  LDC.64 R4, c[0x0][0x398] ;  /* 0x0000e600ff047b82 */ /* 0x000e220000000a00 */
[----:B--2---:R-:W-:Y:S01]  /*1030*/  IMAD.WIDE.U32 R6, R0, 0x2, R6 ;  /* 0x0000000200067825 */ /* 0x004fe200078e0006 */
[----:B------:R-:W2:Y:S04]  /*1040*/  LDG.E R14, desc[UR4][R10.64] ;  /* 0x000000040a0e7981 */ /* 0x000ea8000c1e1900 */
[----:B------:R-:W3:Y:S01]  /*1050*/  LDG.E R15, desc[UR4][R10.64+0x200] ;  /* 0x000200040a0f7981 */ /* 0x000ee2000c1e1900 */
[----:B------:R-:W-:Y:S02]  /*1060*/  IMAD.WIDE.U32 R12, R2, 0x4, R6 ;  /* 0x00000004020c7825 */ /* 0x000fe400078e0006 */
[----:B------:R-:W1:Y:S01]  /*1070*/  LDC R7, c[0x0][0x388] ;  /* 0x0000e200ff077b82 */ /* 0x000e620000000800 */
[----:B------:R-:W4:Y:S04]  /*1080*/  LDG.E R3, desc[UR4][R10.64+0x400] ;  /* 0x000400040a037981 */ /* 0x000f28000c1e1900 */
[----:B------:R-:W5:Y:S04]  /*1090*/  LDG.E R16, desc[UR4][R12.64] ;  /* 0x000000040c107981 */ /* 0x000f68000c1e1900 */
[----:B------:R-:W4:Y:S04]  /*10a0*/  LDG.E R17, desc[UR4][R12.64+0x200] ;  /* 0x000200040c117981 */ /* 0x000f28000c1e1900 */
[----:B------:R1:W4:Y:S04]  /*10b0*/  LDG.E R8, desc[UR4][R10.64+0x600] ;  /* 0x000600040a087981 */ /* 0x000328000c1e1900 */
[----:B------:R-:W4:Y:S04]  /*10c0*/  LDG.E R6, desc[UR4][R12.64+0x400] ;  /* 0x000400040c067981 */ /* 0x000f28000c1e1900 */
[----:B------:R4:W4:Y:S01]  /*10d0*/  LDG.E R9, desc[UR4][R12.64+0x600] ;  /* 0x000600040c097981 */ /* 0x000922000c1e1900 */
[C---:B-1----:R-:W-:Y:S01]  /*10e0*/  FSETP.GEU.FTZ.AND P0, PT, |R7|.reuse, 0.5, PT ;  /* 0x3f0000000700780b */ /* 0x042fe20003f1e200 */
[----:B------:R-:W-:Y:S01]  /*10f0*/  FADD.FTZ R10, -R7, 1 ;  /* 0x3f800000070a7421 */ /* 0x000fe20000010100 */
[----:B0-----:R-:W-:-:S04]  /*1100*/  IMAD.WIDE.U32 R4, R0, 0x2, R4 ;  /* 0x0000000200047825 */ /* 0x001fc800078e0004 */
[----:B------:R-:W-:-:S04]  /*1110*/  IMAD.WIDE.U32 R4, R2, 0x4, R4 ;  /* 0x0000000402047825 */ /* 0x000fc800078e0004 */
[--C-:B--2---:R-:W-:Y:S02]  /*1120*/  HADD2.F32 R18, -RZ, R14.reuse.H0_H0 ;  /* 0x2000000eff127230 */ /* 0x104fe40000004100 */
[----:B------:R-:W-:Y:S02]  /*1130*/  HADD2.F32 R14, -RZ, R14.H1_H1 ;  /* 0x3000000eff0e7230 */ /* 0x000fe40000004100 */
[--C-:B---3--:R-:W-:Y:S02]  /*1140*/  HADD2.F32 R20, -RZ, R15.reuse.H0_H0 ;  /* 0x2000000fff147230 */ /* 0x108fe40000004100 */
[----:B------:R-:W-:Y:S02]  /*1150*/  HADD2.F32 R22, -RZ, R15.H1_H1 ;  /* 0x3000000fff167230 */ /* 0x000fe40000004100 */
[--C-:B-----5:R-:W-:Y:S02]  /*1160*/  HADD2.F32 R21, -RZ, R16.reuse.H1_H1 ;  /* 0x30000010ff157230 */ /* 0x120fe40000004100 */
[----:B------:R-:W-:-:S02]  /*1170*/  HADD2.F32 R19, -RZ, R16.H0_H0 ;  /* 0x20000010ff137230 */ /* 0x000fc40000004100 */
[--C-:B----4-:R-:W-:Y:S02]  /*1180*/  HADD2.F32 R23, -RZ, R17.reuse.H0_H0 ;  /* 0x20000011ff177230 */ /* 0x110fe40000004100 */
[----:B------:R-:W-:Y:S01]  /*1190*/  FADD.FTZ R16, -R14, R21 ;  /* 0x000000150e107221 */ /* 0x000fe20000010100 */
[----:B------:R-:W-:Y:S02]  /*11a0*/  HADD2.F32 R25, -RZ, R17.H1_H1 ;  /* 0x30000011ff197230 */ /* 0x000fe40000004100 */
[----:B------:R-:W-:Y:S01]  /*11b0*/  FADD.FTZ R15, -R18, R19 ;  /* 0x00000013120f7221 */ /* 0x000fe20000010100 */
[----:B------:R-:W-:Y:S01]  /*11c0*/  FADD.FTZ R17, -R20, R23 ;  /* 0x0000001714117221 */ /* 0x000fe20000010100 */
[-C--:B------:R-:W-:Y:S02]  /*11d0*/  @!P0 FFMA.FTZ R13, R16, R7.reuse, R14 ;  /* 0x00000007100d8223 */ /* 0x080fe4000001000e */
[-C--:B------:R-:W-:Y:S01]  /*11e0*/  @!P0 FFMA.FTZ R12, R15, R7.reuse, R18 ;  /* 0x000000070f0c8223 */ /* 0x080fe20000010012 */
[C---:B------:R-:W-:Y:S01]  /*11f0*/  @P0 FFMA.FTZ R13, -R10.reuse, R16, R21 ;  /* 0x000000100a0d0223 */ /* 0x040fe20000010115 */
[----:B------:R-:W-:Y:S01]  /*1200*/  @!P0 FFMA.FTZ R11, R17, R7, R20 ;  /* 0x00000007110b8223 */ /* 0x000fe20000010014 */
[----:B------:R-:W-:Y:S01]  /*1210*/  @P0 FFMA.FTZ R12, -R10, R15, R19 ;  /* 0x0000000f0a0c0223 */ /* 0x000fe20000010113 */
[----:B------:R-:W-:-:S02]  /*1220*/  HADD2.F32 R16, -RZ, R3.H0_H0 ;  /* 0x20000003ff107230 */ /* 0x000fc40000004100 */
[----:B------:R-:W-:Y:S02]  /*1230*/  HADD2.F32 R18, -RZ, R3.H1_H1 ;  /* 0x30000003ff127230 */ /* 0x000fe40000004100 */
[----:B------:R-:W-:Y:S01]  /*1240*/  FADD.FTZ R24, -R22, R25 ;  /* 0x0000001916187221 */ /* 0x000fe20000010100 */
[----:B------:R-:W-:Y:S02]  /*1250*/  HADD2.F32 R20, -RZ, R8.H0_H0 ;  /* 0x20000008ff147230 */ /* 0x000fe40000004100 */
[--C-:B------:R-:W-:Y:S02]  /*1260*/  HADD2.F32 R3, -RZ, R6.reuse.H0_H0 ;  /* 0x20000006ff037230 */ /* 0x100fe40000004100 */
[----:B------:R-:W-:Y:S02]  /*1270*/  HADD2.F32 R15, -RZ, R6.H1_H1 ;  /* 0x30000006ff0f7230 */ /* 0x000fe40000004100 */
[----:B------:R-:W-:Y:S02]  /*1280*/  HADD2.F32 R19, -RZ, R9.H0_H0 ;  /* 0x20000009ff137230 */ /* 0x000fe40000004100 */
[----:B------:R-:W-:-:S02]  /*1290*/  HADD2.F32 R8, -RZ, R8.H1_H1 ;  /* 0x30000008ff087230 */ /* 0x000fc40000004100 */
[----:B------:R-:W-:Y:S02]  /*12a0*/  HADD2.F32 R21, -RZ, R9.H1_H1 ;  /* 0x30000009ff157230 */ /* 0x000fe40000004100 */
[----:B------:R-:W-:Y:S01]  /*12b0*/  @!P0 FFMA.FTZ R14, R24, R7, R22 ;  /* 0x00000007180e8223 */ /* 0x000fe20000010016 */
[----:B------:R-:W-:Y:S01]  /*12c0*/  FADD.FTZ R9, -R16, R3 ;  /* 0x0000000310097221 */ /* 0x000fe20000010100 */
[----:B------:R-:W-:Y:S01]  /*12d0*/  FADD.FTZ R0, -R18, R15 ;  /* 0x0000000f12007221 */ /* 0x000fe20000010100 */
[----:B------:R-:W-:Y:S01]  /*12e0*/  FADD.FTZ R6, -R20, R19 ;  /* 0x0000001314067221 */ /* 0x000fe20000010100 */
[----:B------:R-:W-:Y:S01]  /*12f0*/  FADD.FTZ R22, -R8, R21 ;  /* 0x0000001508167221 */ /* 0x000fe20000010100 */
[----:B------:R-:W-:Y:S01]  /*1300*/  @P0 FFMA.FTZ R11, -R10, R17, R23 ;  /* 0x000000110a0b0223 */ /* 0x000fe20000010117 */
        /* <DEDUP_REMOVED lines=9> */
[----:B------:R-:W-:-:S02]  /*13a0*/  F2FP.F16.F32.PACK_AB R13, R13, R12 ;  /* 0x0000000c0d0d723e */ /* 0x000fc400000000ff */
[----:B------:R-:W-:Y:S02]  /*13b0*/  F2FP.F16.F32.PACK_AB R11, R14, R11 ;  /* 0x0000000b0e0b723e */ /* 0x000fe400000000ff */
[----:B------:R-:W-:Y:S02]  /*13c0*/  F2FP.F16.F32.PACK_AB R17, R17, R16 ;  /* 0x000000101111723e */ /* 0x000fe400000000ff */
[----:B------:R-:W-:Y:S01]  /*13d0*/  F2FP.F16.F32.PACK_AB R7, R7, R20 ;  /* 0x000000140707723e */ /* 0x000fe200000000ff */
[----:B------:R-:W-:Y:S04]  /*13e0*/  STG.E desc[UR4][R4.64], R13 ;  /* 0x0000000d04007986 */ /* 0x000fe8000c101904 */
[----:B------:R-:W-:Y:S04]  /*13f0*/  STG.E desc[UR4][R4.64+0x200], R11 ;  /* 0x0002000b04007986 */ /* 0x000fe8000c101904 */
[----:B------:R-:W-:Y:S04]  /*1400*/  STG.E desc[UR4][R4.64+0x400], R17 ;  /* 0x0004001104007986 */ /* 0x000fe8000c101904 */
[----:B------:R-:W-:Y:S01]  /*1410*/  STG.E desc[UR4][R4.64+0x600], R7 ;  /* 0x0006000704007986 */ /* 0x000fe2000c101904 */
[----:B------:R-:W-:Y:S05]  /*1420*/  EXIT ;  /* 0x000000000000794d */ /* 0x000fea0003800000 */
.L_x_1833:
        /* <DEDUP_REMOVED lines=13> */
.L_x_8189:


//--------------------- .text._ZN2at6native29vectorized_elementwise_kernelILi4EZZZNS0_44_GLOBAL__N__40a83637_7_Lerp_cu_1520ed90_319418lerp_scalar_kernelERNS_18TensorIteratorBaseERKN3c106ScalarEENKUlvE0_clEvENKUlvE1_clEvEUlNS5_4HalfESB_E_St5arrayIPcLm3EEEEviT0_T1_ --------------------------
	.section	.text._ZN2at6native29vectorized_elementwise_kernelILi4EZZZNS0_44_GLOBAL__N__40a83637_7_Lerp_cu_1520ed90_319418lerp_scalar_kernelERNS_18TensorIteratorBaseERKN3c106ScalarEENKUlvE0_clEvENKUlvE1_clEvEUlNS5_4HalfESB_E_St5arrayIPcLm3EEEEviT0_T1_,"ax",@progbits
	.align	128
        .global         _ZN2at6native29vectorized_elementwise_kernelILi4EZZZNS0_44_GLOBAL__N__40a83637_7_Lerp_cu_1520ed90_319418lerp_scalar_kernelERNS_18TensorIteratorBaseERKN3c106ScalarEENKUlvE0_clEvENKUlvE1_clEvEUlNS5_4HalfESB_E_St5arrayIPcLm3EEEEviT0_T1_
        .type           _ZN2at6native29vectorized_elementwise_kernelILi4EZZZNS0_44_GLOBAL__N__40a83637_7_Lerp_cu_1520ed90_319418lerp_scalar_kernelERNS_18TensorIteratorBaseERKN3c106ScalarEENKUlvE0_clEvENKUlvE1_clEvEUlNS5_4HalfESB_E_St5arrayIPcLm3EEEEviT0_T1_,@function
        .size           _ZN2at6native29vectorized_elementwise_kernelILi4EZZZNS0_44_GLOBAL__N__40a83637_7_Lerp_cu_1520ed90_319418lerp_scalar_kernelERNS_18TensorIteratorBaseERKN3c106ScalarEENKUlvE0_clEvENKUlvE1_clEvEUlNS5_4HalfESB_E_St5arrayIPcLm3EEEEviT0_T1_,(.L_x_8190 - _ZN2at6native29vectorized_elementwise_kernelILi4EZZZNS0_44_GLOBAL__N__40a83637_7_Lerp_cu_1520ed90_319418lerp_scalar_kernelERNS_18TensorIteratorBaseERKN3c106ScalarEENKUlvE0_clEvENKUlvE1_clEvEUlNS5_4HalfESB_E_St5arrayIPcLm3EEEEviT0_T1_)
        .other          _ZN2at6native29vectorized_elementwise_kernelILi4EZZZNS0_44_GLOBAL__N__40a83637_7_Lerp_cu_1520ed90_319418lerp_scalar_kernelERNS_18TensorIteratorBaseERKN3c106ScalarEENKUlvE0_clEvENKUlvE1_clEvEUlNS5_4HalfESB_E_St5arrayIPcLm3EEEEviT0_T1_,@"STO_CUDA_ENTRY STV_DEFAULT"
_ZN2at6native29vectorized_elementwise_kernelILi4EZZZNS0_44_GLOBAL__N__40a83637_7_Lerp_cu_1520ed90_319418lerp_scalar_kernelERNS_18TensorIteratorBaseERKN3c106ScalarEENKUlvE0_clEvENKUlvE1_clEvEUlNS5_4HalfESB_E_St5arrayIPcLm3EEEEviT0_T1_:
.text._ZN2at6native29vectorized_elementwise_kernelILi4EZZZNS0_44_GLOBAL__N__40a83637_7_Lerp_cu_1520ed90_319418lerp_scalar_kernelERNS_18TensorIteratorBaseERKN3c106ScalarEENKUlvE0_clEvENKUlvE1_clEvEUlNS5_4HalfESB_E_St5arrayIPcLm3EEEEviT0_T1_:
        /* <DEDUP_REMOVED lines=109> */
.L_x_1836:
[----:B------:R-:W-:Y:S05]  /*06d0*/  BSYNC.RECONVERGENT B0 ;  /* 0x0000000000007941 */ /* 0x000fea0003800200 */
.L_x_1835:
        /* <DEDUP_REMOVED lines=11> */
.L_x_1838:
[----:B------:R-:W-:Y:S05]  /*0790*/  BSYNC.RECONVERGENT B0 ;  /* 0x0000000000007941 */ /* 0x000fea0003800200 */
.L_x_1837:
        /* <DEDUP_REMOVED lines=24> */
.L_x_1840:
[----:B------:R-:W-:Y:S05]  /*0920*/  BSYNC.RECONVERGENT B0 ;  /* 0x0000000000007941 */ /* 0x000fea0003800200 */
.L_x_1839:
        /* <DEDUP_REMOVED lines=9> */
.L_x_1842:
[----:B------:R-:W-:Y:S05]  /*09c0*/  BSYNC.RECONVERGENT B0 ;  /* 0x0000000000007941 */ /* 0x000fea0003800200 */
.L_x_1841:
        /* <DEDUP_REMOVED lines=9> */
.L_x_1844:
[----:B------:R-:W-:Y:S05]  /*0a60*/  BSYNC.RECONVERGENT B0 ;  /* 0x0000000000007941 */ /* 0x000fea0003800200 */
.L_x_1843:
        /* <DEDUP_REMOVED lines=9> */
.L_x_1846:
[----:B------:R-:W-:Y:S05]  /*0b00*/  BSYNC.RECONVERGENT B0 ;  /* 0x0000000000007941 */ /* 0x000fea0003800200 */
.L_x_1845:
        /* <DEDUP_REMOVED lines=9> */
.L_x_1848:
[----:B------:R-:W-:Y:S05]  /*0ba0*/  BSYNC.RECONVERGENT B0 ;  /* 0x0000000000007941 */ /* 0x000fea0003800200 */
.L_x_1847:
        /* <DEDUP_REMOVED lines=9> */
.L_x_1850:
[----:B------:R-:W-:Y:S05]  /*0c40*/  BSYNC.RECONVERGENT B0 ;  /* 0x0000000000007941 */ /* 0x000fea0003800200 */
.L_x_1849:
        /* <DEDUP_REMOVED lines=18> */
.L_x_1853:
[----:B------:R-:W-:-:S13]  /*0d70*/  ISETP.GE.U32.AND P0, PT, R3, R2, PT ;  /* 0x000000020300720c */ /* 0x000fda0003f06070 */
[----:B------:R-:W-:Y:S05]  /*0d80*/  @P0 BRA `(.L_x_1855) ;  /* 0x0000000000300947 */ /* 0x000fea0003800000 */
[----:B0-----:R-:W0:Y:S01]  /*0d90*/  LDC.64 R4, c[0x0][0x398] ;  /* 0x0000e600ff047b82 */ /* 0x001e220000000a00 */
[----:B------:R-:W-:Y:S02]  /*0da0*/  IADD3 R13, PT, PT, R0, R3, RZ ;  /* 0x00000003000d7210 */ /* 0x000fe40007ffe0ff */
[----:B------:R-:W-:-:S03]  /*0db0*/  IADD3 R3, PT, PT, R3, 0x80, RZ ;  /* 0x0000008003037810 */ /* 0x000fc60007ffe0ff */
[----:B0-----:R-:W-:-:S05]  /*0dc0*/  IMAD.WIDE.U32 R4, R13, 0x2, R4 ;  /* 0x000000020d047825 */ /* 0x001fca00078e0004 */
[----:B------:R1:W-:Y:S02]  /*0dd0*/  STG.E.U16 desc[UR4][R4.64], R7 ;  /* 0x0000000704007986 */ /* 0x0003e4000c101504 */
.L_x_1854:
[----:B------:R-:W-:-:S13]  /*0de0*/  ISETP.GE.U32.AND P0, PT, R3, R2, PT ;  /* 0x000000020300720c */ /* 0x000fda0003f06070 */
[----:B------:R-:W-:Y:S05]  /*0df0*/  @P0 BRA `(.L_x_1856) ;  /* 0x0000000000340947 */ /* 0x000fea0003800000 */
[----:B01----:R-:W0:Y:S01]  /*0e00*/  LDC.64 R4, c[0x0][0x398] ;  /* 0x0000e600ff047b82 */ /* 0x003e220000000a00 */
[----:B------:R-:W-:Y:S02]  /*0e10*/  IADD3 R7, PT, PT, R0, R3, RZ ;  /* 0x0000000300077210 */ /* 0x000fe40007ffe0ff */
[----:B------:R-:W-:-:S03]  /*0e20*/  IADD3 R3, PT, PT, R3, 0x80, RZ ;  /* 0x0000008003037810 */ /* 0x000fc60007ffe0ff */
[----:B0-----:R-:W-:-:S05]  /*0e30*/  IMAD.WIDE.U32 R4, R7, 0x2, R4 ;  /* 0x0000000207047825 */ /* 0x001fca00078e0004 */
[----:B------:R1:W-:Y:S02]  /*0e40*/  STG.E.U16 desc[UR4][R4.64], R8 ;  /* 0x0000000804007986 */ /* 0x0003e4000c101504 */
.L_x_1855:
        /* <DEDUP_REMOVED lines=8> */
.L_x_1856:
[----:B------:R-:W-:Y:S05]  /*0ed0*/  BSYNC.RELIABLE B1 ;  /* 0x0000000000017941 */ /* 0x000fea0003800100 */
.L_x_1852:
[----:B------:R-:W-:-:S13]  /*0ee0*/  ISETP.GE.U32.AND P0, PT, R3, R2, PT ;  /* 0x000000020300720c */ /* 0x000fda0003f06070 */
[----:B012---:R-:W0:Y:S01]  /*0ef0*/  @!P0 LDC.64 R4, c[0x0][0x398] ;  /* 0x0000e600ff048b82 */ /* 0x007e220000000a00 */
[----:B------:R-:W-:Y:S02]  /*0f00*/  @!P0 IADD3 R7, PT, PT, R0, R3, RZ ;  /* 0x0000000300078210 */ /* 0x000fe40007ffe0ff */
[----:B------:R-:W-:-:S03]  /*0f10*/  @!P0 IADD3 R3, PT, PT, R3, 0x80, RZ ;  /* 0x0000008003038810 */ /* 0x000fc60007ffe0ff */
[----:B0-----:R-:W-:-:S05]  /*0f20*/  @!P0 IMAD.WIDE.U32 R4, R7, 0x2, R4 ;  /* 0x0000000207048825 */ /* 0x001fca00078e0004 */
[----:B------:R2:W-:Y:S02]  /*0f30*/  @!P0 STG.E.U16 desc[UR4][R4.64], R10 ;  /* 0x0000000a04008986 */ /* 0x0005e4000c101504 */
.L_x_1857:
[----:B------:R-:W-:Y:S05]  /*0f40*/  BSYNC.RECONVERGENT B0 ;  /* 0x0000000000007941 */ /* 0x000fea0003800200 */
.L_x_1851:
        /* <DEDUP_REMOVED lines=8> */
.L_x_1834:
[----:B------:R-:W0:Y:S01]  /*0fd0*/  S2R R7, SR_TID.X ;  /* 0x0000000000077919 */ /* 0x000e220000002100 */
[----:B------:R-:W1:Y:S08]  /*0fe0*/  LDC.64 R2, c[0x0][0x3a0] ;  /* 0x0000e800ff027b82 */ /* 0x000e700000000a00 */
[----:B------:R-:W2:Y:S08]  /*0ff0*/  LDC.64 R4, c[0x0][0x3a8] ;  /* 0x0000ea00ff047b82 */ /* 0x000eb00000000a00 */
[----:B------:R-:W3:Y:S01]  /*1000*/  LDC R11, c[0x0][0x388] ;  /* 0x0000e200ff0b7b82 */ /* 0x000ee20000000800 */
[----:B-1----:R-:W-:-:S04]  /*1010*/  IMAD.WIDE.U32 R2, R0, 0x2, R2 ;  /* 0x0000000200027825 */ /* 0x002fc800078e0002 */
[----:B0-----:R-:W-:-:S04]  /*1020*/  IMAD.WIDE.U32 R2, R7, 0x8, R2 ;  /* 0x0000000807027825 */ /* 0x001fc800078e0002 */
[----:B--2---:R-:W-:Y:S01]  /*1030*/  IMAD.WIDE.U32 R4, R0, 0x2, R4 ;  /* 0x0000000200047825 */ /* 0x004fe200078e0004 */
[----:B------:R-:W2:Y:S04]  /*1040*/  LDG.E.64 R16, desc[UR4][R2.64] ;  /* 0x0000000402107981 */ /* 0x000ea8000c1e1b00 */
[----:B------:R0:W4:Y:S01]  /*1050*/  LDG.E.64 R14, desc[UR4][R2.64+0x400] ;  /* 0x00040004020e7981 */ /* 0x000122000c1e1b00 */
[----:B------:R-:W-:-:S05]  /*1060*/  IMAD.WIDE.U32 R8, R7, 0x8, R4 ;  /* 0x0000000807087825 */ /* 0x000fca00078e0004 */
[----:B------:R-:W5:Y:S04]  /*1070*/  LDG.E.64 R12, desc[UR4][R8.64] ;  /* 0x00000004080c7981 */ /* 0x000f68000c1e1b00 */
[----:B------:R1:W4:Y:S01]  /*1080*/  LDG.E.64 R4, desc[UR4][R8.64+0x400] ;  /* 0x0004000408047981 */ /* 0x000322000c1e1b00 */
[C---:B---3--:R-:W-:Y:S01]  /*1090*/  FSETP.GEU.FTZ.AND P0, PT, |R11|.reuse, 0.5, PT ;  /* 0x3f0000000b00780b */ /* 0x048fe20003f1e200 */
[----:B0-----:R-:W0:Y:S01]  /*10a0*/  LDC.64 R2, c[0x0][0x398] ;  /* 0x0000e600ff027b82 */ /* 0x001e220000000a00 */
[----:B------:R-:W-:Y:S01]  /*10b0*/  FADD.FTZ R10, -R11, 1 ;  /* 0x3f8000000b0a7421 */ /* 0x000fe20000010100 */
[----:B0-----:R-:W-:-:S04]  /*10c0*/  IMAD.WIDE.U32 R2, R0, 0x2, R2 ;  /* 0x0000000200027825 */ /* 0x001fc800078e0002 */
[----:B------:R-:W-:-:S04]  /*10d0*/  IMAD.WIDE.U32 R2, R7, 0x8, R2 ;  /* 0x0000000807027825 */ /* 0x000fc800078e0002 */
[--C-:B--2---:R-:W-:Y:S02]  /*10e0*/  HADD2.F32 R6, -RZ, R16.reuse.H0_H0 ;  /* 0x20000010ff067230 */ /* 0x104fe40000004100 */
[----:B------:R-:W-:Y:S02]  /*10f0*/  HADD2.F32 R16, -RZ, R16.H1_H1 ;  /* 0x30000010ff107230 */ /* 0x000fe40000004100 */
[----:B------:R-:W-:Y:S02]  /*1100*/  HADD2.F32 R18, -RZ, R17.H0_H0 ;  /* 0x20000011ff127230 */ /* 0x000fe40000004100 */
[--C-:B-----5:R-:W-:Y:S02]  /*1110*/  HADD2.F32 R19, -RZ, R12.reuse.H0_H0 ;  /* 0x2000000cff137230 */ /* 0x120fe40000004100 */
[----:B------:R-:W-:Y:S02]  /*1120*/  HADD2.F32 R23, -RZ, R12.H1_H1 ;  /* 0x3000000cff177230 */ /* 0x000fe40000004100 */
[----:B------:R-:W-:-:S02]  /*1130*/  HADD2.F32 R25, -RZ, R13.H0_H0 ;  /* 0x2000000dff197230 */ /* 0x000fc40000004100 */
[----:B------:R-:W-:Y:S01]  /*1140*/  FADD.FTZ R21, -R6, R19 ;  /* 0x0000001306157221 */ /* 0x000fe20000010100 */
[----:B------:R-:W-:Y:S02]  /*1150*/  FADD.FTZ R12, -R16, R23 ;  /* 0x00000017100c7221 */ /* 0x000fe40000010100 */
[----:B------:R-:W-:Y:S01]  /*1160*/  FADD.FTZ R20, -R18, R25 ;  /* 0x0000001912147221 */ /* 0x000fe20000010100 */
[-C--:B-1----:R-:W-:Y:S01]  /*1170*/  @!P0 FFMA.FTZ R9, R21, R11.reuse, R6 ;  /* 0x0000000b15098223 */ /* 0x082fe20000010006 */
[-C--:B------:R-:W-:Y:S01]  /*1180*/  @!P0 FFMA.FTZ R6, R12, R11.reuse, R16 ;  /* 0x0000000b0c068223 */ /* 0x080fe20000010010 */
[----:B------:R-:W-:Y:S01]  /*1190*/  @P0 FFMA.FTZ R6, -R10, R12, R23 ;  /* 0x0000000c0a060223 */ /* 0x000fe20000010117 */
[----:B------:R-:W-:Y:S01]  /*11a0*/  @!P0 FFMA.FTZ R8, R20, R11, R18 ;  /* 0x0000000b14088223 */ /* 0x000fe20000010012 */
[----:B------:R-:W-:Y:S01]  /*11b0*/  @P0 FFMA.FTZ R8, -R10, R20, R25 ;  /* 0x000000140a080223 */ /* 0x000fe20000010119 */
[--C-:B----4-:R-:W-:Y:S02]  /*11c0*/  HADD2.F32 R23, -RZ, R14.reuse.H0_H0 ;  /* 0x2000000eff177230 */ /* 0x110fe40000004100 */
[----:B------:R-:W-:-:S02]  /*11d0*/  HADD2.F32 R25, -RZ, R14.H1_H1 ;  /* 0x3000000eff197230 */ /* 0x000fc40000004100 */
[----:B------:R-:W-:Y:S01]  /*11e0*/  @P0 FFMA.FTZ R9, -R10, R21, R19 ;  /* 0x000000150a090223 */ /* 0x000fe20000010113 */
[--C-:B------:R-:W-:Y:S02]  /*11f0*/  HADD2.F32 R12, -RZ, R15.reuse.H0_H0 ;  /* 0x2000000fff0c7230 */ /* 0x100fe40000004100 */
[----:B------:R-:W-:Y:S02]  /*1200*/  HADD2.F32 R14, -RZ, R15.H1_H1 ;  /* 0x3000000fff0e7230 */ /* 0x000fe40000004100 */
[----:B------:R-:W-:Y:S02]  /*1210*/  HADD2.F32 R27, -RZ, R17.H1_H1 ;  /* 0x30000011ff1b7230 */ /* 0x000fe40000004100 */
[--C-:B------:R-:W-:Y:S02]  /*1220*/  HADD2.F32 R15, -RZ, R4.reuse.H0_H0 ;  /* 0x20000004ff0f7230 */ /* 0x100fe40000004100 */
[----:B------:R-:W-:Y:S02]  /*1230*/  HADD2.F32 R13, -RZ, R13.H1_H1 ;  /* 0x3000000dff0d7230 */ /* 0x000fe40000004100 */
[----:B------:R-:W-:-:S02]  /*1240*/  HADD2.F32 R19, -RZ, R4.H1_H1 ;  /* 0x30000004ff137230 */ /* 0x000fc40000004100 */
[--C-:B------:R-:W-:Y:S02]  /*1250*/  HADD2.F32 R17, -RZ, R5.reuse.H0_H0 ;  /* 0x20000005ff117230 */ /* 0x100fe40000004100 */
[----:B------:R-:W-:Y:S02]  /*1260*/  HADD2.F32 R4, -RZ, R5.H1_H1 ;  /* 0x30000005ff047230 */ /* 0x000fe40000004100 */
        /* <DEDUP_REMOVED lines=19> */
[----:B------:R-:W-:Y:S04]  /*13a0*/  STG.E.64 desc[UR4][R2.64], R4 ;  /* 0x0000000402007986 */ /* 0x000fe8000c101b04 */
[----:B------:R-:W-:Y:S01]  /*13b0*/  STG.E.64 desc[UR4][R2.64+0x400], R10 ;  /* 0x0004000a02007986 */ /* 0x000fe2000c101b04 */
[----:B------:R-:W-:Y:S05]  /*13c0*/  EXIT ;  /* 0x000000000000794d */ /* 0x000fea0003800000 */
.L_x_1858:
        /* <DEDUP_REMOVED lines=11> */
.L_x_8190:


//--------------------- .text._ZN2at6native29vectorized_elementwise_kernelILi8EZZZNS0_44_GLOBAL__N__40a83637_7_Lerp_cu_1520ed90_319418lerp_scalar_kernelERNS_18TensorIteratorBaseERKN3c106ScalarEENKUlvE0_clEvENKUlvE1_clEvEUlNS5_4HalfESB_E_St5arrayIPcLm3EEEEviT0_T1_ --------------------------
	.section	.text._ZN2at6native29vectorized_elementwise_kernelILi8EZZZNS0_44_GLOBAL__N__40a83637_7_Lerp_cu_1520ed90_319418lerp_scalar_kernelERNS_18TensorIteratorBaseERKN3c106ScalarEENKUlvE0_clEvENKUlvE1_clEvEUlNS5_4HalfESB_E_St5arrayIPcLm3EEEEviT0_T1_,"ax",@progbits
	.align	128
        .global         _ZN2at6native29vectorized_elementwise_kernelILi8EZZZNS0_44_GLOBAL__N__40a83637_7_Lerp_cu_1520ed90_319418lerp_scalar_kernelERNS_18TensorIteratorBaseERKN3c106ScalarEENKUlvE0_clEvENKUlvE1_clEvEUlNS5_4HalfESB_E_St5arrayIPcLm3EEEEviT0_T1_
        .type           _ZN2at6native29vectorized_elementwise_kernelILi8EZZZNS0_44_GLOBAL__N__40a83637_7_Lerp_cu_1520ed90_319418lerp_scalar_kernelERNS_18TensorIteratorBaseERKN3c106ScalarEENKUlvE0_clEvENKUlvE1_clEvEUlNS5_4HalfESB_E_St5arrayIPcLm3EEEEviT0_T1_,@function
        .size           _ZN2at6native29vectorized_elementwise_kernelILi8EZZZNS0_44_GLOBAL__N__40a83637_7_Lerp_cu_1520ed90_319418lerp_scalar_kernelERNS_18TensorIteratorBaseERKN3c106ScalarEENKUlvE0_clEvENKUlvE1_clEvEUlNS5_4HalfESB_E_St5arrayIPcLm3EEEEviT0_T1_,(.L_x_8191 - _ZN2at6native29vectorized_elementwise_kernelILi8EZZZNS0_44_GLOBAL__N__40a83637_7_Lerp_cu_1520ed90_319418lerp_scalar_kernelERNS_18TensorIteratorBaseERKN3c106ScalarEENKUlvE0_clEvENKUlvE1_clEvEUlNS5_4HalfESB_E_St5arrayIPcLm3EEEEviT0_T1_)
        .other          _ZN2at6native29vectorized_elementwise_kernelILi8EZZZNS0_44_GLOBAL__N__40a83637_7_Lerp_cu_1520ed90_319418lerp_scalar_kernelERNS_18TensorIteratorBaseERKN3c106ScalarEENKUlvE0_clEvENKUlvE1_clEvEUlNS5_4HalfESB_E_St5arrayIPcLm3EEEEviT0_T1_,@"STO_CUDA_ENTRY STV_DEFAULT"
_ZN2at6native29vectorized_elementwise_kernelILi8EZZZNS0_44_GLOBAL__N__40a83637_7_Lerp_cu_1520ed90_319418lerp_scalar_kernelERNS_18TensorIteratorBaseERKN3c106ScalarEENKUlvE0_clEvENKUlvE1_clEvEUlNS5_4HalfESB_E_St5arrayIPcLm3EEEEviT0_T1_:
.text._ZN2at6native29vectorized_elementwise_kernelILi8EZZZNS0_44_GLOBAL__N__40a83637_7_Lerp_cu_1520ed90_319418lerp_scalar_kernelERNS_18TensorIteratorBaseERKN3c106ScalarEENKUlvE0_clEvENKUlvE1_clEvEUlNS5_4HalfESB_E_St5arrayIPcLm3EEEEviT0_T1_:
        /* <DEDUP_REMOVED lines=109> */
.L_x_1861:
[----:B------:R-:W-:Y:S05]  /*06d0*/  BSYNC.RECONVERGENT B0 ;  /* 0x0000000000007941 */ /* 0x000fea0003800200 */
.L_x_1860:
        /* <DEDUP_REMOVED lines=11> */
.L_x_1863:
[----:B------:R-:W-:Y:S05]  /*0790*/  BSYNC.RECONVERGENT B0 ;  /* 0x0000000000007941 */ /* 0x000fea0003800200 */
.L_x_1862:
        /* <DEDUP_REMOVED lines=24> */
.L_x_1865:
[----:B------:R-:W-:Y:S05]  /*0920*/  BSYNC.RECONVERGENT B0 ;  /* 0x0000000000007941 */ /* 0x000fea0003800200 */
.L_x_1864:
        /* <DEDUP_REMOVED lines=9> */
.L_x_1867:
[----:B------:R-:W-:Y:S05]  /*09c0*/  BSYNC.RECONVERGENT B0 ;  /* 0x0000000000007941 */ /* 0x000fea0003800200 */
.L_x_1866:
        /* <DEDUP_REMOVED lines=9> */
.L_x_1869:
[----:B------:R-:W-:Y:S05]  /*0a60*/  BSYNC.RECONVERGENT B0 ;  /* 0x0000000000007941 */ /* 0x000fea0003800200 */
.L_x_1868:
        /* <DEDUP_REMOVED lines=9> */
.L_x_1871:
[----:B------:R-:W-:Y:S05]  /*0b00*/  BSYNC.RECONVERGENT B0 ;  /* 0x0000000000007941 */ /* 0x000fea0003800200 */
.L_x_1870:
        /* <DEDUP_REMOVED lines=9> */
.L_x_1873:
[----:B------:R-:W-:Y:S05]  /*0ba0*/  BSYNC.RECONVERGENT B0 ;  /* 0x0000000000007941 */ /* 0x000fea0003800200 */
.L_x_1872:
        /* <DEDUP_REMOVED lines=9> */
.L_x_1875:
[----:B------:R-:W-:Y:S05]  /*0c40*/  BSYNC.RECONVERGENT B0 ;  /* 0x0000000000007941 */ /* 0x000fea0003800200 */
.L_x_1874:
        /* <DEDUP_REMOVED lines=18> */
.L_x_1878:
[----:B------:R-:W-:-:S13]  /*0d70*/  ISETP.GE.U32.AND P0, PT, R3, R2, PT ;  /* 0x000000020300720c */ /* 0x000fda0003f06070 */
[----:B------:R-:W-:Y:S05]  /*0d80*/  @P0 BRA `(.L_x_1880) ;  /* 0x0000000000300947 */ /* 0x000fea0003800000 */
[----:B0-----:R-:W0:Y:S01]  /*0d90*/  LDC.64 R4, c[0x0][0x398] ;  /* 0x0000e600ff047b82 */ /* 0x001e220000000a00 */
[----:B------:R-:W-:Y:S02]  /*0da0*/  IADD3 R13, PT, PT, R0, R3, RZ ;  /* 0x00000003000d7210 */ /* 0x000fe40007ffe0ff */
[----:B------:R-:W-:-:S03]  /*0db0*/  IADD3 R3, PT, PT, R3, 0x80, RZ ;  /* 0x0000008003037810 */ /* 0x000fc60007ffe0ff */
[----:B0-----:R-:W-:-:S05]  /*0dc0*/  IMAD.WIDE.U32 R4, R13, 0x2, R4 ;  /* 0x000000020d047825 */ /* 0x001fca00078e0004 */
[----:B------:R1:W-:Y:S02]  /*0dd0*/  STG.E.U16 desc[UR4][R4.64], R7 ;  /* 0x0000000704007986 */ /* 0x0003e4000c101504 */
.L_x_1879:
[----:B------:R-:W-:-:S13]  /*0de0*/  ISETP.GE.U32.AND P0, PT, R3, R2, PT ;  /* 0x000000020300720c */ /* 0x000fda0003f06070 */
[----:B------:R-:W-:Y:S05]  /*0df0*/  @P0 BRA `(.L_x_1881) ;  /* 0x0000000000340947 */ /* 0x000fea0003800000 */
[----:B01----:R-:W0:Y:S01]  /*0e00*/  LDC.64 R4, c[0x0][0x398] ;  /* 0x0000e600ff047b82 */ /* 0x003e220000000a00 */
[----:B------:R-:W-:Y:S02]  /*0e10*/  IADD3 R7, PT, PT, R0, R3, RZ ;  /* 0x0000000300077210 */ /* 0x000fe40007ffe0ff */
[----:B------:R-:W-:-:S03]  /*0e20*/  IADD3 R3, PT, PT, R3, 0x80, RZ ;  /* 0x0000008003037810 */ /* 0x000fc60007ffe0ff */
[----:B0-----:R-:W-:-:S05]  /*0e30*/  IMAD.WIDE.U32 R4, R7, 0x2, R4 ;  /* 0x0000000207047825 */ /* 0x001fca00078e0004 */
[----:B------:R1:W-:Y:S02]  /*0e40*/  STG.E.U16 desc[UR4][R4.64], R8 ;  /* 0x0000000804007986 */ /* 0x0003e4000c101504 */
.L_x_1880:
        /* <DEDUP_REMOVED lines=8> */
.L_x_1881:
[----:B------:R-:W-:Y:S05]  /*0ed0*/  BSYNC.RELIABLE B1 ;  /* 0x0000000000017941 */ /* 0x000fea0003800100 */
.L_x_1877:
[----:B------:R-:W-:-:S13]  /*0ee0*/  ISETP.GE.U32.AND P0, PT, R3, R2, PT ;  /* 0x000000020300720c */ /* 0x000fda0003f06070 */
[----:B012---:R-:W0:Y:S01]  /*0ef0*/  @!P0 LDC.64 R4, c[0x0][0x398] ;  /* 0x0000e600ff048b82 */ /* 0x007e220000000a00 */
[----:B------:R-:W-:Y:S02]  /*0f00*/  @!P0 IADD3 R7, PT, PT, R0, R3, RZ ;  /* 0x0000000300078210 */ /* 0x000fe40007ffe0ff */
[----:B------:R-:W-:-:S03]  /*0f10*/  @!P0 IADD3 R3, PT, PT, R3, 0x80, RZ ;  /* 0x0000008003038810 */ /* 0x000fc60007ffe0ff */
[----:B0-----:R-:W-:-:S05]  /*0f20*/  @!P0 IMAD.WIDE.U32 R4, R7, 0x2, R4 ;  /* 0x0000000207048825 */ /* 0x001fca00078e0004 */
[----:B------:R2:W-:Y:S02]  /*0f30*/  @!P0 STG.E.U16 desc[UR4][R4.64], R10 ;  /* 0x0000000a04008986 */ /* 0x0005e4000c101504 */
.L_x_1882:
[----:B------:R-:W-:Y:S05]  /*0f40*/  BSYNC.RECONVERGENT B0 ;  /* 0x0000000000007941 */ /* 0x000fea0003800200 */
.L_x_1876:
        /* <DEDUP_REMOVED lines=8> */
.L_x_1859:
[----:B------:R-:W0:Y:S01]  /*0fd0*/  S2R R12, SR_TID.X ;  /* 0x00000000000c7919 */ /* 0x000e220000002100 */
[----:B------:R-:W1:Y:S08]  /*0fe0*/  LDC.64 R2, c[0x0][0x3a0] ;  /* 0x0000e800ff027b82 */ /* 0x000e700000000a00 */
[----:B------:R-:W2:Y:S08]  /*0ff0*/  LDC.64 R4, c[0x0][0x3a8] ;  /* 0x0000ea00ff047b82 */ /* 0x000eb00000000a00 */
[----:B------:R-:W3:Y:S01]  /*1000*/  LDC R14, c[0x0][0x388] ;  /* 0x0000e200ff0e7b82 */ /* 0x000ee20000000800 */
[----:B-1----:R-:W-:-:S04]  /*1010*/  IMAD.WIDE.U32 R2, R0, 0x2, R2 ;  /* 0x0000000200027825 */ /* 0x002fc800078e0002 */
[----:B0-----:R-:W-:-:S03]  /*1020*/  IMAD.WIDE.U32 R8, R12, 0x10, R2 ;  /* 0x000000100c087825 */ /* 0x001fc600078e0002 */
[----:B------:R-:W0:Y:S01]  /*1030*/  LDC.64 R2, c[0x0][0x398] ;  /* 0x0000e600ff027b82 */ /* 0x000e220000000a00 */
[----:B--2---:R-:W-:Y:S02]  /*1040*/  IMAD.WIDE.U32 R4, R0, 0x2, R4 ;  /* 0x0000000200047825 */ /* 0x004fe400078e0004 */
[----:B------:R-:W2:Y:S02]  /*1050*/  LDG.E.128 R8, desc[UR4][R8.64] ;  /* 0x0000000408087981 */ /* 0x000ea4000c1e1d00 */
[----:B------:R-:W-:-:S06]  /*1060*/  IMAD.WIDE.U32 R4, R12, 0x10, R4 ;  /* 0x000000100c047825 */ /* 0x000fcc00078e0004 */
[----:B------:R-:W4:Y:S01]  /*1070*/  LDG.E.128 R4, desc[UR4][R4.64] ;  /* 0x0000000404047981 */ /* 0x000f22000c1e1d00 */
[C---:B---3--:R-:W-:Y:S01]  /*1080*/  FSETP.GEU.FTZ.AND P0, PT, |R14|.reuse, 0.5, PT ;  /* 0x3f0000000e00780b */ /* 0x048fe20003f1e200 */
[----:B------:R-:W-:Y:S01]  /*1090*/  FADD.FTZ R13, -R14, 1 ;  /* 0x3f8000000e0d7421 */ /* 0x000fe20000010100 */
[----:B0-----:R-:W-:-:S04]  /*10a0*/  IMAD.WIDE.U32 R2, R0, 0x2, R2 ;  /* 0x0000000200027825 */ /* 0x001fc800078e0002 */
[----:B------:R-:W-:-:S04]  /*10b0*/  IMAD.WIDE.U32 R2, R12, 0x10, R2 ;  /* 0x000000100c027825 */ /* 0x000fc800078e0002 */
[--C-:B--2---:R-:W-:Y:S02]  /*10c0*/  HADD2.F32 R19, -RZ, R8.reuse.H0_H0 ;  /* 0x20000008ff137230 */ /* 0x104fe40000004100 */
[----:B------:R-:W-:Y:S02]  /*10d0*/  HADD2.F32 R23, -RZ, R8.H1_H1 ;  /* 0x30000008ff177230 */ /* 0x000fe40000004100 */
[----:B------:R-:W-:Y:S02]  /*10e0*/  HADD2.F32 R21, -RZ, R9.H0_H0 ;  /* 0x20000009ff157230 */ /* 0x000fe40000004100 */
[--C-:B----4-:R-:W-:Y:S02]  /*10f0*/  HADD2.F32 R16, -RZ, R4.reuse.H0_H0 ;  /* 0x20000004ff107230 */ /* 0x110fe40000004100 */
[----:B------:R-:W-:Y:S02]  /*1100*/  HADD2.F32 R20, -RZ, R4.H1_H1 ;  /* 0x30000004ff147230 */ /* 0x000fe40000004100 */
[----:B------:R-:W-:-:S02]  /*1110*/  HADD2.F32 R22, -RZ, R5.H0_H0 ;  /* 0x20000005ff167230 */ /* 0x000fc40000004100 */
[----:B------:R-:W-:Y:S01]  /*1120*/  FADD.FTZ R8, -R19, R16 ;  /* 0x0000001013087221 */ /* 0x000fe20000010100 */
[----:B------:R-:W-:Y:S02]  /*1130*/  HADD2.F32 R15, -RZ, R9.H1_H1 ;  /* 0x30000009ff0f7230 */ /* 0x000fe40000004100 */
[----:B------:R-:W-:Y:S01]  /*1140*/  FADD.FTZ R24, -R23, R20 ;  /* 0x0000001417187221 */ /* 0x000fe20000010100 */
[--C-:B------:R-:W-:Y:S02]  /*1150*/  HADD2.F32 R9, -RZ, R10.reuse.H0_H0 ;  /* 0x2000000aff097230 */ /* 0x100fe40000004100 */
[----:B------:R-:W-:Y:S01]  /*1160*/  @!P0 FFMA.FTZ R4, R8, R14, R19 ;  /* 0x0000000e08048223 */ /* 0x000fe20000010013 */
[----:B------:R-:W-:Y:S02]  /*1170*/  HADD2.F32 R17, -RZ, R10.H1_H1 ;  /* 0x3000000aff117230 */ /* 0x000fe40000004100 */
[----:B------:R-:W-:Y:S01]  /*1180*/  @P0 FFMA.FTZ R4, -R13, R8, R16 ;  /* 0x000000080d040223 */ /* 0x000fe20000010110 */
[----:B------:R-:W-:Y:S01]  /*1190*/  FADD.FTZ R25, -R21, R22 ;  /* 0x0000001615197221 */ /* 0x000fe20000010100 */
[----:B------:R-:W-:-:S02]  /*11a0*/  HADD2.F32 R19, -RZ, R11.H0_H0 ;  /* 0x2000000bff137230 */ /* 0x000fc40000004100 */
[----:B------:R-:W-:Y:S02]  /*11b0*/  HADD2.F32 R10, -RZ, R5.H1_H1 ;  /* 0x30000005ff0a7230 */ /* 0x000fe40000004100 */
[--C-:B------:R-:W-:Y:S02]  /*11c0*/  HADD2.F32 R8, -RZ, R6.reuse.H0_H0 ;  /* 0x20000006ff087230 */ /* 0x100fe40000004100 */
[----:B------:R-:W-:Y:S02]  /*11d0*/  HADD2.F32 R18, -RZ, R6.H1_H1 ;  /* 0x30000006ff127230 */ /* 0x000fe40000004100 */
[----:B------:R-:W-:Y:S02]  /*11e0*/  HADD2.F32 R16, -RZ, R7.H0_H0 ;  /* 0x20000007ff107230 */ /* 0x000fe40000004100 */
[----:B------:R-:W-:Y:S02]  /*11f0*/  HADD2.F32 R11, -RZ, R11.H1_H1 ;  /* 0x3000000bff0b7230 */ /* 0x000fe40000004100 */
[----:B------:R-:W-:-:S02]  /*1200*/  HADD2.F32 R7, -RZ, R7.H1_H1 ;  /* 0x30000007ff077230 */ /* 0x000fc40000004100 */
[-C--:B------:R-:W-:Y:S01]  /*1210*/  @!P0 FFMA.FTZ R5, R24, R14.reuse, R23 ;  /* 0x0000000e18058223 */ /* 0x080fe20000010017 */
[----:B------:R-:W-:Y:S01]  /*1220*/  @!P0 FFMA.FTZ R6, R25, R14, R21 ;  /* 0x0000000e19068223 */ /* 0x000fe20000010015 */
[C---:B------:R-:W-:Y:S01]  /*1230*/  @P0 FFMA.FTZ R5, -R13.reuse, R24, R20 ;  /* 0x000000180d050223 */ /* 0x040fe20000010114 */
[----:B------:R-:W-:Y:S01]  /*1240*/  @P0 FFMA.FTZ R6, -R13, R25, R22 ;  /* 0x000000190d060223 */ /* 0x000fe20000010116 */
        /* <DEDUP_REMOVED lines=18> */
[----:B------:R-:W-:-:S05]  /*1370*/  F2FP.F16.F32.PACK_AB R7, R14, R19 ;  /* 0x000000130e07723e */ /* 0x000fca00000000ff */
[----:B------:R-:W-:Y:S01]  /*1380*/  STG.E.128 desc[UR4][R2.64], R4 ;  /* 0x0000000402007986 */ /* 0x000fe2000c101d04 */
[----:B------:R-:W-:Y:S05]  /*1390*/  EXIT ;  /* 0x000000000000794d */ /* 0x000fea0003800000 */
.L_x_1883:
        /* <DEDUP_REMOVED lines=14> */
.L_x_8191:


//--------------------- .text._ZN2at6native18elementwise_kernelILi128ELi4EZNS0_15gpu_kernel_implIZZZNS0_44_GLOBAL__N__40a83637_7_Lerp_cu_1520ed90_319418lerp_scalar_kernelERNS_18TensorIteratorBaseERKN3c106ScalarEENKUlvE0_clEvENKUlvE0_clEvEUlffE_EEvS5_RKT_EUliE_EEviT1_ --------------------------
	.section	.text._ZN2at6native18elementwise_kernelILi128ELi4EZNS0_15gpu_kernel_implIZZZNS0_44_GLOBAL__N__40a83637_7_Lerp_cu_1520ed90_319418lerp_scalar_kernelERNS_18TensorIteratorBaseERKN3c106ScalarEENKUlvE0_clEvENKUlvE0_clEvEUlffE_EEvS5_RKT_EUliE_EEviT1_,"ax",@progbits
	.align	128
        .global         _ZN2at6native18elementwise_kernelILi128ELi4EZNS0_15gpu_kernel_implIZZZNS0_44_GLOBAL__N__40a83637_7_Lerp_cu_1520ed90_319418lerp_scalar_kernelERNS_18TensorIteratorBaseERKN3c106ScalarEENKUlvE0_clEvENKUlvE0_clEvEUlffE_EEvS5_RKT_EUliE_EEviT1_
        .type           _ZN2at6native18elementwise_kernelILi128ELi4EZNS0_15gpu_kernel_implIZZZNS0_44_GLOBAL__N__40a83637_7_Lerp_cu_1520ed90_319418lerp_scalar_kernelERNS_18TensorIteratorBaseERKN3c106ScalarEENKUlvE0_clEvENKUlvE0_clEvEUlffE_EEvS5_RKT_EUliE_EEviT1_,@function
        .size           _ZN2at6native18elementwise_kernelILi128ELi4EZNS0_15gpu_kernel_implIZZZNS0_44_GLOBAL__N__40a83637_7_Lerp_cu_1520ed90_319418lerp_scalar_kernelERNS_18TensorIteratorBaseERKN3c106ScalarEENKUlvE0_clEvENKUlvE0_clEvEUlffE_EEvS5_RKT_EUliE_EEviT1_,(.L_x_8192 - _ZN2at6native18elementwise_kernelILi128ELi4EZNS0_15gpu_kernel_implIZZZNS0_44_GLOBAL__N__40a83637_7_Lerp_cu_1520ed90_319418lerp_scalar_kernelERNS_18TensorIteratorBaseERKN3c106ScalarEENKUlvE0_clEvENKUlvE0_clEvEUlffE_EEvS5_RKT_EUliE_EEviT1_)
        .other          _ZN2at6native18elementwise_kernelILi128ELi4EZNS0_15gpu_kernel_implIZZZNS0_44_GLOBAL__N__40a83637_7_Lerp_cu_1520ed90_319418lerp_scalar_kernelERNS_18TensorIteratorBaseERKN3c106ScalarEENKUlvE0_clEvENKUlvE0_clEvEUlffE_EEvS5_RKT_EUliE_EEviT1_,@"STO_CUDA_ENTRY STV_DEFAULT"
_ZN2at6native18elementwise_kernelILi128ELi4EZNS0_15gpu_kernel_implIZZZNS0_44_GLOBAL__N__40a83637_7_Lerp_cu_1520ed90_319418lerp_scalar_kernelERNS_18TensorIteratorBaseERKN3c106ScalarEENKUlvE0_clEvENKUlvE0_clEvEUlffE_EEvS5_RKT_EUliE_EEviT1_:
.text._ZN2at6native18elementwise_kernelILi128ELi4EZNS0_15gpu_kernel_implIZZZNS0_44_GLOBAL__N__40a83637_7_Lerp_cu_1520ed90_319418lerp_scalar_kernelERNS_18TensorIteratorBaseERKN3c106ScalarEENKUlvE0_clEvENKUlvE0_clEvEUlffE_EEvS5_RKT_EUliE_EEviT1_:
        /* <DEDUP_REMOVED lines=22> */
[----:B------:R-:W-:Y:S02]  /*0160*/  HFMA2 R16, -RZ, RZ, 0, 0 ;  /* 0x00000000ff107431 */ /* 0x000fe400000001ff */
        /* <DEDUP_REMOVED lines=351> */
.L_x_1886:
[----:B------:R-:W0:Y:S01]  /*1760*/  LDCU.64 UR6, c[0x0][0x5f0] ;  /* 0x0000be00ff0677ac */ /* 0x000e220008000a00 */
[----:B------:R-:W-:Y:S01]  /*1770*/  BSSY.RECONVERGENT B6, `(.L_x_1887) ;  /* 0x00000dd000067945 */ /* 0x000fe20003800200 */
        /* <DEDUP_REMOVED lines=14> */
[----:B--2---:R0:W1:Y:S01]  /*1860*/  I2F.S16 R22, R2 ;  /* 0x0000000200167306 */ /* 0x0040620000101400 */
[----:B------:R-:W-:Y:S05]  /*1870*/  BRA `(.L_x_1893) ;  /* 0x0000000c00307947 */ /* 0x000fea0003800000 */
.L_x_1891:
[----:B------:R-:W2:Y:S02]  /*1880*/  LDG.E.U8 R2, desc[UR36][R2.64] ;  /* 0x0000002402027981 */ /* 0x000ea4000c1e1100 */
[----:B--2---:R-:W-:Y:S01]  /*1890*/  I2FP.F32.U32 R22, R2 ;  /* 0x0000000200167245 */ /* 0x004fe20000201000 */
[----:B------:R-:W-:Y:S06]  /*18a0*/  BRA `(.L_x_1893) ;  /* 0x0000000c00247947 */ /* 0x000fec0003800000 */
.L_x_1890:
[----:B------:R-:W-:-:S09]  /*18b0*/  UISETP.NE.AND UP0, UPT, UR4, 0x2, UPT ;  /* 0x000000020400788c */ /* 0x000fd2000bf05270 */
[----:B------:R-:W-:Y:S05]  /*18c0*/  BRA.U !UP0, `(.L_x_1894) ;  /* 0x0000000108287547 */ /* 0x000fea000b800000 */
[----:B------:R-:W-:-:S09]  /*18d0*/  UISETP.NE.AND UP0, UPT, UR4, 0x3, UPT ;  /* 0x000000030400788c */ /* 0x000fd2000bf05270 */
[----:B------:R-:W-:Y:S05]  /*18e0*/  BRA.U !UP0, `(.L_x_1895) ;  /* 0x0000000108147547 */ /* 0x000fea000b800000 */
[----:B------:R-:W-:-:S09]  /*18f0*/  UISETP.NE.AND UP0, UPT, UR4, 0x4, UPT ;  /* 0x000000040400788c */ /* 0x000fd2000bf05270 */
[----:B------:R-:W-:Y:S05]  /*1900*/  BRA.U UP0, `(.L_x_1892) ;  /* 0x0000000900907547 */ /* 0x000fea000b800000 */
[----:B------:R-:W2:Y:S02]  /*1910*/  LDG.E.64 R22, desc[UR36][R2.64] ;  /* 0x0000002402167981 */ /* 0x000ea4000c1e1b00 */
[----:B--2---:R4:W0:Y:S01]  /*1920*/  I2F.S64 R22, R22 ;  /* 0x0000001600167312 */ /* 0x0048220000301400 */
[----:B------:R-:W-:Y:S05]  /*1930*/  BRA `(.L_x_1893) ;  /* 0x0000000c00007947 */ /* 0x000fea0003800000 */
.L_x_1895:
[----:B------:R-:W2:Y:S02]  /*1940*/  LDG.E R2, desc[UR36][R2.64] ;  /* 0x0000002402027981 */ /* 0x000ea4000c1e1900 */
[----:B--2---:R-:W-:Y:S01]  /*1950*/  I2FP.F32.S32 R22, R2 ;  /* 0x0000000200167245 */ /* 0x004fe20000201400 */
[----:B------:R-:W-:Y:S06]  /*1960*/  BRA `(.L_x_1893) ;  /* 0x0000000800f47947 */ /* 0x000fec0003800000 */
.L_x_1894:
[----:B------:R-:W2:Y:S02]  /*1970*/  LDG.E.U16 R2, desc[UR36][R2.64] ;  /* 0x0000002402027981 */ /* 0x000ea4000c1e1500 */
[----:B--2---:R0:W1:Y:S01]  /*1980*/  I2F.S16 R22, R2 ;  /* 0x0000000200167306 */ /* 0x0040620000101400 */
[----:B------:R-:W-:Y:S05]  /*1990*/  BRA `(.L_x_1893) ;  /* 0x0000000800e87947 */ /* 0x000fea0003800000 */
.L_x_1889:
[----:B------:R-:W-:-:S09]  /*19a0*/  UISETP.GT.AND UP0, UPT, UR4, 0x6, UPT ;  /* 0x000000060400788c */ /* 0x000fd2000bf04270 */
[----:B------:R-:W-:Y:S05]  /*19b0*/  BRA.U UP0, `(.L_x_1896) ;  /* 0x0000000100247547 */ /* 0x000fea000b800000 */
[----:B------:R-:W-:-:S09]  /*19c0*/  UISETP.NE.AND UP0, UPT, UR4, 0x5, UPT ;  /* 0x000000050400788c */ /* 0x000fd2000bf05270 */
[----:B------:R-:W-:Y:S05]  /*19d0*/  BRA.U !UP0, `(.L_x_1897) ;  /* 0x0000000108107547 */ /* 0x000fea000b800000 */
[----:B------:R-:W-:-:S09]  /*19e0*/  UISETP.NE.AND UP0, UPT, UR4, 0x6, UPT ;  /* 0x000000060400788c */ /* 0x000fd2000bf05270 */
[----:B------:R-:W-:Y:S05]  /*19f0*/  BRA.U UP0, `(.L_x_1892) ;  /* 0x0000000900547547 */ /* 0x000fea000b800000 */
[----:B------:R2:W5:Y:S01]  /*1a00*/  LDG.E R22, desc[UR36][R2.64] ;  /* 0x0000002402167981 */ /* 0x000562000c1e1900 */
[----:B------:R-:W-:Y:S05]  /*1a10*/  BRA `(.L_x_1893) ;  /* 0x0000000800c87947 */ /* 0x000fea0003800000 */
.L_x_1897:
[----:B------:R-:W2:Y:S02]  /*1a20*/  LDG.E.U16 R2, desc[UR36][R2.64] ;  /* 0x0000002402027981 */ /* 0x000ea4000c1e1500 */
[----:B--2---:R-:W-:Y:S01]  /*1a30*/  HADD2.F32 R22, -RZ, R2.H0_H0 ;  /* 0x20000002ff167230 */ /* 0x004fe20000004100 */
[----:B------:R-:W-:Y:S06]  /*1a40*/  BRA `(.L_x_1893) ;  /* 0x0000000800bc7947 */ /* 0x000fec0003800000 */
.L_x_1896:
[----:B------:R-:W-:-:S09]  /*1a50*/  UISETP.NE.AND UP0, UPT, UR4, 0x7, UPT ;  /* 0x000000070400788c */ /* 0x000fd2000bf05270 */
[----:B------:R-:W-:Y:S05]  /*1a60*/  BRA.U !UP0, `(.L_x_1898) ;  /* 0x0000000108247547 */ /* 0x000fea000b800000 */
[----:B------:R-:W-:-:S09]  /*1a70*/  UISETP.NE.AND UP0, UPT, UR4, 0x8, UPT ;  /* 0x000000080400788c */ /* 0x000fd2000bf05270 */
[----:B------:R-:W-:Y:S05]  /*1a80*/  BRA.U !UP0, `(.L_x_1899) ;  /* 0x0000000108107547 */ /* 0x000fea000b800000 */
[----:B------:R-:W-:-:S09]  /*1a90*/  UISETP.NE.AND UP0, UPT, UR4, 0x9, UPT ;  /* 0x000000090400788c */ /* 0x000fd2000bf05270 */
[----:B------:R-:W-:Y:S05]  /*1aa0*/  BRA.U UP0, `(.L_x_1892) ;  /* 0x0000000900287547 */ /* 0x000fea000b800000 */
[----:B------:R3:W5:Y:S01]  /*1ab0*/  LDG.E R22, desc[UR36][R2.64] ;  /* 0x0000002402167981 */ /* 0x000762000c1e1900 */
[----:B------:R-:W-:Y:S05]  /*1ac0*/  BRA `(.L_x_1893) ;  /* 0x00000008009c7947 */ /* 0x000fea0003800000 */
.L_x_1899:
[----:B------:R-:W2:Y:S02]  /*1ad0*/  LDG.E.U16 R2, desc[UR36][R2.64] ;  /* 0x0000002402027981 */ /* 0x000ea4000c1e1500 */
[----:B--2---:R-:W-:Y:S01]  /*1ae0*/  HADD2.F32 R22, -RZ, R2.H0_H0 ;  /* 0x20000002ff167230 */ /* 0x004fe20000004100 */
[----:B------:R-:W-:Y:S06]  /*1af0*/  BRA `(.L_x_1893) ;  /* 0x0000000800907947 */ /* 0x000fec0003800000 */
.L_x_1898:
[----:B------:R-:W2:Y:S01]  /*1b00*/  LDG.E.64 R2, desc[UR36][R2.64] ;  /* 0x0000002402027981 */ /* 0x000ea2000c1e1b00 */
[----:B------:R-:W-:Y:S01]  /*1b10*/  UMOV UR4, 0xf0000000 ;  /* 0xf000000000047882 */ /* 0x000fe20000000000 */
[----:B------:R-:W-:Y:S01]  /*1b20*/  UMOV UR5, 0x380fffff ;  /* 0x380fffff00057882 */ /* 0x000fe20000000000 */
[----:B--2---:R-:W0:Y:S01]  /*1b30*/  F2F.F32.F64 R22, R2 ;  /* 0x0000000200167310 */ /* 0x004e220000301000 */
[----:B------:R-:W-:-:S14]  /*1b40*/  DSETP.GEU.AND P0, PT, |R2|, UR4, PT ;  /* 0x0000000402007e2a */ /* 0x000fdc000bf0e200 */
[----:B0-----:R-:W-:Y:S01]  /*1b50*/  @!P0 FMUL R22, R22, 1.175494350822287508e-38 ;  /* 0x0080000016168820 */ /* 0x001fe20000400000 */
[----:B------:R-:W-:Y:S06]  /*1b60*/  BRA `(.L_x_1893) ;  /* 0x0000000800747947 */ /* 0x000fec0003800000 */
.L_x_1888:
        /* <DEDUP_REMOVED lines=10> */
[----:B------:R-:W-:Y:S01]  /*1c10*/  FSEL R22, RZ, 1, !P0 ;  /* 0x3f800000ff167808 */ /* 0x000fe20004000000 */
[----:B------:R-:W-:Y:S08]  /*1c20*/  BRA `(.L_x_1893) ;  /* 0x0000000800447947 */ /* 0x000ff00003800000 */
.L_x_1902:
[----:B------:R-:W2:Y:S01]  /*1c30*/  LDG.E.64 R2, desc[UR36][R2.64] ;  /* 0x0000002402027981 */ /* 0x000ea2000c1e1b00 */
[----:B------:R-:W-:Y:S01]  /*1c40*/  UMOV UR4, 0xf0000000 ;  /* 0xf000000000047882 */ /* 0x000fe20000000000 */
[----:B------:R-:W-:Y:S01]  /*1c50*/  UMOV UR5, 0x380fffff ;  /* 0x380fffff00057882 */ /* 0x000fe20000000000 */
[----:B--2---:R-:W0:Y:S01]  /*1c60*/  F2F.F32.F64 R22, R2 ;  /* 0x0000000200167310 */ /* 0x004e220000301000 */
[----:B------:R-:W-:-:S14]  /*1c70*/  DSETP.GEU.AND P0, PT, |R2|, UR4, PT ;  /* 0x0000000402007e2a */ /* 0x000fdc000bf0e200 */
[----:B0-----:R-:W-:Y:S01]  /*1c80*/  @!P0 FMUL R22, R22, 1.175494350822287508e-38 ;  /* 0x0080000016168820 */ /* 0x001fe20000400000 */
[----:B------:R-:W-:Y:S06]  /*1c90*/  BRA `(.L_x_1893) ;  /* 0x0000000800287947 */ /* 0x000fec0003800000 */
.L_x_1901:
        /* <DEDUP_REMOVED lines=14> */
[----:B------:R-:W-:Y:S01]  /*1d80*/  VIADD R5, R4, 0xfffffffc ;  /* 0xfffffffc04057836 */ /* 0x000fe20000000000 */
[----:B------:R-:W-:-:S04]  /*1d90*/  IADD3 R4, PT, PT, R0, 0x1000000, RZ ;  /* 0x0100000000047810 */ /* 0x000fc80007ffe0ff */
[----:B------:R-:W-:Y:S01]  /*1da0*/  SHF.L.U32 R6, R0, R5, RZ ;  /* 0x0000000500067219 */ /* 0x000fe200000006ff */
[----:B------:R-:W-:Y:S01]  /*1db0*/  IMAD.SHL.U32 R5, R5, 0x800000, RZ ;  /* 0x0080000005057824 */ /* 0x000fe200078e00ff */
[----:B------:R-:W-:-:S04]  /*1dc0*/  SHF.R.S32.HI R4, RZ, 0x8, R4 ;  /* 0x00000008ff047819 */ /* 0x000fc80000011404 */
[----:B------:R-:W-:-:S05]  /*1dd0*/  LEA.HI R5, R6, -R5, RZ, 0x1c ;  /* 0x8000000506057211 */ /* 0x000fca00078fe0ff */
[----:B------:R-:W-:-:S05]  /*1de0*/  VIADD R5, R5, 0x3c000000 ;  /* 0x3c00000005057836 */ /* 0x000fca0000000000 */
[----:B------:R-:W-:-:S04]  /*1df0*/  LOP3.LUT R4, R5, 0x7f800000, R4, 0xf8, !PT ;  /* 0x7f80000005047812 */ /* 0x000fc800078ef804 */
[----:B------:R-:W-:-:S04]  /*1e00*/  SEL R3, R4, RZ, P0 ;  /* 0x000000ff04037207 */ /* 0x000fc80000000000 */
[----:B------:R-:W-:Y:S01]  /*1e10*/  LOP3.LUT R22, R3, 0x80000000, R22, 0xf8, !PT ;  /* 0x8000000003167812 */ /* 0x000fe200078ef816 */
[----:B------:R-:W-:Y:S06]  /*1e20*/  BRA `(.L_x_1893) ;  /* 0x0000000400c47947 */ /* 0x000fec0003800000 */
.L_x_1904:
        /* <DEDUP_REMOVED lines=10> */
[----:B------:R-:W-:Y:S01]  /*1ed0*/  LOP3.LUT R22, R0, 0x80000000, R5, 0xf8, !PT ;  /* 0x8000000000167812 */ /* 0x000fe200078ef805 */
[----:B------:R-:W-:Y:S06]  /*1ee0*/  BRA `(.L_x_1893) ;  /* 0x0000000400947947 */ /* 0x000fec0003800000 */
.L_x_1903:
[----:B------:R-:W2:Y:S02]  /*1ef0*/  LDG.E.U16 R2, desc[UR36][R2.64] ;  /* 0x0000002402027981 */ /* 0x000ea4000c1e1500 */
[----:B--2---:R-:W-:Y:S01]  /*1f00*/  IMAD.U32 R22, R2, 0x10000, RZ ;  /* 0x0001000002167824 */ /* 0x004fe200078e00ff */
[----:B------:R-:W-:Y:S06]  /*1f10*/  BRA `(.L_x_1893) ;  /* 0x0000000400887947 */ /* 0x000fec0003800000 */
.L_x_1900:
        /* <DEDUP_REMOVED lines=9> */
[----:B--2---:R-:W-:Y:S01]  /*1fb0*/  I2FP.F32.U32 R22, R2 ;  /* 0x0000000200167245 */ /* 0x004fe20000201000 */
[----:B------:R-:W-:Y:S06]  /*1fc0*/  BRA `(.L_x_1893) ;  /* 0x00000004005c7947 */ /* 0x000fec0003800000 */
.L_x_1907:
[----:B------:R-:W2:Y:S01]  /*1fd0*/  LDG.E.U8 R3, desc[UR36][R2.64] ;  /* 0x0000002402037981 */ /* 0x000ea2000c1e1100 */
        /* <DEDUP_REMOVED lines=19> */
.L_x_1909:
[----:B------:R-:W-:Y:S05]  /*2110*/  BSYNC.RECONVERGENT B0 ;  /* 0x0000000000007941 */ /* 0x000fea0003800200 */
.L_x_1908:
[----:B------:R-:W-:Y:S02]  /*2120*/  SHF.L.U32 R0, R0, 0x14, RZ ;  /* 0x0000001400007819 */ /* 0x000fe400000006ff */
[----:B------:R-:W-:-:S04]  /*2130*/  LEA R2, R2, 0x3b800000, 0x17 ;  /* 0x3b80000002027811 */ /* 0x000fc800078eb8ff */
[----:B------:R-:W-:Y:S01]  /*2140*/  LOP3.LUT R22, R2, R0, R7, 0xfe, !PT ;  /* 0x0000000002167212 */ /* 0x000fe200078efe07 */
[----:B------:R-:W-:Y:S06]  /*2150*/  BRA `(.L_x_1893) ;  /* 0x0000000000f87947 */ /* 0x000fec0003800000 */
.L_x_1906:
[----:B------:R-:W2:Y:S01]  /*2160*/  LDG.E.U8 R3, desc[UR36][R2.64] ;  /* 0x0000002402037981 */ /* 0x000ea2000c1e1100 */
        /* <DEDUP_REMOVED lines=19> */
.L_x_1911:
[----:B------:R-:W-:Y:S05]  /*22a0*/  BSYNC.RECONVERGENT B0 ;  /* 0x0000000000007941 */ /* 0x000fea0003800200 */
.L_x_1910:
[----:B------:R-:W-:Y:S01]  /*22b0*/  IMAD.SHL.U32 R0, R0, 0x200000, RZ ;  /* 0x0020000000007824 */ /* 0x000fe200078e00ff */
[----:B------:R-:W-:-:S04]  /*22c0*/  LEA R2, R2, 0x37800000, 0x17 ;  /* 0x3780000002027811 */ /* 0x000fc800078eb8ff */
[----:B------:R-:W-:Y:S01]  /*22d0*/  LOP3.LUT R22, R2, R0, R7, 0xfe, !PT ;  /* 0x0000000002167212 */ /* 0x000fe200078efe07 */
[----:B------:R-:W-:Y:S06]  /*22e0*/  BRA `(.L_x_1893) ;  /* 0x0000000000947947 */ /* 0x000fec0003800000 */
.L_x_1905:
[----:B------:R-:W-:-:S09]  /*22f0*/  UISETP.NE.AND UP0, UPT, UR4, 0x1c, UPT ;  /* 0x0000001c0400788c */ /* 0x000fd2000bf05270 */
[----:B------:R-:W-:Y:S05]  /*2300*/  BRA.U !UP0, `(.L_x_1912) ;  /* 0x0000000108847547 */ /* 0x000fea000b800000 */
[----:B------:R-:W-:-:S09]  /*2310*/  UISETP.NE.AND UP0, UPT, UR4, 0x1d, UPT ;  /* 0x0000001d0400788c */ /* 0x000fd2000bf05270 */
[----:B------:R-:W-:Y:S05]  /*2320*/  BRA.U !UP0, `(.L_x_1913) ;  /* 0x0000000108707547 */ /* 0x000fea000b800000 */
[----:B------:R-:W-:-:S09]  /*2330*/  UISETP.NE.AND UP0, UPT, UR4, 0x2c, UPT ;  /* 0x0000002c0400788c */ /* 0x000fd2000bf05270 */
[----:B------:R-:W-:Y:S05]  /*2340*/  BRA.U !UP0, `(.L_x_1914) ;  /* 0x0000000108487547 */ /* 0x000fea000b800000 */
.L_x_1892:
        /* <DEDUP_REMOVED lines=8> */
[----:B0-----:R-:W-:Y:S01]  /*23d0*/  MOV R4, UR4 ;  /* 0x0000000400047c02 */ /* 0x001fe20008000f00 */
[----:B------:R-:W-:-:S02]  /*23e0*/  IMAD.U32 R5, RZ, RZ, UR5 ;  /* 0x00000005ff057e24 */ /* 0x000fc4000f8e00ff */
[----:B-1----:R-:W-:Y:S01]  /*23f0*/  IMAD.U32 R6, RZ, RZ, UR6 ;  /* 0x00000006ff067e24 */ /* 0x002fe2000f8e00ff */
[----:B------:R-:W-:Y:S01]  /*2400*/  MOV R7, UR7 ;  /* 0x0000000700077c02 */ /* 0x000fe20008000f00 */
[----:B---3--:R-:W-:Y:S02]  /*2410*/  IMAD.U32 R10, RZ, RZ, UR8 ;  /* 0x00000008ff0a7e24 */ /* 0x008fe4000f8e00ff */
[----:B------:R-:W-:-:S07]  /*2420*/  IMAD.U32 R11, RZ, RZ, UR9 ;  /* 0x00000009ff0b7e24 */ /* 0x000fce000f8e00ff */
[----:B------:R-:W-:-:S07]  /*2430*/  LEPC R20, `(.L_x_1915) ;  /* 0x000000001014794e */ /* 0x000fce0000000000 */
[----:B--2---:R-:W-:Y:S05]  /*2440*/  CALL.ABS.NOINC R2 ;  /* 0x0000000002007343 */ /* 0x004fea0003c00000 */
.L_x_1915:
[----:B------:R-:W-:Y:S01]  /*2450*/  MOV R22, RZ ;  /* 0x000000ff00167202 */ /* 0x000fe20000000f00 */
[----:B------:R-:W-:Y:S06]  /*2460*/  BRA `(.L_x_1893) ;  /* 0x0000000000347947 */ /* 0x000fec0003800000 */
.L_x_1914:
[----:B------:R-:W2:Y:S01]  /*2470*/  LDG.E.U8 R2, desc[UR36][R2.64] ;  /* 0x0000002402027981 */ /* 0x000ea2000c1e1100 */
[----:B------:R-:W-:Y:S01]  /*2480*/  IMAD.MOV.U32 R22, RZ, RZ, 0x400000 ;  /* 0x00400000ff167424 */ /* 0x000fe200078e00ff */
[----:B--2---:R-:W-:-:S13]  /*2490*/  ISETP.NE.AND P0, PT, R2, RZ, PT ;  /* 0x000000ff0200720c */ /* 0x004fda0003f05270 */
[----:B------:R-:W-:Y:S05]  /*24a0*/  @!P0 BRA `(.L_x_1893) ;  /* 0x0000000000248947 */ /* 0x000fea0003800000 */
[----:B------:R-:W-:-:S13]  /*24b0*/  ISETP.NE.AND P0, PT, R2, 0xff, PT ;  /* 0x000000ff0200780c */ /* 0x000fda0003f05270 */
[----:B------:R-:W-:Y:S01]  /*24c0*/  @!P0 IMAD.MOV.U32 R22, RZ, RZ, 0x7f800001 ;  /* 0x7f800001ff168424 */ /* 0x000fe200078e00ff */
[----:B------:R-:W-:Y:S01]  /*24d0*/  @P0 SHF.L.U32 R22, R2, 0x17, RZ ;  /* 0x0000001702160819 */ /* 0x000fe200000006ff */
[----:B------:R-:W-:Y:S06]  /*24e0*/  BRA `(.L_x_1893) ;  /* 0x0000000000147947 */ /* 0x000fec0003800000 */
.L_x_1913:
[----:B------:R-:W2:Y:S02]  /*24f0*/  LDG.E.64 R22, desc[UR36][R2.64] ;  /* 0x0000002402167981 */ /* 0x000ea4000c1e1b00 */
[----:B--2---:R0:W1:Y:S01]  /*2500*/  I2F.U64 R22, R22 ;  /* 0x0000001600167312 */ /* 0x0040620000301000 */
[----:B------:R-:W-:Y:S05]  /*2510*/  BRA `(.L_x_1893) ;  /* 0x0000000000087947 */ /* 0x000fea0003800000 */
.L_x_1912:
[----:B------:R-:W2:Y:S02]  /*2520*/  LDG.E R2, desc[UR36][R2.64] ;  /* 0x0000002402027981 */ /* 0x000ea4000c1e1900 */
[----:B--2---:R-:W-:-:S07]  /*2530*/  I2FP.F32.U32 R22, R2 ;  /* 0x0000000200167245 */ /* 0x004fce0000201000 */
.L_x_1893:
[----:B------:R-:W-:Y:S05]  /*2540*/  BSYNC.RECONVERGENT B6 ;  /* 0x0000000000067941 */ /* 0x000fea0003800200 */
.L_x_1887:
[----:B------:R-:W0:Y:S01]  /*2550*/  LDCU.64 UR6, c[0x0][0x5f8] ;  /* 0x0000bf00ff0677ac */ /* 0x000e220008000a00 */
[----:B------:R-:W-:Y:S01]  /*2560*/  BSSY.RECONVERGENT B6, `(.L_x_1916) ;  /* 0x00000dd000067945 */ /* 0x000fe20003800200 */
[----:B------:R-:W-:-:S04]  /*2570*/  UPRMT UR4, UR40, 0x7772, URZ ;  /* 0x0000777228047896 */ /* 0x000fc800080000ff */
[----:B------:R-:W-:Y:S01]  /*2580*/  UISETP.GT.AND UP0, UPT, UR4, 0x9, UPT ;  /* 0x000000090400788c */ /* 0x000fe2000bf04270 */
[----:B0-23--:R-:W-:-:S05]  /*2590*/  IADD3 R2, P0, PT, R19, UR6, RZ ;  /* 0x0000000613027c10 */ /* 0x00dfca000ff1e0ff */
        /* <DEDUP_REMOVED lines=11> */
[----:B--2---:R0:W2:Y:S01]  /*2650*/  I2F.S16 R5, R2 ;  /* 0x0000000200057306 */ /* 0x0040a20000101400 */
[----:B------:R-:W-:Y:S05]  /*2660*/  BRA `(.L_x_1922) ;  /* 0x0000000c00307947 */ /* 0x000fea0003800000 */
.L_x_1920:
[----:B------:R-:W2:Y:S02]  /*2670*/  LDG.E.U8 R2, desc[UR36][R2.64] ;  /* 0x0000002402027981 */ /* 0x000ea4000c1e1100 */
[----:B--2---:R-:W-:Y:S01]  /*2680*/  I2FP.F32.U32 R5, R2 ;  /* 0x0000000200057245 */ /* 0x004fe20000201000 */
[----:B------:R-:W-:Y:S06]  /*2690*/  BRA `(.L_x_1922) ;  /* 0x0000000c00247947 */ /* 0x000fec0003800000 */
.L_x_1919:
[----:B------:R-:W-:-:S09]  /*26a0*/  UISETP.NE.AND UP0, UPT, UR4, 0x2, UPT ;  /* 0x000000020400788c */ /* 0x000fd2000bf05270 */
[----:B------:R-:W-:Y:S05]  /*26b0*/  BRA.U !UP0, `(.L_x_1923) ;  /* 0x0000000108287547 */ /* 0x000fea000b800000 */
[----:B------:R-:W-:-:S09]  /*26c0*/  UISETP.NE.AND UP0, UPT, UR4, 0x3, UPT ;  /* 0x000000030400788c */ /* 0x000fd2000bf05270 */
[----:B------:R-:W-:Y:S05]  /*26d0*/  BRA.U !UP0, `(.L_x_1924) ;  /* 0x0000000108147547 */ /* 0x000fea000b800000 */
[----:B------:R-:W-:-:S09]  /*26e0*/  UISETP.NE.AND UP0, UPT, UR4, 0x4, UPT ;  /* 0x000000040400788c */ /* 0x000fd2000bf05270 */
[----:B------:R-:W-:Y:S05]  /*26f0*/  BRA.U UP0, `(.L_x_1921) ;  /* 0x0000000900907547 */ /* 0x000fea000b800000 */
[----:B------:R-:W2:Y:S02]  /*2700*/  LDG.E.64 R2, desc[UR36][R2.64] ;  /* 0x0000002402027981 */ /* 0x000ea4000c1e1b00 */
[----:B--2---:R0:W2:Y:S01]  /*2710*/  I2F.S64 R5, R2 ;  /* 0x0000000200057312 */ /* 0x0040a20000301400 */
[----:B------:R-:W-:Y:S05]  /*2720*/  BRA `(.L_x_1922) ;  /* 0x0000000c00007947 */ /* 0x000fea0003800000 */
.L_x_1924:
[----:B------:R-:W2:Y:S02]  /*2730*/  LDG.E R2, desc[UR36][R2.64] ;  /* 0x0000002402027981 */ /* 0x000ea4000c1e1900 */
[----:B--2---:R-:W-:Y:S01]  /*2740*/  I2FP.F32.S32 R5, R2 ;  /* 0x0000000200057245 */ /* 0x004fe20000201400 */
[----:B------:R-:W-:Y:S06]  /*2750*/  BRA `(.L_x_1922) ;  /* 0x0000000800f47947 */ /* 0x000fec0003800000 */
.L_x_1923:
[----:B------:R-:W2:Y:S02]  /*2760*/  LDG.E.U16 R2, desc[UR36][R2.64] ;  /* 0x0000002402027981 */ /* 0x000ea4000c1e1500 */
[----:B--2---:R0:W2:Y:S01]  /*2770*/  I2F.S16 R5, R2 ;  /* 0x0000000200057306 */ /* 0x0040a20000101400 */
[----:B------:R-:W-:Y:S05]  /*2780*/  BRA `(.L_x_1922) ;  /* 0x0000000800e87947 */ /* 0x000fea0003800000 */
.L_x_1918:
        /* <DEDUP_REMOVED lines=8> */
.L_x_1926:
[----:B------:R-:W2:Y:S02]  /*2810*/  LDG.E.U16 R2, desc[UR36][R2.64] ;  /* 0x0000002402027981 */ /* 0x000ea4000c1e1500 */
[----:B--2---:R-:W-:Y:S01]  /*2820*/  HADD2.F32 R5, -RZ, R2.H0_H0 ;  /* 0x20000002ff057230 */ /* 0x004fe20000004100 */
[----:B------:R-:W-:Y:S06]  /*2830*/  BRA `(.L_x_1922) ;  /* 0x0000000800bc7947 */ /* 0x000fec0003800000 */
.L_x_1925:
        /* <DEDUP_REMOVED lines=8> */
.L_x_1928:
[----:B------:R-:W2:Y:S02]  /*28c0*/  LDG.E.U16 R2, desc[UR36][R2.64] ;  /* 0x0000002402027981 */ /* 0x000ea4000c1e1500 */
[----:B--2---:R-:W-:Y:S01]  /*28d0*/  HADD2.F32 R5, -RZ, R2.H0_H0 ;  /* 0x20000002ff057230 */ /* 0x004fe20000004100 */
[----:B------:R-:W-:Y:S06]  /*28e0*/  BRA `(.L_x_1922) ;  /* 0x0000000800907947 */ /* 0x000fec0003800000 */
.L_x_1927:
[----:B------:R-:W2:Y:S01]  /*28f0*/  LDG.E.64 R2, desc[UR36][R2.64] ;  /* 0x0000002402027981 */ /* 0x000ea2000c1e1b00 */
[----:B------:R-:W-:Y:S01]  /*2900*/  UMOV UR4, 0xf0000000 ;  /* 0xf000000000047882 */ /* 0x000fe20000000000 */
[----:B------:R-:W-:Y:S01]  /*2910*/  UMOV UR5, 0x380fffff ;  /* 0x380fffff00057882 */ /* 0x000fe20000000000 */
[----:B--2---:R-:W0:Y:S01]  /*2920*/  F2F.F32.F64 R5, R2 ;  /* 0x0000000200057310 */ /* 0x004e220000301000 */
[----:B------:R-:W-:-:S14]  /*2930*/  DSETP.GEU.AND P0, PT, |R2|, UR4, PT ;  /* 0x0000000402007e2a */ /* 0x000fdc000bf0e200 */
[----:B0-----:R-:W-:Y:S01]  /*2940*/  @!P0 FMUL R5, R5, 1.175494350822287508e-38 ;  /* 0x0080000005058820 */ /* 0x001fe20000400000 */
[----:B------:R-:W-:Y:S06]  /*2950*/  BRA `(.L_x_1922) ;  /* 0x0000000800747947 */ /* 0x000fec0003800000 */
.L_x_1917:
        /* <DEDUP_REMOVED lines=12> */
.L_x_1931:
[----:B------:R-:W2:Y:S01]  /*2a20*/  LDG.E.64 R2, desc[UR36][R2.64] ;  /* 0x0000002402027981 */ /* 0x000ea2000c1e1b00 */
[----:B------:R-:W-:Y:S01]  /*2a30*/  UMOV UR4, 0xf0000000 ;  /* 0xf000000000047882 */ /* 0x000fe20000000000 */
[----:B------:R-:W-:Y:S01]  /*2a40*/  UMOV UR5, 0x380fffff ;  /* 0x380fffff00057882 */ /* 0x000fe20000000000 */
[----:B--2---:R-:W0:Y:S01]  /*2a50*/  F2F.F32.F64 R5, R2 ;  /* 0x0000000200057310 */ /* 0x004e220000301000 */
[----:B------:R-:W-:-:S14]  /*2a60*/  DSETP.GEU.AND P0, PT, |R2|, UR4, PT ;  /* 0x0000000402007e2a */ /* 0x000fdc000bf0e200 */
[----:B0-----:R-:W-:Y:S01]  /*2a70*/  @!P0 FMUL R5, R5, 1.175494350822287508e-38 ;  /* 0x0080000005058820 */ /* 0x001fe20000400000 */
[----:B------:R-:W-:Y:S06]  /*2a80*/  BRA `(.L_x_1922) ;  /* 0x0000000800287947 */ /* 0x000fec0003800000 */
.L_x_1930:
        /* <DEDUP_REMOVED lines=14> */
[----:B------:R-:W-:Y:S02]  /*2b70*/  VIADD R7, R4, 0xfffffffc ;  /* 0xfffffffc04077836 */ /* 0x000fe40000000000 */
[----:B------:R-:W-:-:S03]  /*2b80*/  VIADD R4, R0, 0x1000000 ;  /* 0x0100000000047836 */ /* 0x000fc60000000000 */
[----:B------:R-:W-:Y:S02]  /*2b90*/  SHF.L.U32 R6, R0, R7, RZ ;  /* 0x0000000700067219 */ /* 0x000fe400000006ff */
[----:B------:R-:W-:Y:S02]  /*2ba0*/  SHF.L.U32 R7, R7, 0x17, RZ ;  /* 0x0000001707077819 */ /* 0x000fe400000006ff */
[----:B------:R-:W-:Y:S02]  /*2bb0*/  SHF.R.S32.HI R4, RZ, 0x8, R4 ;  /* 0x00000008ff047819 */ /* 0x000fe40000011404 */
[----:B------:R-:W-:-:S05]  /*2bc0*/  LEA.HI R6, R6, -R7, RZ, 0x1c ;  /* 0x8000000706067211 */ /* 0x000fca00078fe0ff */
[----:B------:R-:W-:-:S05]  /*2bd0*/  VIADD R3, R6, 0x3c000000 ;  /* 0x3c00000006037836 */ /* 0x000fca0000000000 */
[----:B------:R-:W-:-:S04]  /*2be0*/  LOP3.LUT R3, R3, 0x7f800000, R4, 0xf8, !PT ;  /* 0x7f80000003037812 */ /* 0x000fc800078ef804 */
[----:B------:R-:W-:-:S04]  /*2bf0*/  SEL R0, R3, RZ, P0 ;  /* 0x000000ff03007207 */ /* 0x000fc80000000000 */
[----:B------:R-:W-:Y:S01]  /*2c00*/  LOP3.LUT R5, R0, 0x80000000, R5, 0xf8, !PT ;  /* 0x8000000000057812 */ /* 0x000fe200078ef805 */
[----:B------:R-:W-:Y:S06]  /*2c10*/  BRA `(.L_x_1922) ;  /* 0x0000000400c47947 */ /* 0x000fec0003800000 */
.L_x_1933:
[----:B------:R-:W2:Y:S02]  /*2c20*/  LDG.E.U8 R2, desc[UR36][R2.64] ;  /* 0x0000002402027981 */ /* 0x000ea4000c1e1100 */
[C---:B--2---:R-:W-:Y:S01]  /*2c30*/  SHF.L.U32 R4, R2.reuse, 0x19, RZ ;  /* 0x0000001902047819 */ /* 0x044fe200000006ff */
        /* <DEDUP_REMOVED lines=10> */
.L_x_1932:
[----:B------:R-:W2:Y:S02]  /*2ce0*/  LDG.E.U16 R2, desc[UR36][R2.64] ;  /* 0x0000002402027981 */ /* 0x000ea4000c1e1500 */
[----:B--2---:R-:W-:Y:S01]  /*2cf0*/  IMAD.U32 R5, R2, 0x10000, RZ ;  /* 0x0001000002057824 */ /* 0x004fe200078e00ff */
[----:B------:R-:W-:Y:S06]  /*2d00*/  BRA `(.L_x_1922) ;  /* 0x0000000400887947 */ /* 0x000fec0003800000 */
.L_x_1929:
        /* <DEDUP_REMOVED lines=11> */
.L_x_1936:
[----:B------:R-:W2:Y:S01]  /*2dc0*/  LDG.E.U8 R3, desc[UR36][R2.64] ;  /* 0x0000002402037981 */ /* 0x000ea2000c1e1100 */
        /* <DEDUP_REMOVED lines=19> */
.L_x_1938:
[----:B------:R-:W-:Y:S05]  /*2f00*/  BSYNC.RECONVERGENT B0 ;  /* 0x0000000000007941 */ /* 0x000fea0003800200 */
.L_x_1937:
[----:B------:R-:W-:Y:S01]  /*2f10*/  IMAD.SHL.U32 R0, R0, 0x100000, RZ ;  /* 0x0010000000007824 */ /* 0x000fe200078e00ff */
[----:B------:R-:W-:-:S04]  /*2f20*/  LEA R2, R2, 0x3b800000, 0x17 ;  /* 0x3b80000002027811 */ /* 0x000fc800078eb8ff */
[----:B------:R-:W-:Y:S01]  /*2f30*/  LOP3.LUT R5, R2, R0, R7, 0xfe, !PT ;  /* 0x0000000002057212 */ /* 0x000fe200078efe07 */
[----:B------:R-:W-:Y:S06]  /*2f40*/  BRA `(.L_x_1922) ;  /* 0x0000000000f87947 */ /* 0x000fec0003800000 */
.L_x_1935:
        /* <DEDUP_REMOVED lines=20> */
.L_x_1940:
[----:B------:R-:W-:Y:S05]  /*3090*/  BSYNC.RECONVERGENT B0 ;  /* 0x0000000000007941 */ /* 0x000fea0003800200 */
.L_x_1939:
[----:B------:R-:W-:Y:S02]  /*30a0*/  SHF.L.U32 R0, R0, 0x15, RZ ;  /* 0x0000001500007819 */ /* 0x000fe400000006ff */
[----:B------:R-:W-:-:S04]  /*30b0*/  LEA R2, R2, 0x37800000, 0x17 ;  /* 0x3780000002027811 */ /* 0x000fc800078eb8ff */
[----:B------:R-:W-:Y:S01]  /*30c0*/  LOP3.LUT R5, R2, R0, R7, 0xfe, !PT ;  /* 0x0000000002057212 */ /* 0x000fe200078efe07 */
[----:B------:R-:W-:Y:S06]  /*30d0*/  BRA `(.L_x_1922) ;  /* 0x0000000000947947 */ /* 0x000fec0003800000 */
.L_x_1934:
[----:B------:R-:W-:-:S09]  /*30e0*/  UISETP.NE.AND UP0, UPT, UR4, 0x1c, UPT ;  /* 0x0000001c0400788c */ /* 0x000fd2000bf05270 */
[----:B------:R-:W-:Y:S05]  /*30f0*/  BRA.U !UP0, `(.L_x_1941) ;  /* 0x0000000108847547 */ /* 0x000fea000b800000 */
[----:B------:R-:W-:-:S09]  /*3100*/  UISETP.NE.AND UP0, UPT, UR4, 0x1d, UPT ;  /* 0x0000001d0400788c */ /* 0x000fd2000bf05270 */
[----:B------:R-:W-:Y:S05]  /*3110*/  BRA.U !UP0, `(.L_x_1942) ;  /* 0x0000000108707547 */ /* 0x000fea000b800000 */
[----:B------:R-:W-:-:S09]  /*3120*/  UISETP.NE.AND UP0, UPT, UR4, 0x2c, UPT ;  /* 0x0000002c0400788c */ /* 0x000fd2000bf05270 */
[----:B------:R-:W-:Y:S05]  /*3130*/  BRA.U !UP0, `(.L_x_1943) ;  /* 0x0000000108487547 */ /* 0x000fea000b800000 */
.L_x_1921:
[----:B------:R-:W-:Y:S01]  /*3140*/  MOV R2, 0x0 ;  /* 0x0000000000027802 */ /* 0x000fe20000000f00 */
[----:B------:R-:W0:Y:S01]  /*3150*/  LDCU.64 UR4, c[0x4][0x128] ;  /* 0x01002500ff0477ac */ /* 0x000e220008000a00 */
[----:B------:R-:W-:Y:S02]  /*3160*/  HFMA2 R13, -RZ, RZ, 0, 0 ;  /* 0x00000000ff0d7431 */ /* 0x000fe400000001ff */
[----:B------:R-:W-:Y:S01]  /*3170*/  IMAD.MOV.U32 R8, RZ, RZ, 0x4e ;  /* 0x0000004eff087424 */ /* 0x000fe200078e00ff */
[----:B------:R-:W2:Y:S01]  /*3180*/  LDCU.64 UR6, c[0x4][0x130] ;  /* 0x01002600ff0677ac */ /* 0x000ea20008000a00 */
[----:B------:R-:W3:Y:S01]  /*3190*/  LDC.64 R2, c[0x4][R2] ;  /* 0x0100000002027b82 */ /* 0x000ee20000000a00 */
[----:B------:R-:W-:Y:S01]  /*31a0*/  IMAD.MOV.U32 R12, RZ, RZ, 0x1 ;  /* 0x00000001ff0c7424 */ /* 0x000fe200078e00ff */
[----:B------:R-:W1:Y:S01]  /*31b0*/  LDCU.64 UR8, c[0x4][0x18] ;  /* 0x01000300ff0877ac */ /* 0x000e620008000a00 */
[----:B0-----:R-:W-:Y:S02]  /*31c0*/  IMAD.U32 R4, RZ, RZ, UR4 ;  /* 0x00000004ff047e24 */ /* 0x001fe4000f8e00ff */
[----:B------:R-:W-:Y:S01]  /*31d0*/  IMAD.U32 R5, RZ, RZ, UR5 ;  /* 0x00000005ff057e24 */ /* 0x000fe2000f8e00ff */
[----:B--2---:R-:W-:Y:S01]  /*31e0*/  MOV R6, UR6 ;  /* 0x0000000600067c02 */ /* 0x004fe20008000f00 */
[----:B------:R-:W-:-:S02]  /*31f0*/  IMAD.U32 R7, RZ, RZ, UR7 ;  /* 0x00000007ff077e24 */ /* 0x000fc4000f8e00ff */
[----:B-1----:R-:W-:Y:S01]  /*3200*/  IMAD.U32 R10, RZ, RZ, UR8 ;  /* 0x00000008ff0a7e24 */ /* 0x002fe2000f8e00ff */
[----:B------:R-:W-:-:S07]  /*3210*/  MOV R11, UR9 ;  /* 0x00000009000b7c02 */ /* 0x000fce0008000f00 */
[----:B------:R-:W-:-:S07]  /*3220*/  LEPC R20, `(.L_x_1944) ;  /* 0x000000001014794e */ /* 0x000fce0000000000 */
[----:B---345:R-:W-:Y:S05]  /*3230*/  CALL.ABS.NOINC R2 ;  /* 0x0000000002007343 */ /* 0x038fea0003c00000 */
.L_x_1944:
[----:B------:R-:W-:Y:S01]  /*3240*/  IMAD.MOV.U32 R5, RZ, RZ, RZ ;  /* 0x000000ffff057224 */ /* 0x000fe200078e00ff */
[----:B------:R-:W-:Y:S06]  /*3250*/  BRA `(.L_x_1922) ;  /* 0x0000000000347947 */ /* 0x000fec0003800000 */
.L_x_1943:
[----:B------:R-:W2:Y:S01]  /*3260*/  LDG.E.U8 R2, desc[UR36][R2.64] ;  /* 0x0000002402027981 */ /* 0x000ea2000c1e1100 */
[----:B------:R-:W-:Y:S01]  /*3270*/  IMAD.MOV.U32 R5, RZ, RZ, 0x400000 ;  /* 0x00400000ff057424 */ /* 0x000fe200078e00ff */
[----:B--2---:R-:W-:-:S13]  /*3280*/  ISETP.NE.AND P0, PT, R2, RZ, PT ;  /* 0x000000ff0200720c */ /* 0x004fda0003f05270 */
[----:B------:R-:W-:Y:S05]  /*3290*/  @!P0 BRA `(.L_x_1922) ;  /* 0x0000000000248947 */ /* 0x000fea0003800000 */
[----:B------:R-:W-:-:S13]  /*32a0*/  ISETP.NE.AND P0, PT, R2, 0xff, PT ;  /* 0x000000ff0200780c */ /* 0x000fda0003f05270 */
[----:B------:R-:W-:Y:S01]  /*32b0*/  @!P0 MOV R5, 0x7f800001 ;  /* 0x7f80000100058802 */ /* 0x000fe20000000f00 */
[----:B------:R-:W-:Y:S01]  /*32c0*/  @P0 IMAD.SHL.U32 R5, R2, 0x800000, RZ ;  /* 0x0080000002050824 */ /* 0x000fe200078e00ff */
[----:B------:R-:W-:Y:S06]  /*32d0*/  BRA `(.L_x_1922) ;  /* 0x0000000000147947 */ /* 0x000fec0003800000 */
.L_x_1942:
[----:B------:R-:W2:Y:S02]  /*32e0*/  LDG.E.64 R2, desc[UR36][R2.64] ;  /* 0x0000002402027981 */ /* 0x000ea4000c1e1b00 */
[----:B--2---:R0:W2:Y:S01]  /*32f0*/  I2F.U64 R5, R2 ;  /* 0x0000000200057312 */ /* 0x0040a20000301000 */
[----:B------:R-:W-:Y:S05]  /*3300*/  BRA `(.L_x_1922) ;  /* 0x0000000000087947 */ /* 0x000fea0003800000 */
.L_x_1941:
[----:B------:R-:W2:Y:S02]  /*3310*/  LDG.E R2, desc[UR36][R2.64] ;  /* 0x0000002402027981 */ /* 0x000ea4000c1e1900 */
[----:B--2---:R-:W-:-:S07]  /*3320*/  I2FP.F32.U32 R5, R2 ;  /* 0x0000000200057245 */ /* 0x004fce0000201000 */
.L_x_1922:
[----:B------:R-:W-:Y:S05]  /*3330*/  BSYNC.RECONVERGENT B6 ;  /* 0x0000000000067941 */ /* 0x000fea0003800200 */
.L_x_1916:
[----:B------:R-:W4:Y:S01]  /*3340*/  LDC R0, c[0x0][0x600] ;  /* 0x00018000ff007b82 */ /* 0x000f220000000800 */
[----:B------:R-:W0:Y:S01]  /*3350*/  LDCU.64 UR6, c[0x0][0x5e8] ;  /* 0x0000bd00ff0677ac */ /* 0x000e220008000a00 */
[----:B-12--5:R-:W-:Y:S01]  /*3360*/  FADD.FTZ R7, R5, -R22 ;  /* 0x8000001605077221 */ /* 0x026fe20000010000 */
[----:B------:R-:W-:-:S04]  /*3370*/  ULOP3.LUT UR4, UR40, 0xff, URZ, 0xc0, !UPT ;  /* 0x000000ff28047892 */ /* 0x000fc8000f8ec0ff */
[----:B------:R-:W-:Y:S01]  /*3380*/  UISETP.GT.AND UP0, UPT, UR4, 0x9, UPT ;  /* 0x000000090400788c */ /* 0x000fe2000bf04270 */
[----:B0--3--:R-:W-:Y:S02]  /*3390*/  IADD3 R2, P1, PT, R16, UR6, RZ ;  /* 0x0000000610027c10 */ /* 0x009fe4000ff3e0ff */
[----:B----4-:R-:W-:-:S03]  /*33a0*/  FSETP.GEU.FTZ.AND P0, PT, |R0|, 0.5, PT ;  /* 0x3f0000000000780b */ /* 0x010fc60003f1e200 */
[----:B------:R-:W-:-:S10]  /*33b0*/  IMAD.X R3, RZ, RZ, UR7, P1 ;  /* 0x00000007ff037e24 */ /* 0x000fd400088e06ff */
[----:B------:R-:W-:Y:S01]  /*33c0*/  @!P0 FFMA.FTZ R22, R7, R0, R22 ;  /* 0x0000000007168223 */ /* 0x000fe20000010016 */
[----:B------:R-:W-:Y:S01]  /*33d0*/  @P0 FFMA.FTZ R22, R18, -R7, R5 ;  /* 0x8000000712160223 */ /* 0x000fe20000010005 */
        /* <DEDUP_REMOVED lines=9> */
[----:B------:R-:W0:Y:S02]  /*3470*/  F2I.FTZ.TRUNC.NTZ R5, R22 ;  /* 0x0000001600057305 */ /* 0x000e24000021f100 */
[----:B0-----:R0:W-:Y:S01]  /*3480*/  STG.E.U8 desc[UR36][R2.64], R5 ;  /* 0x0000000502007986 */ /* 0x0011e2000c101124 */
[----:B------:R-:W-:Y:S05]  /*3490*/  BRA `(.L_x_1950) ;  /* 0x0000000c003c7947 */ /* 0x000fea0003800000 */
.L_x_1948:
[----:B------:R-:W0:Y:S02]  /*34a0*/  F2I.S64.TRUNC R22, R22 ;  /* 0x0000001600167311 */ /* 0x000e24000020d900 */
[----:B0-----:R-:W-:-:S05]  /*34b0*/  MOV R5, R22 ;  /* 0x0000001600057202 */ /* 0x001fca0000000f00 */
[----:B------:R0:W-:Y:S01]  /*34c0*/  STG.E.U8 desc[UR36][R2.64], R5 ;  /* 0x0000000502007986 */ /* 0x0001e2000c101124 */
[----:B------:R-:W-:Y:S05]  /*34d0*/  BRA `(.L_x_1950) ;  /* 0x0000000c002c7947 */ /* 0x000fea0003800000 */
.L_x_1947:
[----:B------:R-:W-:-:S09]  /*34e0*/  UISETP.NE.AND UP0, UPT, UR4, 0x2, UPT ;  /* 0x000000020400788c */ /* 0x000fd2000bf05270 */
[----:B------:R-:W-:Y:S05]  /*34f0*/  BRA.U !UP0, `(.L_x_1951) ;  /* 0x0000000108287547 */ /* 0x000fea000b800000 */
[----:B------:R-:W-:-:S09]  /*3500*/  UISETP.NE.AND UP0, UPT, UR4, 0x3, UPT ;  /* 0x000000030400788c */ /* 0x000fd2000bf05270 */
[----:B------:R-:W-:Y:S05]  /*3510*/  BRA.U !UP0, `(.L_x_1952) ;  /* 0x0000000108147547 */ /* 0x000fea000b800000 */
[----:B------:R-:W-:-:S09]  /*3520*/  UISETP.NE.AND UP0, UPT, UR4, 0x4, UPT ;  /* 0x000000040400788c */ /* 0x000fd2000bf05270 */
[----:B------:R-:W-:Y:S05]  /*3530*/  BRA.U UP0, `(.L_x_1949) ;  /* 0x0000000900807547 */ /* 0x000fea000b800000 */
[----:B------:R-:W0:Y:S02]  /*3540*/  F2I.S64.TRUNC R22, R22 ;  /* 0x0000001600167311 */ /* 0x000e24000020d900 */
[----:B0-----:R0:W-:Y:S01]  /*3550*/  STG.E.64 desc[UR36][R2.64], R22 ;  /* 0x0000001602007986 */ /* 0x0011e2000c101b24 */
[----:B------:R-:W-:Y:S05]  /*3560*/  BRA `(.L_x_1950) ;  /* 0x0000000c00087947 */ /* 0x000fea0003800000 */
.L_x_1952:
[----:B------:R-:W0:Y:S02]  /*3570*/  F2I.FTZ.TRUNC.NTZ R5, R22 ;  /* 0x0000001600057305 */ /* 0x000e24000021f100 */
[----:B0-----:R0:W-:Y:S01]  /*3580*/  STG.E desc[UR36][R2.64], R5 ;  /* 0x0000000502007986 */ /* 0x0011e2000c101924 */
[----:B------:R-:W-:Y:S05]  /*3590*/  BRA `(.L_x_1950) ;  /* 0x0000000800fc7947 */ /* 0x000fea0003800000 */
.L_x_1951:
[----:B------:R-:W0:Y:S02]  /*35a0*/  F2I.FTZ.TRUNC.NTZ R5, R22 ;  /* 0x0000001600057305 */ /* 0x000e24000021f100 */
[----:B0-----:R0:W-:Y:S01]  /*35b0*/  STG.E.U16 desc[UR36][R2.64], R5 ;  /* 0x0000000502007986 */ /* 0x0011e2000c101524 */
[----:B------:R-:W-:Y:S05]  /*35c0*/  BRA `(.L_x_1950) ;  /* 0x0000000800f07947 */ /* 0x000fea0003800000 */
.L_x_1946:
[----:B------:R-:W-:-:S09]  /*35d0*/  UISETP.GT.AND UP0, UPT, UR4, 0x6, UPT ;  /* 0x000000060400788c */ /* 0x000fd2000bf04270 */
[----:B------:R-:W-:Y:S05]  /*35e0*/  BRA.U UP0, `(.L_x_1953) ;  /* 0x0000000100247547 */ /* 0x000fea000b800000 */
[----:B------:R-:W-:-:S09]  /*35f0*/  UISETP.NE.AND UP0, UPT, UR4, 0x5, UPT ;  /* 0x000000050400788c */ /* 0x000fd2000bf05270 */
[----:B------:R-:W-:Y:S05]  /*3600*/  BRA.U !UP0, `(.L_x_1954) ;  /* 0x0000000108107547 */ /* 0x000fea000b800000 */
[----:B------:R-:W-:-:S09]  /*3610*/  UISETP.NE.AND UP0, UPT, UR4, 0x6, UPT ;  /* 0x000000060400788c */ /* 0x000fd2000bf05270 */
[----:B------:R-:W-:Y:S05]  /*3620*/  BRA.U UP0, `(.L_x_1949) ;  /* 0x0000000900447547 */ /* 0x000fea000b800000 */
[----:B------:R1:W-:Y:S01]  /*3630*/  STG.E desc[UR36][R2.64], R22 ;  /* 0x0000001602007986 */ /* 0x0003e2000c101924 */
[----:B------:R-:W-:Y:S05]  /*3640*/  BRA `(.L_x_1950) ;  /* 0x0000000800d07947 */ /* 0x000fea0003800000 */
.L_x_1954:
[----:B------:R-:W-:-:S05]  /*3650*/  F2FP.F16.F32.PACK_AB R22, RZ, R22 ;  /* 0x00000016ff16723e */ /* 0x000fca00000000ff */
[----:B------:R0:W-:Y:S01]  /*3660*/  STG.E.U16 desc[UR36][R2.64], R22 ;  /* 0x0000001602007986 */ /* 0x0001e2000c101524 */
[----:B------:R-:W-:Y:S05]  /*3670*/  BRA `(.L_x_1950) ;  /* 0x0000000800c47947 */ /* 0x000fea0003800000 */
.L_x_1953:
[----:B------:R-:W-:-:S09]  /*3680*/  UISETP.NE.AND UP0, UPT, UR4, 0x7, UPT ;  /* 0x000000070400788c */ /* 0x000fd2000bf05270 */
[----:B------:R-:W-:Y:S05]  /*3690*/  BRA.U !UP0, `(.L_x_1955) ;  /* 0x00000001082c7547 */ /* 0x000fea000b800000 */
[----:B------:R-:W-:-:S09]  /*36a0*/  UISETP.NE.AND UP0, UPT, UR4, 0x8, UPT ;  /* 0x000000080400788c */ /* 0x000fd2000bf05270 */
[----:B------:R-:W-:Y:S05]  /*36b0*/  BRA.U !UP0, `(.L_x_1956) ;  /* 0x0000000108147547 */ /* 0x000fea000b800000 */
[----:B------:R-:W-:-:S09]  /*36c0*/  UISETP.NE.AND UP0, UPT, UR4, 0x9, UPT ;  /* 0x000000090400788c */ /* 0x000fd2000bf05270 */
[----:B------:R-:W-:Y:S05]  /*36d0*/  BRA.U UP0, `(.L_x_1949) ;  /* 0x0000000900187547 */ /* 0x000fea000b800000 */
[----:B------:R-:W-:-:S05]  /*36e0*/  IMAD.MOV.U32 R23, RZ, RZ, RZ ;  /* 0x000000ffff177224 */ /* 0x000fca00078e00ff */
[----:B------:R3:W-:Y:S01]  /*36f0*/  STG.E.64 desc[UR36][R2.64], R22 ;  /* 0x0000001602007986 */ /* 0x0007e2000c101b24 */
[----:B------:R-:W-:Y:S05]  /*3700*/  BRA `(.L_x_1950) ;  /* 0x0000000800a07947 */ /* 0x000fea0003800000 */
.L_x_1956:
[----:B------:R-:W-:-:S04]  /*3710*/  F2FP.F16.F32.PACK_AB R5, RZ, R22 ;  /* 0x00000016ff05723e */ /* 0x000fc800000000ff */
[----:B------:R-:W-:-:S05]  /*3720*/  PRMT R5, R5, 0x5410, RZ ;  /* 0x0000541005057816 */ /* 0x000fca00000000ff */
[----:B------:R2:W-:Y:S01]  /*3730*/  STG.E desc[UR36][R2.64], R5 ;  /* 0x0000000502007986 */ /* 0x0005e2000c101924 */
[----:B------:R-:W-:Y:S05]  /*3740*/  BRA `(.L_x_1950) ;  /* 0x0000000800907947 */ /* 0x000fea0003800000 */
.L_x_1955:
[----:B------:R-:W-:-:S06]  /*3750*/  FMUL.FTZ R4, R22, 1 ;  /* 0x3f80000016047820 */ /* 0x000fcc0000410000 */
[----:B------:R-:W0:Y:S02]  /*3760*/  F2F.F64.F32 R4, R4 ;  /* 0x0000000400047310 */ /* 0x000e240000201800 */
[----:B0-----:R4:W-:Y:S01]  /*3770*/  STG.E.64 desc[UR36][R2.64], R4 ;  /* 0x0000000402007986 */ /* 0x0019e2000c101b24 */
[----:B------:R-:W-:Y:S05]  /*3780*/  BRA `(.L_x_1950) ;  /* 0x0000000800807947 */ /* 0x000fea0003800000 */
.L_x_1945:
        /* <DEDUP_REMOVED lines=8> */
[----:B------:R-:W-:-:S04]  /*3810*/  FSETP.NEU.FTZ.AND P0, PT, R22, RZ, PT ;  /* 0x000000ff1600720b */ /* 0x000fc80003f1d000 */
[----:B------:R-:W-:-:S05]  /*3820*/  SEL R5, RZ, 0x1, !P0 ;  /* 0x00000001ff057807 */ /* 0x000fca0004000000 */
[----:B------:R0:W-:Y:S01]  /*3830*/  STG.E.U8 desc[UR36][R2.64], R5 ;  /* 0x0000000502007986 */ /* 0x0001e2000c101124 */
[----:B------:R-:W-:Y:S05]  /*3840*/  BRA `(.L_x_1950) ;  /* 0x0000000800507947 */ /* 0x000fea0003800000 */
.L_x_1959:
[----:B------:R-:W-:Y:S01]  /*3850*/  FMUL.FTZ R4, R22, 1 ;  /* 0x3f80000016047820 */ /* 0x000fe20000410000 */
[----:B------:R-:W-:-:S05]  /*3860*/  CS2R R6, SRZ ;  /* 0x0000000000067805 */ /* 0x000fca000001ff00 */
[----:B------:R-:W0:Y:S02]  /*3870*/  F2F.F64.F32 R4, R4 ;  /* 0x0000000400047310 */ /* 0x000e240000201800 */
[----:B0-----:R0:W-:Y:S01]  /*3880*/  STG.E.128 desc[UR36][R2.64], R4 ;  /* 0x0000000402007986 */ /* 0x0011e2000c101d24 */
[----:B------:R-:W-:Y:S05]  /*3890*/  BRA `(.L_x_1950) ;  /* 0x00000008003c7947 */ /* 0x000fea0003800000 */
.L_x_1958:
[----:B------:R-:W-:-:S09]  /*38a0*/  UISETP.NE.AND UP0, UPT, UR4, 0xf, UPT ;  /* 0x0000000f0400788c */ /* 0x000fd2000bf05270 */
[----:B------:R-:W-:Y:S05]  /*38b0*/  BRA.U !UP0, `(.L_x_1960) ;  /* 0x0000000108987547 */ /* 0x000fea000b800000 */
[----:B------:R-:W-:-:S09]  /*38c0*/  UISETP.NE.AND UP0, UPT, UR4, 0x17, UPT ;  /* 0x000000170400788c */ /* 0x000fd2000bf05270 */
[----:B------:R-:W-:Y:S05]  /*38d0*/  BRA.U !UP0, `(.L_x_1961) ;  /* 0x0000000108487547 */ /* 0x000fea000b800000 */
[----:B------:R-:W-:-:S09]  /*38e0*/  UISETP.NE.AND UP0, UPT, UR4, 0x18, UPT ;  /* 0x000000180400788c */ /* 0x000fd2000bf05270 */
[----:B------:R-:W-:Y:S05]  /*38f0*/  BRA.U UP0, `(.L_x_1949) ;  /* 0x0000000500907547 */ /* 0x000fea000b800000 */
[----:B------:R-:W-:Y:S01]  /*3900*/  LOP3.LUT R4, R22, 0x7fffffff, RZ, 0xc0, !PT ;  /* 0x7fffffff16047812 */ /* 0x000fe200078ec0ff */
[----:B------:R-:W-:Y:S01]  /*3910*/  BSSY.RECONVERGENT B0, `(.L_x_1962) ;  /* 0x000000b000007945 */ /* 0x000fe20003800200 */
[----:B------:R-:W-:Y:S01]  /*3920*/  SHF.R.U32.HI R7, RZ, 0x18, R22 ;  /* 0x00000018ff077819 */ /* 0x000fe20000011616 */
[----:B------:R-:W-:Y:S01]  /*3930*/  IMAD.MOV.U32 R0, RZ, RZ, 0x7f ;  /* 0x0000007fff007424 */ /* 0x000fe200078e00ff */
        /* <DEDUP_REMOVED lines=8> */
.L_x_1963:
[----:B------:R-:W-:Y:S05]  /*39c0*/  BSYNC.RECONVERGENT B0 ;  /* 0x0000000000007941 */ /* 0x000fea0003800200 */
.L_x_1962:
[----:B------:R-:W-:-:S05]  /*39d0*/  LOP3.LUT R7, R0, 0x80, R7, 0xf8, !PT ;  /* 0x0000008000077812 */ /* 0x000fca00078ef807 */
[----:B------:R0:W-:Y:S01]  /*39e0*/  STG.E.U8 desc[UR36][R2.64], R7 ;  /* 0x0000000702007986 */ /* 0x0001e2000c101124 */
[----:B------:R-:W-:Y:S05]  /*39f0*/  BRA `(.L_x_1950) ;  /* 0x0000000400e47947 */ /* 0x000fea0003800000 */
.L_x_1961:
[----:B------:R-:W-:Y:S01]  /*3a00*/  LOP3.LUT R4, R22, 0x7fffffff, RZ, 0xc0, !PT ;  /* 0x7fffffff16047812 */ /* 0x000fe200078ec0ff */
[----:B------:R-:W-:Y:S01]  /*3a10*/  BSSY.RECONVERGENT B0, `(.L_x_1964) ;  /* 0x000000d000007945 */ /* 0x000fe20003800200 */
[----:B------:R-:W-:Y:S02]  /*3a20*/  SHF.R.U32.HI R7, RZ, 0x18, R22 ;  /* 0x00000018ff077819 */ /* 0x000fe40000011616 */
[----:B------:R-:W-:-:S13]  /*3a30*/  ISETP.GE.U32.AND P1, PT, R4, 0x47800000, PT ;  /* 0x478000000400780c */ /* 0x000fda0003f26070 */
[----:B------:R-:W-:Y:S02]  /*3a40*/  @P1 ISETP.GT.U32.AND P0, PT, R4, 0x7f800000, PT ;  /* 0x7f8000000400180c */ /* 0x000fe40003f04070 */
[----:B------:R-:W-:-:S04]  /*3a50*/  @P1 MOV R0, 0x7f ;  /* 0x0000007f00001802 */ /* 0x000fc80000000f00 */
[----:B------:R-:W-:Y:S01]  /*3a60*/  @P1 SEL R0, R0, 0x7c, P0 ;  /* 0x0000007c00001807 */ /* 0x000fe20000000000 */
[----:B------:R-:W-:Y:S06]  /*3a70*/  @P1 BRA `(.L_x_1965) ;  /* 0x0000000000181947 */ /* 0x000fec0003800000 */
[----:B------:R-:W-:-:S13]  /*3a80*/  ISETP.GT.U32.AND P0, PT, R4, 0x387fffff, PT ;  /* 0x387fffff0400780c */ /* 0x000fda0003f04070 */
[----:B------:R-:W-:-:S04]  /*3a90*/  @P0 SHF.R.U32.HI R0, RZ, 0x15, R22 ;  /* 0x00000015ff000819 */ /* 0x000fc80000011616 */
[----:B------:R-:W-:Y:S01]  /*3aa0*/  @P0 LOP3.LUT R5, R0, 0x1, RZ, 0xc0, !PT ;  /* 0x0000000100050812 */ /* 0x000fe200078ec0ff */
[----:B------:R-:W-:-:S03]  /*3ab0*/  @!P0 FADD.FTZ R0, R4, 128 ;  /* 0x4300000004008421 */ /* 0x000fc60000010000 */
[----:B------:R-:W-:-:S04]  /*3ac0*/  @P0 IADD3 R5, PT, PT, R22, 0x80fffff, R5 ;  /* 0x080fffff16050810 */ /* 0x000fc80007ffe005 */
[----:B------:R-:W-:-:S07]  /*3ad0*/  @P0 SHF.R.U32.HI R0, RZ, 0x15, R5 ;  /* 0x00000015ff000819 */ /* 0x000fce0000011605 */
.L_x_1965:
[----:B------:R-:W-:Y:S05]  /*3ae0*/  BSYNC.RECONVERGENT B0 ;  /* 0x0000000000007941 */ /* 0x000fea0003800200 */
.L_x_1964:
[----:B------:R-:W-:-:S05]  /*3af0*/  LOP3.LUT R5, R0, 0x80, R7, 0xf8, !PT ;  /* 0x0000008000057812 */ /* 0x000fca00078ef807 */
[----:B------:R0:W-:Y:S01]  /*3b00*/  STG.E.U8 desc[UR36][R2.64], R5 ;  /* 0x0000000502007986 */ /* 0x0001e2000c101124 */
[----:B------:R-:W-:Y:S05]  /*3b10*/  BRA `(.L_x_1950) ;  /* 0x00000004009c7947 */ /* 0x000fea0003800000 */
.L_x_1960:
[----:B------:R-:W-:-:S05]  /*3b20*/  F2FP.BF16.F32.PACK_AB R22, RZ, R22 ;  /* 0x00000016ff16723e */ /* 0x000fca00000010ff */
[----:B------:R0:W-:Y:S01]  /*3b30*/  STG.E.U16 desc[UR36][R2.64], R22 ;  /* 0x0000001602007986 */ /* 0x0001e2000c101524 */
[----:B------:R-:W-:Y:S05]  /*3b40*/  BRA `(.L_x_1950) ;  /* 0x0000000400907947 */ /* 0x000fea0003800000 */
.L_x_1957:
        /* <DEDUP_REMOVED lines=8> */
[----:B------:R-:W0:Y:S02]  /*3bd0*/  F2I.FTZ.U32.TRUNC.NTZ R5, R22 ;  /* 0x0000001600057305 */ /* 0x000e24000021f000 */
[----:B0-----:R0:W-:Y:S01]  /*3be0*/  STG.E.U16 desc[UR36][R2.64], R5 ;  /* 0x0000000502007986 */ /* 0x0011e2000c101524 */
[----:B------:R-:W-:Y:S05]  /*3bf0*/  BRA `(.L_x_1950) ;  /* 0x0000000400647947 */ /* 0x000fea0003800000 */
.L_x_1968:
[----:B------:R-:W-:Y:S01]  /*3c00*/  LOP3.LUT R4, R22, 0x7fffffff, RZ, 0xc0, !PT ;  /* 0x7fffffff16047812 */ /* 0x000fe200078ec0ff */
[----:B------:R-:W-:Y:S01]  /*3c10*/  BSSY.RECONVERGENT B0, `(.L_x_1969) ;  /* 0x0000013000007945 */ /* 0x000fe20003800200 */
[----:B------:R-:W-:Y:S02]  /*3c20*/  IMAD.MOV.U32 R0, RZ, RZ, 0x80 ;  /* 0x00000080ff007424 */ /* 0x000fe400078e00ff */
        /* <DEDUP_REMOVED lines=9> */
.L_x_1971:
[----:B------:R-:W-:-:S04]  /*3cc0*/  SHF.R.U32.HI R0, RZ, 0x14, R22 ;  /* 0x00000014ff007819 */ /* 0x000fc80000011616 */
[----:B------:R-:W-:-:S04]  /*3cd0*/  LOP3.LUT R5, R0, 0x1, RZ, 0xc0, !PT ;  /* 0x0000000100057812 */ /* 0x000fc800078ec0ff */
[----:B------:R-:W-:-:S04]  /*3ce0*/  IADD3 R0, PT, PT, R22, 0x487ffff, R5 ;  /* 0x0487ffff16007810 */ /* 0x000fc80007ffe005 */
[----:B------:R-:W-:-:S04]  /*3cf0*/  SHF.R.U32.HI R0, RZ, 0x14, R0 ;  /* 0x00000014ff007819 */ /* 0x000fc80000011600 */
[----:B------:R-:W-:-:S07]  /*3d00*/  LOP3.LUT R4, R0, 0xff, RZ, 0xc0, !PT ;  /* 0x000000ff00047812 */ /* 0x000fce00078ec0ff */
.L_x_1972:
[----:B------:R-:W-:-:S04]  /*3d10*/  SHF.R.U32.HI R5, RZ, 0x18, R22 ;  /* 0x00000018ff057819 */ /* 0x000fc80000011616 */
[----:B------:R-:W-:-:S04]  /*3d20*/  LOP3.LUT R4, R4, 0x80, R5, 0xf8, !PT ;  /* 0x0000008004047812 */ /* 0x000fc800078ef805 */
[----:B------:R-:W-:-:S07]  /*3d30*/  PRMT R0, R4, 0x7610, R0 ;  /* 0x0000761004007816 */ /* 0x000fce0000000000 */
.L_x_1970:
[----:B------:R-:W-:Y:S05]  /*3d40*/  BSYNC.RECONVERGENT B0 ;  /* 0x0000000000007941 */ /* 0x000fea0003800200 */
.L_x_1969:
[----:B------:R0:W-:Y:S01]  /*3d50*/  STG.E.U8 desc[UR36][R2.64], R0 ;  /* 0x0000000002007986 */ /* 0x0001e2000c101124 */
[----:B------:R-:W-:Y:S05]  /*3d60*/  BRA `(.L_x_1950) ;  /* 0x0000000400087947 */ /* 0x000fea0003800000 */
.L_x_1967:
        /* <DEDUP_REMOVED lines=12> */
.L_x_1975:
[----:B------:R-:W-:-:S04]  /*3e30*/  SHF.R.U32.HI R0, RZ, 0x15, R22 ;  /* 0x00000015ff007819 */ /* 0x000fc80000011616 */
[----:B------:R-:W-:-:S04]  /*3e40*/  LOP3.LUT R5, R0, 0x1, RZ, 0xc0, !PT ;  /* 0x0000000100057812 */ /* 0x000fc800078ec0ff */
[----:B------:R-:W-:-:S04]  /*3e50*/  IADD3 R0, PT, PT, R22, 0x88fffff, R5 ;  /* 0x088fffff16007810 */ /* 0x000fc80007ffe005 */
[----:B------:R-:W-:-:S04]  /*3e60*/  SHF.R.U32.HI R0, RZ, 0x15, R0 ;  /* 0x00000015ff007819 */ /* 0x000fc80000011600 */
[----:B------:R-:W-:-:S07]  /*3e70*/  LOP3.LUT R4, R0, 0xff, RZ, 0xc0, !PT ;  /* 0x000000ff00047812 */ /* 0x000fce00078ec0ff */
.L_x_1976:
[----:B------:R-:W-:-:S04]  /*3e80*/  SHF.R.U32.HI R5, RZ, 0x18, R22 ;  /* 0x00000018ff057819 */ /* 0x000fc80000011616 */
[----:B------:R-:W-:-:S04]  /*3e90*/  LOP3.LUT R4, R4, 0x80, R5, 0xf8, !PT ;  /* 0x0000008004047812 */ /* 0x000fc800078ef805 */
[----:B------:R-:W-:-:S07]  /*3ea0*/  PRMT R0, R4, 0x7610, R0 ;  /* 0x0000761004007816 */ /* 0x000fce0000000000 */
.L_x_1974:
[----:B------:R-:W-:Y:S05]  /*3eb0*/  BSYNC.RECONVERGENT B0 ;  /* 0x0000000000007941 */ /* 0x000fea0003800200 */
.L_x_1973:
[----:B------:R0:W-:Y:S01]  /*3ec0*/  STG.E.U8 desc[UR36][R2.64], R0 ;  /* 0x0000000002007986 */ /* 0x0001e2000c101124 */
[----:B------:R-:W-:Y:S05]  /*3ed0*/  BRA `(.L_x_1950) ;  /* 0x0000000000ac7947 */ /* 0x000fea0003800000 */
.L_x_1966:
[----:B------:R-:W-:-:S09]  /*3ee0*/  UISETP.NE.AND UP0, UPT, UR4, 0x1c, UPT ;  /* 0x0000001c0400788c */ /* 0x000fd2000bf05270 */
[----:B------:R-:W-:Y:S05]  /*3ef0*/  BRA.U !UP0, `(.L_x_1977) ;  /* 0x00000001089c7547 */ /* 0x000fea000b800000 */
[----:B------:R-:W-:-:S09]  /*3f00*/  UISETP.NE.AND UP0, UPT, UR4, 0x1d, UPT ;  /* 0x0000001d0400788c */ /* 0x000fd2000bf05270 */
[----:B------:R-:W-:Y:S05]  /*3f10*/  BRA.U !UP0, `(.L_x_1978) ;  /* 0x0000000108887547 */ /* 0x000fea000b800000 */
[----:B------:R-:W-:-:S09]  /*3f20*/  UISETP.NE.AND UP0, UPT, UR4, 0x2c, UPT ;  /* 0x0000002c0400788c */ /* 0x000fd2000bf05270 */
[----:B------:R-:W-:Y:S05]  /*3f30*/  BRA.U !UP0, `(.L_x_1979) ;  /* 0x0000000108447547 */ /* 0x000fea000b800000 */
.L_x_1949:
        /* <DEDUP_REMOVED lines=16> */
.L_x_1980:
[----:B------:R-:W-:Y:S05]  /*4040*/  BRA `(.L_x_1950) ;  /* 0x0000000000507947 */ /* 0x000fea0003800000 */
.L_x_1979:
        /* <DEDUP_REMOVED lines=15> */
.L_x_1978:
[----:B------:R-:W0:Y:S02]  /*4140*/  F2I.U64.TRUNC R22, R22 ;  /* 0x0000001600167311 */ /* 0x000e24000020d800 */
[----:B0-----:R0:W-:Y:S01]  /*4150*/  STG.E.64 desc[UR36][R2.64], R22 ;  /* 0x0000001602007986 */ /* 0x0011e2000c101b24 */
[----:B------:R-:W-:Y:S05]  /*4160*/  BRA `(.L_x_1950) ;  /* 0x0000000000087947 */ /* 0x000fea0003800000 */
.L_x_1977:
[----:B------:R-:W0:Y:S02]  /*4170*/  F2I.FTZ.U32.TRUNC.NTZ R5, R22 ;  /* 0x0000001600057305 */ /* 0x000e24000021f000 */
[----:B0-----:R0:W-:Y:S02]  /*4180*/  STG.E desc[UR36][R2.64], R5 ;  /* 0x0000000502007986 */ /* 0x0011e4000c101924 */
.L_x_1950:
[----:B------:R-:W-:-:S07]  /*4190*/  VIADD R17, R17, 0x80 ;  /* 0x0000008011117836 */ /* 0x000fce0000000000 */
.L_x_1885:
[----:B------:R-:W-:Y:S05]  /*41a0*/  BSYNC.RECONVERGENT B7 ;  /* 0x0000000000077941 */ /* 0x000fea0003800200 */
.L_x_1884:
        /* <DEDUP_REMOVED lines=17> */
[----:B------:R-:W-:-:S04]  /*42c0*/  SHF.R.U32.HI R3, RZ, UR5, R2 ;  /* 0x00000005ff037c19 */ /* 0x000fc80008011602 */
[----:B------:R-:W-:-:S05]  /*42d0*/  IADD3 R0, PT, PT, -R3, RZ, RZ ;  /* 0x000000ff03007210 */ /* 0x000fca0007ffe1ff */
        /* <DEDUP_REMOVED lines=338> */
[----:B0-----:R-:W-:-:S07]  /*5800*/  IMAD R19, R5, UR4, R19 ;  /* 0x0000000405137c24 */ /* 0x001fce000f8e0213 */
.L_x_1983:
[----:B------:R-:W1:Y:S01]  /*5810*/  LDCU.64 UR6, c[0x0][0x5f0] ;  /* 0x0000be00ff0677ac */ /* 0x000e620008000a00 */
[----:B------:R-:W-:Y:S01]  /*5820*/  BSSY.RECONVERGENT B6, `(.L_x_1984) ;  /* 0x00000dd000067945 */ /* 0x000fe20003800200 */
        /* <DEDUP_REMOVED lines=14> */
[----:B--2---:R4:W0:Y:S01]  /*5910*/  I2F.S16 R22, R2 ;  /* 0x0000000200167306 */ /* 0x0048220000101400 */
[----:B------:R-:W-:Y:S05]  /*5920*/  BRA `(.L_x_1990) ;  /* 0x0000000c00307947 */ /* 0x000fea0003800000 */
.L_x_1988:
[----:B------:R-:W2:Y:S02]  /*5930*/  LDG.E.U8 R2, desc[UR36][R2.64] ;  /* 0x0000002402027981 */ /* 0x000ea4000c1e1100 */
[----:B--2---:R-:W-:Y:S01]  /*5940*/  I2FP.F32.U32 R22, R2 ;  /* 0x0000000200167245 */ /* 0x004fe20000201000 */
[----:B------:R-:W-:Y:S06]  /*5950*/  BRA `(.L_x_1990) ;  /* 0x0000000c00247947 */ /* 0x000fec0003800000 */
.L_x_1987:
[----:B------:R-:W-:-:S09]  /*5960*/  UISETP.NE.AND UP0, UPT, UR4, 0x2, UPT ;  /* 0x000000020400788c */ /* 0x000fd2000bf05270 */
[----:B------:R-:W-:Y:S05]  /*5970*/  BRA.U !UP0, `(.L_x_1991) ;  /* 0x0000000108287547 */ /* 0x000fea000b800000 */
[----:B------:R-:W-:-:S09]  /*5980*/  UISETP.NE.AND UP0, UPT, UR4, 0x3, UPT ;  /* 0x000000030400788c */ /* 0x000fd2000bf05270 */
[----:B------:R-:W-:Y:S05]  /*5990*/  BRA.U !UP0, `(.L_x_1992) ;  /* 0x0000000108147547 */ /* 0x000fea000b800000 */
[----:B------:R-:W-:-:S09]  /*59a0*/  UISETP.NE.AND UP0, UPT, UR4, 0x4, UPT ;  /* 0x000000040400788c */ /* 0x000fd2000bf05270 */
[----:B------:R-:W-:Y:S05]  /*59b0*/  BRA.U UP0, `(.L_x_1989) ;  /* 0x0000000900b07547 */ /* 0x000fea000b800000 */
[----:B------:R-:W2:Y:S02]  /*59c0*/  LDG.E.64 R22, desc[UR36][R2.64] ;  /* 0x0000002402167981 */ /* 0x000ea4000c1e1b00 */
[----:B--2---:R2:W3:Y:S01]  /*59d0*/  I2F.S64 R22, R22 ;  /* 0x0000001600167312 */ /* 0x0044e20000301400 */
[----:B------:R-:W-:Y:S05]  /*59e0*/  BRA `(.L_x_1990) ;  /* 0x0000000c00007947 */ /* 0x000fea0003800000 */
.L_x_1992:
[----:B------:R-:W2:Y:S02]  /*59f0*/  LDG.E R2, desc[UR36][R2.64] ;  /* 0x0000002402027981 */ /* 0x000ea4000c1e1900 */
[----:B--2---:R-:W-:Y:S01]  /*5a00*/  I2FP.F32.S32 R22, R2 ;  /* 0x0000000200167245 */ /* 0x004fe20000201400 */
[----:B------:R-:W-:Y:S06]  /*5a10*/  BRA `(.L_x_1990) ;  /* 0x0000000800f47947 */ /* 0x000fec0003800000 */
.L_x_1991:
[----:B------:R-:W2:Y:S02]  /*5a20*/  LDG.E.U16 R2, desc[UR36][R2.64] ;  /* 0x0000002402027981 */ /* 0x000ea4000c1e1500 */
[----:B--2---:R0:W1:Y:S01]  /*5a30*/  I2F.S16 R22, R2 ;  /* 0x0000000200167306 */ /* 0x0040620000101400 */
[----:B------:R-:W-:Y:S05]  /*5a40*/  BRA `(.L_x_1990) ;  /* 0x0000000800e87947 */ /* 0x000fea0003800000 */
.L_x_1986:
        /* <DEDUP_REMOVED lines=8> */
.L_x_1994:
[----:B------:R-:W2:Y:S02]  /*5ad0*/  LDG.E.U16 R2, desc[UR36][R2.64] ;  /* 0x0000002402027981 */ /* 0x000ea4000c1e1500 */
[----:B--2---:R-:W-:Y:S01]  /*5ae0*/  HADD2.F32 R22, -RZ, R2.H0_H0 ;  /* 0x20000002ff167230 */ /* 0x004fe20000004100 */
[----:B------:R-:W-:Y:S06]  /*5af0*/  BRA `(.L_x_1990) ;  /* 0x0000000800bc7947 */ /* 0x000fec0003800000 */
.L_x_1993:
        /* <DEDUP_REMOVED lines=8> */
.L_x_1996:
[----:B------:R-:W2:Y:S02]  /*5b80*/  LDG.E.U16 R2, desc[UR36][R2.64] ;  /* 0x0000002402027981 */ /* 0x000ea4000c1e1500 */
[----:B--2---:R-:W-:Y:S01]  /*5b90*/  HADD2.F32 R22, -RZ, R2.H0_H0 ;  /* 0x20000002ff167230 */ /* 0x004fe20000004100 */
[----:B------:R-:W-:Y:S06]  /*5ba0*/  BRA `(.L_x_1990) ;  /* 0x0000000800907947 */ /* 0x000fec0003800000 */
.L_x_1995:
[----:B------:R-:W2:Y:S01]  /*5bb0*/  LDG.E.64 R2, desc[UR36][R2.64] ;  /* 0x0000002402027981 */ /* 0x000ea2000c1e1b00 */
[----:B------:R-:W-:Y:S01]  /*5bc0*/  UMOV UR4, 0xf0000000 ;  /* 0xf000000000047882 */ /* 0x000fe20000000000 */
[----:B------:R-:W-:Y:S01]  /*5bd0*/  UMOV UR5, 0x380fffff ;  /* 0x380fffff00057882 */ /* 0x000fe20000000000 */
[----:B--2---:R-:W0:Y:S01]  /*5be0*/  F2F.F32.F64 R22, R2 ;  /* 0x0000000200167310 */ /* 0x004e220000301000 */
[----:B------:R-:W-:-:S14]  /*5bf0*/  DSETP.GEU.AND P0, PT, |R2|, UR4, PT ;  /* 0x0000000402007e2a */ /* 0x000fdc000bf0e200 */
[----:B0-----:R-:W-:Y:S01]  /*5c00*/  @!P0 FMUL R22, R22, 1.175494350822287508e-38 ;  /* 0x0080000016168820 */ /* 0x001fe20000400000 */
[----:B------:R-:W-:Y:S06]  /*5c10*/  BRA `(.L_x_1990) ;  /* 0x0000000800747947 */ /* 0x000fec0003800000 */
.L_x_1985:
        /* <DEDUP_REMOVED lines=12> */
.L_x_1999:
[----:B------:R-:W2:Y:S01]  /*5ce0*/  LDG.E.64 R2, desc[UR36][R2.64] ;  /* 0x0000002402027981 */ /* 0x000ea2000c1e1b00 */
[----:B------:R-:W-:Y:S01]  /*5cf0*/  UMOV UR4, 0xf0000000 ;  /* 0xf000000000047882 */ /* 0x000fe20000000000 */
[----:B------:R-:W-:Y:S01]  /*5d00*/  UMOV UR5, 0x380fffff ;  /* 0x380fffff00057882 */ /* 0x000fe20000000000 */
[----:B--2---:R-:W0:Y:S01]  /*5d10*/  F2F.F32.F64 R22, R2 ;  /* 0x0000000200167310 */ /* 0x004e220000301000 */
[----:B------:R-:W-:-:S14]  /*5d20*/  DSETP.GEU.AND P0, PT, |R2|, UR4, PT ;  /* 0x0000000402007e2a */ /* 0x000fdc000bf0e200 */
[----:B0-----:R-:W-:Y:S01]  /*5d30*/  @!P0 FMUL R22, R22, 1.175494350822287508e-38 ;  /* 0x0080000016168820 */ /* 0x001fe20000400000 */
[----:B------:R-:W-:Y:S06]  /*5d40*/  BRA `(.L_x_1990) ;  /* 0x0000000800287947 */ /* 0x000fec0003800000 */
.L_x_1998:
        /* <DEDUP_REMOVED lines=25> */
.L_x_2001:
        /* <DEDUP_REMOVED lines=10> */
[----:B------:R-:W-:Y:S01]  /*5f80*/  LOP3.LUT R22, R0, 0x80000000, R5, 0xf8, !PT ;  /* 0x8000000000167812 */ /* 0x000fe200078ef805 */
[----:B------:R-:W-:Y:S06]  /*5f90*/  BRA `(.L_x_1990) ;  /* 0x0000000400947947 */ /* 0x000fec0003800000 */
.L_x_2000:
[----:B------:R-:W2:Y:S02]  /*5fa0*/  LDG.E.U16 R2, desc[UR36][R2.64] ;  /* 0x0000002402027981 */ /* 0x000ea4000c1e1500 */
[----:B--2---:R-:W-:Y:S01]  /*5fb0*/  IMAD.U32 R22, R2, 0x10000, RZ ;  /* 0x0001000002167824 */ /* 0x004fe200078e00ff */
[----:B------:R-:W-:Y:S06]  /*5fc0*/  BRA `(.L_x_1990) ;  /* 0x0000000400887947 */ /* 0x000fec0003800000 */
.L_x_1997:
        /* <DEDUP_REMOVED lines=11> */
.L_x_2004:
        /* <DEDUP_REMOVED lines=20> */
.L_x_2006:
[----:B------:R-:W-:Y:S05]  /*61c0*/  BSYNC.RECONVERGENT B0 ;  /* 0x0000000000007941 */ /* 0x000fea0003800200 */
.L_x_2005:
[----:B------:R-:W-:Y:S01]  /*61d0*/  IMAD.SHL.U32 R0, R0, 0x100000, RZ ;  /* 0x0010000000007824 */ /* 0x000fe200078e00ff */
[----:B------:R-:W-:-:S04]  /*61e0*/  LEA R2, R2, 0x3b800000, 0x17 ;  /* 0x3b80000002027811 */ /* 0x000fc800078eb8ff */
[----:B------:R-:W-:Y:S01]  /*61f0*/  LOP3.LUT R22, R2, R0, R7, 0xfe, !PT ;  /* 0x0000000002167212 */ /* 0x000fe200078efe07 */
[----:B------:R-:W-:Y:S06]  /*6200*/  BRA `(.L_x_1990) ;  /* 0x0000000000f87947 */ /* 0x000fec0003800000 */
.L_x_2003:
        /* <DEDUP_REMOVED lines=20> */
.L_x_2008:
[----:B------:R-:W-:Y:S05]  /*6350*/  BSYNC.RECONVERGENT B0 ;  /* 0x0000000000007941 */ /* 0x000fea0003800200 */
.L_x_2007:
[----:B------:R-:W-:Y:S02]  /*6360*/  SHF.L.U32 R0, R0, 0x15, RZ ;  /* 0x0000001500007819 */ /* 0x000fe400000006ff */
[----:B------:R-:W-:-:S04]  /*6370*/  LEA R2, R2, 0x37800000, 0x17 ;  /* 0x3780000002027811 */ /* 0x000fc800078eb8ff */
[----:B------:R-:W-:Y:S01]  /*6380*/  LOP3.LUT R22, R2, R0, R7, 0xfe, !PT ;  /* 0x0000000002167212 */ /* 0x000fe200078efe07 */
[----:B------:R-:W-:Y:S06]  /*6390*/  BRA `(.L_x_1990) ;  /* 0x0000000000947947 */ /* 0x000fec0003800000 */
.L_x_2002:
        /* <DEDUP_REMOVED lines=14> */
.L_x_1989:
        /* <DEDUP_REMOVED lines=12> */
[----:B---3--:R-:W-:Y:S01]  /*6540*/  IMAD.U32 R10, RZ, RZ, UR8 ;  /* 0x00000008ff0a7e24 */ /* 0x008fe2000f8e00ff */
[----:B------:R-:W-:-:S07]  /*6550*/  MOV R11, UR9 ;  /* 0x00000009000b7c02 */ /* 0x000fce0008000f00 */
[----:B------:R-:W-:-:S07]  /*6560*/  LEPC R20, `(.L_x_2011) ;  /* 0x000000001014794e */ /* 0x000fce0000000000 */
[----:B--2---:R-:W-:Y:S05]  /*6570*/  CALL.ABS.NOINC R2 ;  /* 0x0000000002007343 */ /* 0x004fea0003c00000 */
.L_x_2011:
[----:B------:R-:W-:Y:S01]  /*6580*/  IMAD.MOV.U32 R22, RZ, RZ, RZ ;  /* 0x000000ffff167224 */ /* 0x000fe200078e00ff */
[----:B------:R-:W-:Y:S06]  /*6590*/  BRA `(.L_x_1990) ;  /* 0x0000000000147947 */ /* 0x000fec0003800000 */
.L_x_2010:
[----:B------:R-:W2:Y:S02]  /*65a0*/  LDG.E.64 R22, desc[UR36][R2.64] ;  /* 0x0000002402167981 */ /* 0x000ea4000c1e1b00 */
[----:B--2---:R0:W1:Y:S01]  /*65b0*/  I2F.U64 R22, R22 ;  /* 0x0000001600167312 */ /* 0x0040620000301000 */
[----:B------:R-:W-:Y:S05]  /*65c0*/  BRA `(.L_x_1990) ;  /* 0x0000000000087947 */ /* 0x000fea0003800000 */
.L_x_2009:
[----:B------:R-:W2:Y:S02]  /*65d0*/  LDG.E R2, desc[UR36][R2.64] ;  /* 0x0000002402027981 */ /* 0x000ea4000c1e1900 */
[----:B--2---:R-:W-:-:S07]  /*65e0*/  I2FP.F32.U32 R22, R2 ;  /* 0x0000000200167245 */ /* 0x004fce0000201000 */
.L_x_1990:
[----:B------:R-:W-:Y:S05]  /*65f0*/  BSYNC.RECONVERGENT B6 ;  /* 0x0000000000067941 */ /* 0x000fea0003800200 */
.L_x_1984:
[----:B------:R-:W0:Y:S01]  /*6600*/  LDCU.64 UR6, c[0x0][0x5f8] ;  /* 0x0000bf00ff0677ac */ /* 0x000e220008000a00 */
[----:B------:R-:W-:Y:S01]  /*6610*/  BSSY.RECONVERGENT B6, `(.L_x_2012) ;  /* 0x00000dd000067945 */ /* 0x000fe20003800200 */
[----:B------:R-:W-:-:S04]  /*6620*/  UPRMT UR4, UR40, 0x7772, URZ ;  /* 0x0000777228047896 */ /* 0x000fc800080000ff */
[----:B------:R-:W-:Y:S01]  /*6630*/  UISETP.GT.AND UP0, UPT, UR4, 0x9, UPT ;  /* 0x000000090400788c */ /* 0x000fe2000bf04270 */
[----:B0---4-:R-:W-:-:S05]  /*6640*/  IADD3 R2, P0, PT, R19, UR6, RZ ;  /* 0x0000000613027c10 */ /* 0x011fca000ff1e0ff */
        /* <DEDUP_REMOVED lines=10> */
[----:B------:R-:W4:Y:S02]  /*66f0*/  LDG.E.S8 R2, desc[UR36][R2.64] ;  /* 0x0000002402027981 */ /* 0x000f24000c1e1300 */
[----:B----4-:R0:W4:Y:S01]  /*6700*/  I2F.S16 R5, R2 ;  /* 0x0000000200057306 */ /* 0x0101220000101400 */
[----:B------:R-:W-:Y:S05]  /*6710*/  BRA `(.L_x_2018) ;  /* 0x0000000c00307947 */ /* 0x000fea0003800000 */
.L_x_2016:
[----:B------:R-:W4:Y:S02]  /*6720*/  LDG.E.U8 R2, desc[UR36][R2.64] ;  /* 0x0000002402027981 */ /* 0x000f24000c1e1100 */
[----:B----4-:R-:W-:Y:S01]  /*6730*/  I2FP.F32.U32 R5, R2 ;  /* 0x0000000200057245 */ /* 0x010fe20000201000 */
[----:B------:R-:W-:Y:S06]  /*6740*/  BRA `(.L_x_2018) ;  /* 0x0000000c00247947 */ /* 0x000fec0003800000 */
.L_x_2015:
[----:B------:R-:W-:-:S09]  /*6750*/  UISETP.NE.AND UP0, UPT, UR4, 0x2, UPT ;  /* 0x000000020400788c */ /* 0x000fd2000bf05270 */
[----:B------:R-:W-:Y:S05]  /*6760*/  BRA.U !UP0, `(.L_x_2019) ;  /* 0x0000000108287547 */ /* 0x000fea000b800000 */
[----:B------:R-:W-:-:S09]  /*6770*/  UISETP.NE.AND UP0, UPT, UR4, 0x3, UPT ;  /* 0x000000030400788c */ /* 0x000fd2000bf05270 */
[----:B------:R-:W-:Y:S05]  /*6780*/  BRA.U !UP0, `(.L_x_2020) ;  /* 0x0000000108147547 */ /* 0x000fea000b800000 */
[----:B------:R-:W-:-:S09]  /*6790*/  UISETP.NE.AND UP0, UPT, UR4, 0x4, UPT ;  /* 0x000000040400788c */ /* 0x000fd2000bf05270 */
[----:B------:R-:W-:Y:S05]  /*67a0*/  BRA.U UP0, `(.L_x_2017) ;  /* 0x0000000900b07547 */ /* 0x000fea000b800000 */
[----:B------:R-:W4:Y:S02]  /*67b0*/  LDG.E.64 R2, desc[UR36][R2.64] ;  /* 0x0000002402027981 */ /* 0x000f24000c1e1b00 */
[----:B----4-:R0:W4:Y:S01]  /*67c0*/  I2F.S64 R5, R2 ;  /* 0x0000000200057312 */ /* 0x0101220000301400 */
[----:B------:R-:W-:Y:S05]  /*67d0*/  BRA `(.L_x_2018) ;  /* 0x0000000c00007947 */ /* 0x000fea0003800000 */
.L_x_2020:
[----:B------:R-:W4:Y:S02]  /*67e0*/  LDG.E R2, desc[UR36][R2.64] ;  /* 0x0000002402027981 */ /* 0x000f24000c1e1900 */
[----:B----4-:R-:W-:Y:S01]  /*67f0*/  I2FP.F32.S32 R5, R2 ;  /* 0x0000000200057245 */ /* 0x010fe20000201400 */
[----:B------:R-:W-:Y:S06]  /*6800*/  BRA `(.L_x_2018) ;  /* 0x0000000800f47947 */ /* 0x000fec0003800000 */
.L_x_2019:
[----:B------:R-:W4:Y:S02]  /*6810*/  LDG.E.U16 R2, desc[UR36][R2.64] ;  /* 0x0000002402027981 */ /* 0x000f24000c1e1500 */
[----:B----4-:R0:W4:Y:S01]  /*6820*/  I2F.S16 R5, R2 ;  /* 0x0000000200057306 */ /* 0x0101220000101400 */
[----:B------:R-:W-:Y:S05]  /*6830*/  BRA `(.L_x_2018) ;  /* 0x0000000800e87947 */ /* 0x000fea0003800000 */
.L_x_2014:
        /* <DEDUP_REMOVED lines=8> */
.L_x_2022:
[----:B------:R-:W4:Y:S02]  /*68c0*/  LDG.E.U16 R2, desc[UR36][R2.64] ;  /* 0x0000002402027981 */ /* 0x000f24000c1e1500 */
[----:B----4-:R-:W-:Y:S01]  /*68d0*/  HADD2.F32 R5, -RZ, R2.H0_H0 ;  /* 0x20000002ff057230 */ /* 0x010fe20000004100 */
[----:B------:R-:W-:Y:S06]  /*68e0*/  BRA `(.L_x_2018) ;  /* 0x0000000800bc7947 */ /* 0x000fec0003800000 */
.L_x_2021:
        /* <DEDUP_REMOVED lines=8> */
.L_x_2024:
[----:B------:R-:W4:Y:S02]  /*6970*/  LDG.E.U16 R2, desc[UR36][R2.64] ;  /* 0x0000002402027981 */ /* 0x000f24000c1e1500 */
[----:B----4-:R-:W-:Y:S01]  /*6980*/  HADD2.F32 R5, -RZ, R2.H0_H0 ;  /* 0x20000002ff057230 */ /* 0x010fe20000004100 */
[----:B------:R-:W-:Y:S06]  /*6990*/  BRA `(.L_x_2018) ;  /* 0x0000000800907947 */ /* 0x000fec0003800000 */
.L_x_2023:
[----:B------:R-:W4:Y:S01]  /*69a0*/  LDG.E.64 R2, desc[UR36][R2.64] ;  /* 0x0000002402027981 */ /* 0x000f22000c1e1b00 */
[----:B------:R-:W-:Y:S01]  /*69b0*/  UMOV UR4, 0xf0000000 ;  /* 0xf000000000047882 */ /* 0x000fe20000000000 */
[----:B------:R-:W-:Y:S01]  /*69c0*/  UMOV UR5, 0x380fffff ;  /* 0x380fffff00057882 */ /* 0x000fe20000000000 */
[----:B----4-:R-:W0:Y:S01]  /*69d0*/  F2F.F32.F64 R5, R2 ;  /* 0x0000000200057310 */ /* 0x010e220000301000 */
[----:B------:R-:W-:-:S14]  /*69e0*/  DSETP.GEU.AND P0, PT, |R2|, UR4, PT ;  /* 0x0000000402007e2a */ /* 0x000fdc000bf0e200 */
[----:B0-----:R-:W-:Y:S01]  /*69f0*/  @!P0 FMUL R5, R5, 1.175494350822287508e-38 ;  /* 0x0080000005058820 */ /* 0x001fe20000400000 */
[----:B------:R-:W-:Y:S06]  /*6a00*/  BRA `(.L_x_2018) ;  /* 0x0000000800747947 */ /* 0x000fec0003800000 */
.L_x_2013:
        /* <DEDUP_REMOVED lines=8> */
[----:B------:R-:W4:Y:S02]  /*6a90*/  LDG.E.U8 R2, desc[UR36][R2.64] ;  /* 0x0000002402027981 */ /* 0x000f24000c1e1100 */
[----:B----4-:R-:W-:-:S04]  /*6aa0*/  ISETP.NE.AND P0, PT, R2, RZ, PT ;  /* 0x000000ff0200720c */ /* 0x010fc80003f05270 */
[----:B------:R-:W-:Y:S01]  /*6ab0*/  FSEL R5, RZ, 1, !P0 ;  /* 0x3f800000ff057808 */ /* 0x000fe20004000000 */
[----:B------:R-:W-:Y:S08]  /*6ac0*/  BRA `(.L_x_2018) ;  /* 0x0000000800447947 */ /* 0x000ff00003800000 */
.L_x_2027:
[----:B------:R-:W4:Y:S01]  /*6ad0*/  LDG.E.64 R2, desc[UR36][R2.64] ;  /* 0x0000002402027981 */ /* 0x000f22000c1e1b00 */
[----:B------:R-:W-:Y:S01]  /*6ae0*/  UMOV UR4, 0xf0000000 ;  /* 0xf000000000047882 */ /* 0x000fe20000000000 */
[----:B------:R-:W-:Y:S01]  /*6af0*/  UMOV UR5, 0x380fffff ;  /* 0x380fffff00057882 */ /* 0x000fe20000000000 */
[----:B----4-:R-:W0:Y:S01]  /*6b00*/  F2F.F32.F64 R5, R2 ;  /* 0x0000000200057310 */ /* 0x010e220000301000 */
[----:B------:R-:W-:-:S14]  /*6b10*/  DSETP.GEU.AND P0, PT, |R2|, UR4, PT ;  /* 0x0000000402007e2a */ /* 0x000fdc000bf0e200 */
[----:B0-----:R-:W-:Y:S01]  /*6b20*/  @!P0 FMUL R5, R5, 1.175494350822287508e-38 ;  /* 0x0080000005058820 */ /* 0x001fe20000400000 */
[----:B------:R-:W-:Y:S06]  /*6b30*/  BRA `(.L_x_2018) ;  /* 0x0000000800287947 */ /* 0x000fec0003800000 */
.L_x_2026:
[----:B------:R-:W-:-:S09]  /*6b40*/  UISETP.NE.AND UP0, UPT, UR4, 0xf, UPT ;  /* 0x0000000f0400788c */ /* 0x000fd2000bf05270 */
[----:B------:R-:W-:Y:S05]  /*6b50*/  BRA.U !UP0, `(.L_x_2028) ;  /* 0x00000001088c7547 */ /* 0x000fea000b800000 */
[----:B------:R-:W-:-:S09]  /*6b60*/  UISETP.NE.AND UP0, UPT, UR4, 0x17, UPT ;  /* 0x000000170400788c */ /* 0x000fd2000bf05270 */
[----:B------:R-:W-:Y:S05]  /*6b70*/  BRA.U !UP0, `(.L_x_2029) ;  /* 0x0000000108547547 */ /* 0x000fea000b800000 */
[----:B------:R-:W-:-:S09]  /*6b80*/  UISETP.NE.AND UP0, UPT, UR4, 0x18, UPT ;  /* 0x000000180400788c */ /* 0x000fd2000bf05270 */
[----:B------:R-:W-:Y:S05]  /*6b90*/  BRA.U UP0, `(.L_x_2017) ;  /* 0x0000000500b47547 */ /* 0x000fea000b800000 */
[----:B------:R-:W4:Y:S01]  /*6ba0*/  LDG.E.U8 R5, desc[UR36][R2.64] ;  /* 0x0000002402057981 */ /* 0x000f22000c1e1100 */
[----:B------:R-:W-:Y:S01]  /*6bb0*/  IMAD.MOV.U32 R7, RZ, RZ, 0x1f ;  /* 0x0000001fff077424 */ /* 0x000fe200078e00ff */
[----:B----4-:R-:W-:-:S04]  /*6bc0*/  SHF.L.U32 R5, R5, 0x18, RZ ;  /* 0x0000001805057819 */ /* 0x010fc800000006ff */
[C---:B------:R-:W-:Y:S02]  /*6bd0*/  LOP3.LUT R0, R5.reuse, 0x7f000000, RZ, 0xc0, !PT ;  /* 0x7f00000005007812 */ /* 0x040fe400078ec0ff */
[----:B------:R-:W-:Y:S02]  /*6be0*/  LOP3.LUT P0, RZ, R5, 0x7f000000, RZ, 0xc0, !PT ;  /* 0x7f00000005ff7812 */ /* 0x000fe4000780c0ff */
[----:B------:R-:W0:Y:S02]  /*6bf0*/  FLO.U32 R4, R0 ;  /* 0x0000000000047300 */ /* 0x000e2400000e0000 */
[----:B0-----:R-:W-:-:S05]  /*6c00*/  IMAD.MOV R4, RZ, RZ, -R4 ;  /* 0x000000ffff047224 */ /* 0x001fca00078e0a04 */
[----:B------:R-:W-:-:S04]  /*6c10*/  VIADDMNMX.U32 R4, R4, R7, 0x4, !PT ;  /* 0x0000000404047446 */ /* 0x000fc80007800007 */
[----:B------:R-:W-:Y:S01]  /*6c20*/  IADD3 R7, PT, PT, R4, -0x4, RZ ;  /* 0xfffffffc04077810 */ /* 0x000fe20007ffe0ff */
[----:B------:R-:W-:-:S03]  /*6c30*/  VIADD R4, R0, 0x1000000 ;  /* 0x0100000000047836 */ /* 0x000fc60000000000 */
[----:B------:R-:W-:Y:S01]  /*6c40*/  SHF.L.U32 R6, R0, R7, RZ ;  /* 0x0000000700067219 */ /* 0x000fe200000006ff */
[----:B------:R-:W-:Y:S01]  /*6c50*/  IMAD.SHL.U32 R7, R7, 0x800000, RZ ;  /* 0x0080000007077824 */ /* 0x000fe200078e00ff */
[----:B------:R-:W-:-:S04]  /*6c60*/  SHF.R.S32.HI R4, RZ, 0x8, R4 ;  /* 0x00000008ff047819 */ /* 0x000fc80000011404 */
[----:B------:R-:W-:-:S04]  /*6c70*/  LEA.HI R6, R6, -R7, RZ, 0x1c ;  /* 0x8000000706067211 */ /* 0x000fc800078fe0ff */
[----:B------:R-:W-:-:S04]  /*6c80*/  IADD3 R3, PT, PT, R6, 0x3c000000, RZ ;  /* 0x3c00000006037810 */ /* 0x000fc80007ffe0ff */
[----:B------:R-:W-:-:S04]  /*6c90*/  LOP3.LUT R3, R3, 0x7f800000, R4, 0xf8, !PT ;  /* 0x7f80000003037812 */ /* 0x000fc800078ef804 */
[----:B------:R-:W-:-:S04]  /*6ca0*/  SEL R0, R3, RZ, P0 ;  /* 0x000000ff03007207 */ /* 0x000fc80000000000 */
[----:B------:R-:W-:Y:S01]  /*6cb0*/  LOP3.LUT R5, R0, 0x80000000, R5, 0xf8, !PT ;  /* 0x8000000000057812 */ /* 0x000fe200078ef805 */
[----:B------:R-:W-:Y:S06]  /*6cc0*/  BRA `(.L_x_2018) ;  /* 0x0000000400c47947 */ /* 0x000fec0003800000 */
.L_x_2029:
[----:B------:R-:W4:Y:S02]  /*6cd0*/  LDG.E.U8 R2, desc[UR36][R2.64] ;  /* 0x0000002402027981 */ /* 0x000f24000c1e1100 */
[C---:B----4-:R-:W-:Y:S02]  /*6ce0*/  IMAD.SHL.U32 R0, R2.reuse, 0x2000000, RZ ;  /* 0x0200000002007824 */ /* 0x050fe400078e00ff */
        /* <DEDUP_REMOVED lines=10> */
.L_x_2028:
[----:B------:R-:W4:Y:S02]  /*6d90*/  LDG.E.U16 R2, desc[UR36][R2.64] ;  /* 0x0000002402027981 */ /* 0x000f24000c1e1500 */
[----:B----4-:R-:W-:Y:S01]  /*6da0*/  SHF.L.U32 R5, R2, 0x10, RZ ;  /* 0x0000001002057819 */ /* 0x010fe200000006ff */
[----:B------:R-:W-:Y:S06]  /*6db0*/  BRA `(.L_x_2018) ;  /* 0x0000000400887947 */ /* 0x000fec0003800000 */
.L_x_2025:
        /* <DEDUP_REMOVED lines=8> */
[----:B------:R-:W4:Y:S02]  /*6e40*/  LDG.E.U16 R2, desc[UR36][R2.64] ;  /* 0x0000002402027981 */ /* 0x000f24000c1e1500 */
[----:B----4-:R-:W-:Y:S01]  /*6e50*/  I2FP.F32.U32 R5, R2 ;  /* 0x0000000200057245 */ /* 0x010fe20000201000 */
[----:B------:R-:W-:Y:S06]  /*6e60*/  BRA `(.L_x_2018) ;  /* 0x00000004005c7947 */ /* 0x000fec0003800000 */
.L_x_2032:
[----:B------:R-:W4:Y:S01]  /*6e70*/  LDG.E.U8 R3, desc[UR36][R2.64] ;  /* 0x0000002402037981 */ /* 0x000f22000c1e1100 */
[----:B------:R-:W-:Y:S01]  /*6e80*/  IMAD.MOV.U32 R5, RZ, RZ, RZ ;  /* 0x000000ffff057224 */ /* 0x000fe200078e00ff */
[----:B----4-:R-:W-:-:S13]  /*6e90*/  ISETP.NE.AND P0, PT, R3, RZ, PT ;  /* 0x000000ff0300720c */ /* 0x010fda0003f05270 */
        /* <DEDUP_REMOVED lines=17> */
.L_x_2034:
[----:B------:R-:W-:Y:S05]  /*6fb0*/  BSYNC.RECONVERGENT B0 ;  /* 0x0000000000007941 */ /* 0x000fea0003800200 */
.L_x_2033:
[----:B------:R-:W-:Y:S01]  /*6fc0*/  IMAD.SHL.U32 R0, R0, 0x100000, RZ ;  /* 0x0010000000007824 */ /* 0x000fe200078e00ff */
[----:B------:R-:W-:-:S04]  /*6fd0*/  LEA R2, R2, 0x3b800000, 0x17 ;  /* 0x3b80000002027811 */ /* 0x000fc800078eb8ff */
[----:B------:R-:W-:Y:S01]  /*6fe0*/  LOP3.LUT R5, R2, R0, R7, 0xfe, !PT ;  /* 0x0000000002057212 */ /* 0x000fe200078efe07 */
[----:B------:R-:W-:Y:S06]  /*6ff0*/  BRA `(.L_x_2018) ;  /* 0x0000000000f87947 */ /* 0x000fec0003800000 */
.L_x_2031:
[----:B------:R-:W4:Y:S01]  /*7000*/  LDG.E.U8 R3, desc[UR36][R2.64] ;  /* 0x0000002402037981 */ /* 0x000f22000c1e1100 */
[----:B------:R-:W-:Y:S02]  /*7010*/  MOV R5, RZ ;  /* 0x000000ff00057202 */ /* 0x000fe40000000f00 */
        /* <DEDUP_REMOVED lines=18> */
.L_x_2036:
[----:B------:R-:W-:Y:S05]  /*7140*/  BSYNC.RECONVERGENT B0 ;  /* 0x0000000000007941 */ /* 0x000fea0003800200 */
.L_x_2035:
[----:B------:R-:W-:Y:S01]  /*7150*/  IMAD.SHL.U32 R0, R0, 0x200000, RZ ;  /* 0x0020000000007824 */ /* 0x000fe200078e00ff */
[----:B------:R-:W-:-:S04]  /*7160*/  LEA R2, R2, 0x37800000, 0x17 ;  /* 0x3780000002027811 */ /* 0x000fc800078eb8ff */
[----:B------:R-:W-:Y:S01]  /*7170*/  LOP3.LUT R5, R2, R0, R7, 0xfe, !PT ;  /* 0x0000000002057212 */ /* 0x000fe200078efe07 */
[----:B------:R-:W-:Y:S06]  /*7180*/  BRA `(.L_x_2018) ;  /* 0x0000000000947947 */ /* 0x000fec0003800000 */
.L_x_2030:
        /* <DEDUP_REMOVED lines=8> */
[----:B----4-:R-:W-:-:S13]  /*7210*/  ISETP.NE.AND P0, PT, R2, RZ, PT ;  /* 0x000000ff0200720c */ /* 0x010fda0003f05270 */
[----:B------:R-:W-:Y:S05]  /*7220*/  @!P0 BRA `(.L_x_2018) ;  /* 0x00000000006c8947 */ /* 0x000fea0003800000 */
[----:B------:R-:W-:-:S13]  /*7230*/  ISETP.NE.AND P0, PT, R2, 0xff, PT ;  /* 0x000000ff0200780c */ /* 0x000fda0003f05270 */
[----:B------:R-:W-:Y:S01]  /*7240*/  @!P0 MOV R5, 0x7f800001 ;  /* 0x7f80000100058802 */ /* 0x000fe20000000f00 */
[----:B------:R-:W-:Y:S01]  /*7250*/  @P0 IMAD.SHL.U32 R5, R2, 0x800000, RZ ;  /* 0x0080000002050824 */ /* 0x000fe200078e00ff */
[----:B------:R-:W-:Y:S06]  /*7260*/  BRA `(.L_x_2018) ;  /* 0x00000000005c7947 */ /* 0x000fec0003800000 */
.L_x_2017:
[----:B------:R-:W-:Y:S01]  /*7270*/  MOV R2, 0x0 ;  /* 0x0000000000027802 */ /* 0x000fe20000000f00 */
[----:B------:R-:W0:Y:S01]  /*7280*/  LDCU.64 UR4, c[0x4][0x128] ;  /* 0x01002500ff0477ac */ /* 0x000e220008000a00 */
[----:B------:R-:W-:Y:S02]  /*7290*/  HFMA2 R12, -RZ, RZ, 0, 5.9604644775390625e-08 ;  /* 0x00000001ff0c7431 */ /* 0x000fe400000001ff */
[----:B------:R-:W-:Y:S01]  /*72a0*/  IMAD.MOV.U32 R8, RZ, RZ, 0x4e ;  /* 0x0000004eff087424 */ /* 0x000fe200078e00ff */
[----:B------:R-:W4:Y:S01]  /*72b0*/  LDCU.64 UR6, c[0x4][0x130] ;  /* 0x01002600ff0677ac */ /* 0x000f220008000a00 */
[----:B------:R-:W1:Y:S01]  /*72c0*/  LDC.64 R2, c[0x4][R2] ;  /* 0x0100000002027b82 */ /* 0x000e620000000a00 */
[----:B------:R-:W-:Y:S01]  /*72d0*/  IMAD.MOV.U32 R13, RZ, RZ, RZ ;  /* 0x000000ffff0d7224 */ /* 0x000fe200078e00ff */
[----:B------:R-:W2:Y:S01]  /*72e0*/  LDCU.64 UR8, c[0x4][0x18] ;  /* 0x01000300ff0877ac */ /* 0x000ea20008000a00 */
[----:B0-----:R-:W-:Y:S01]  /*72f0*/  IMAD.U32 R4, RZ, RZ, UR4 ;  /* 0x00000004ff047e24 */ /* 0x001fe2000f8e00ff */
[----:B------:R-:W-:Y:S01]  /*7300*/  MOV R5, UR5 ;  /* 0x0000000500057c02 */ /* 0x000fe20008000f00 */
[----:B----4-:R-:W-:-:S02]  /*7310*/  IMAD.U32 R6, RZ, RZ, UR6 ;  /* 0x00000006ff067e24 */ /* 0x010fc4000f8e00ff */
[----:B------:R-:W-:Y:S01]  /*7320*/  IMAD.U32 R7, RZ, RZ, UR7 ;  /* 0x00000007ff077e24 */ /* 0x000fe2000f8e00ff */
[----:B--2---:R-:W-:Y:S01]  /*7330*/  MOV R10, UR8 ;  /* 0x00000008000a7c02 */ /* 0x004fe20008000f00 */
[----:B------:R-:W-:-:S07]  /*7340*/  IMAD.U32 R11, RZ, RZ, UR9 ;  /* 0x00000009ff0b7e24 */ /* 0x000fce000f8e00ff */
[----:B------:R-:W-:-:S07]  /*7350*/  LEPC R20, `(.L_x_2039) ;  /* 0x000000001014794e */ /* 0x000fce0000000000 */
[----:B-1-3-5:R-:W-:Y:S05]  /*7360*/  CALL.ABS.NOINC R2 ;  /* 0x0000000002007343 */ /* 0x02afea0003c00000 */
.L_x_2039:
[----:B------:R-:W-:Y:S01]  /*7370*/  IMAD.MOV.U32 R5, RZ, RZ, RZ ;  /* 0x000000ffff057224 */ /* 0x000fe200078e00ff */
[----:B------:R-:W-:Y:S06]  /*7380*/  BRA `(.L_x_2018) ;  /* 0x0000000000147947 */ /* 0x000fec0003800000 */
.L_x_2038:
[----:B------:R-:W4:Y:S02]  /*7390*/  LDG.E.64 R2, desc[UR36][R2.64] ;  /* 0x0000002402027981 */ /* 0x000f24000c1e1b00 */
[----:B----4-:R0:W4:Y:S01]  /*73a0*/  I2F.U64 R5, R2 ;  /* 0x0000000200057312 */ /* 0x0101220000301000 */
[----:B------:R-:W-:Y:S05]  /*73b0*/  BRA `(.L_x_2018) ;  /* 0x0000000000087947 */ /* 0x000fea0003800000 */
.L_x_2037:
[----:B------:R-:W4:Y:S02]  /*73c0*/  LDG.E R2, desc[UR36][R2.64] ;  /* 0x0000002402027981 */ /* 0x000f24000c1e1900 */
[----:B----4-:R-:W-:-:S07]  /*73d0*/  I2FP.F32.U32 R5, R2 ;  /* 0x0000000200057245 */ /* 0x010fce0000201000 */
.L_x_2018:
[----:B------:R-:W-:Y:S05]  /*73e0*/  BSYNC.RECONVERGENT B6 ;  /* 0x0000000000067941 */ /* 0x000fea0003800200 */
.L_x_2012:
[----:B------:R-:W2:Y:S01]  /*73f0*/  LDC R0, c[0x0][0x600] ;  /* 0x00018000ff007b82 */ /* 0x000ea20000000800 */
[----:B------:R-:W0:Y:S01]  /*7400*/  LDCU.64 UR4, c[0x0][0x5e8] ;  /* 0x0000bd00ff0477ac */ /* 0x000e220008000a00 */
[----:B-1-345:R-:W-:Y:S01]  /*7410*/  FADD.FTZ R7, R5, -R22 ;  /* 0x8000001605077221 */ /* 0x03afe20000010000 */
[----:B------:R-:W-:-:S04]  /*7420*/  ULOP3.LUT UR6, UR40, 0xff, URZ, 0xc0, !UPT ;  /* 0x000000ff28067892 */ /* 0x000fc8000f8ec0ff */
[----:B------:R-:W-:Y:S01]  /*7430*/  UISETP.GT.AND UP0, UPT, UR6, 0x9, UPT ;  /* 0x000000090600788c */ /* 0x000fe2000bf04270 */
[----:B0-----:R-:W-:-:S04]  /*7440*/  IADD3 R2, P0, PT, R16, UR4, RZ ;  /* 0x0000000410027c10 */ /* 0x001fc8000ff1e0ff */
[----:B------:R-:W-:Y:S02]  /*7450*/  IADD3.X R3, PT, PT, RZ, UR5, RZ, P0, !PT ;  /* 0x00000005ff037c10 */ /* 0x000fe400087fe4ff */
[----:B--2---:R-:W-:-:S13]  /*7460*/  FSETP.GEU.FTZ.AND P1, PT, |R0|, 0.5, PT ;  /* 0x3f0000000000780b */ /* 0x004fda0003f3e200 */
        /* <DEDUP_REMOVED lines=14> */
.L_x_2043:
[----:B------:R-:W0:Y:S02]  /*7550*/  F2I.S64.TRUNC R22, R22 ;  /* 0x0000001600167311 */ /* 0x000e24000020d900 */
[----:B0-----:R-:W-:-:S05]  /*7560*/  IMAD.MOV.U32 R5, RZ, RZ, R22 ;  /* 0x000000ffff057224 */ /* 0x001fca00078e0016 */
[----:B------:R0:W-:Y:S01]  /*7570*/  STG.E.U8 desc[UR36][R2.64], R5 ;  /* 0x0000000502007986 */ /* 0x0001e2000c101124 */
[----:B------:R-:W-:Y:S05]  /*7580*/  BRA `(.L_x_2045) ;  /* 0x0000000c00287947 */ /* 0x000fea0003800000 */
.L_x_2042:
        /* <DEDUP_REMOVED lines=9> */
.L_x_2047:
[----:B------:R-:W0:Y:S02]  /*7620*/  F2I.FTZ.TRUNC.NTZ R5, R22 ;  /* 0x0000001600057305 */ /* 0x000e24000021f100 */
[----:B0-----:R0:W-:Y:S01]  /*7630*/  STG.E desc[UR36][R2.64], R5 ;  /* 0x0000000502007986 */ /* 0x0011e2000c101924 */
[----:B------:R-:W-:Y:S05]  /*7640*/  BRA `(.L_x_2045) ;  /* 0x0000000800f87947 */ /* 0x000fea0003800000 */
.L_x_2046:
[----:B------:R-:W0:Y:S02]  /*7650*/  F2I.FTZ.TRUNC.NTZ R5, R22 ;  /* 0x0000001600057305 */ /* 0x000e24000021f100 */
[----:B0-----:R0:W-:Y:S01]  /*7660*/  STG.E.U16 desc[UR36][R2.64], R5 ;  /* 0x0000000502007986 */ /* 0x0011e2000c101524 */
[----:B------:R-:W-:Y:S05]  /*7670*/  BRA `(.L_x_2045) ;  /* 0x0000000800ec7947 */ /* 0x000fea0003800000 */
.L_x_2041:
        /* <DEDUP_REMOVED lines=8> */
.L_x_2049:
[----:B------:R-:W-:-:S05]  /*7700*/  F2FP.F16.F32.PACK_AB R22, RZ, R22 ;  /* 0x00000016ff16723e */ /* 0x000fca00000000ff */
[----:B------:R0:W-:Y:S01]  /*7710*/  STG.E.U16 desc[UR36][R2.64], R22 ;  /* 0x0000001602007986 */ /* 0x0001e2000c101524 */
[----:B------:R-:W-:Y:S05]  /*7720*/  BRA `(.L_x_2045) ;  /* 0x0000000800c07947 */ /* 0x000fea0003800000 */
.L_x_2048:
        /* <DEDUP_REMOVED lines=9> */
.L_x_2051:
[----:B------:R-:W-:-:S04]  /*77c0*/  F2FP.F16.F32.PACK_AB R5, RZ, R22 ;  /* 0x00000016ff05723e */ /* 0x000fc800000000ff */
[----:B------:R-:W-:-:S05]  /*77d0*/  PRMT R5, R5, 0x5410, RZ ;  /* 0x0000541005057816 */ /* 0x000fca00000000ff */
[----:B------:R0:W-:Y:S01]  /*77e0*/  STG.E desc[UR36][R2.64], R5 ;  /* 0x0000000502007986 */ /* 0x0001e2000c101924 */
[----:B------:R-:W-:Y:S05]  /*77f0*/  BRA `(.L_x_2045) ;  /* 0x00000008008c7947 */ /* 0x000fea0003800000 */
.L_x_2050:
[----:B------:R-:W-:-:S06]  /*7800*/  FMUL.FTZ R4, R22, 1 ;  /* 0x3f80000016047820 */ /* 0x000fcc0000410000 */
[----:B------:R-:W0:Y:S02]  /*7810*/  F2F.F64.F32 R4, R4 ;  /* 0x0000000400047310 */ /* 0x000e240000201800 */
[----:B0-----:R0:W-:Y:S01]  /*7820*/  STG.E.64 desc[UR36][R2.64], R4 ;  /* 0x0000000402007986 */ /* 0x0011e2000c101b24 */
[----:B------:R-:W-:Y:S05]  /*7830*/  BRA `(.L_x_2045) ;  /* 0x00000008007c7947 */ /* 0x000fea0003800000 */
.L_x_2040:
        /* <DEDUP_REMOVED lines=13> */
.L_x_2055:
[----:B------:R-:W-:Y:S01]  /*7910*/  LOP3.LUT R4, R22, 0x7fffffff, RZ, 0xc0, !PT ;  /* 0x7fffffff16047812 */ /* 0x000fe200078ec0ff */
[----:B------:R-:W-:Y:S01]  /*7920*/  BSSY.RECONVERGENT B0, `(.L_x_2056) ;  /* 0x0000012000007945 */ /* 0x000fe20003800200 */
[----:B------:R-:W-:Y:S02]  /*7930*/  MOV R0, 0x80 ;  /* 0x0000008000007802 */ /* 0x000fe40000000f00 */
        /* <DEDUP_REMOVED lines=13> */
.L_x_2058:
[----:B------:R-:W-:-:S04]  /*7a10*/  SHF.R.U32.HI R22, RZ, 0x18, R22 ;  /* 0x00000018ff167819 */ /* 0x000fc80000011616 */
[----:B------:R-:W-:-:S04]  /*7a20*/  LOP3.LUT R5, R5, 0x80, R22, 0xf8, !PT ;  /* 0x0000008005057812 */ /* 0x000fc800078ef816 */
[----:B------:R-:W-:-:S07]  /*7a30*/  PRMT R0, R5, 0x7610, R0 ;  /* 0x0000761005007816 */ /* 0x000fce0000000000 */
.L_x_2057:
[----:B------:R-:W-:Y:S05]  /*7a40*/  BSYNC.RECONVERGENT B0 ;  /* 0x0000000000007941 */ /* 0x000fea0003800200 */
.L_x_2056:
[----:B------:R0:W-:Y:S01]  /*7a50*/  STG.E.U8 desc[UR36][R2.64], R0 ;  /* 0x0000000002007986 */ /* 0x0001e2000c101124 */
[----:B------:R-:W-:Y:S05]  /*7a60*/  BRA `(.L_x_2045) ;  /* 0x0000000400f07947 */ /* 0x000fea0003800000 */
.L_x_2054:
[----:B------:R-:W-:Y:S01]  /*7a70*/  LOP3.LUT R4, R22, 0x7fffffff, RZ, 0xc0, !PT ;  /* 0x7fffffff16047812 */ /* 0x000fe200078ec0ff */
[----:B------:R-:W-:Y:S01]  /*7a80*/  BSSY.RECONVERGENT B0, `(.L_x_2059) ;  /* 0x0000012000007945 */ /* 0x000fe20003800200 */
[----:B------:R-:W-:Y:S02]  /*7a90*/  IMAD.MOV.U32 R0, RZ, RZ, 0x80 ;  /* 0x00000080ff007424 */ /* 0x000fe400078e00ff */
        /* <DEDUP_REMOVED lines=13> */
.L_x_2061:
[----:B------:R-:W-:-:S04]  /*7b70*/  SHF.R.U32.HI R22, RZ, 0x18, R22 ;  /* 0x00000018ff167819 */ /* 0x000fc80000011616 */
[----:B------:R-:W-:-:S04]  /*7b80*/  LOP3.LUT R5, R5, 0x80, R22, 0xf8, !PT ;  /* 0x0000008005057812 */ /* 0x000fc800078ef816 */
[----:B------:R-:W-:-:S07]  /*7b90*/  PRMT R0, R5, 0x7610, R0 ;  /* 0x0000761005007816 */ /* 0x000fce0000000000 */
.L_x_2060:
[----:B------:R-:W-:Y:S05]  /*7ba0*/  BSYNC.RECONVERGENT B0 ;  /* 0x0000000000007941 */ /* 0x000fea0003800200 */
.L_x_2059:
[----:B------:R0:W-:Y:S01]  /*7bb0*/  STG.E.U8 desc[UR36][R2.64], R0 ;  /* 0x0000000002007986 */ /* 0x0001e2000c101124 */
[----:B------:R-:W-:Y:S05]  /*7bc0*/  BRA `(.L_x_2045) ;  /* 0x0000000400987947 */ /* 0x000fea0003800000 */
.L_x_2053:
[----:B------:R-:W-:-:S09]  /*7bd0*/  UISETP.NE.AND UP0, UPT, UR6, 0x1c, UPT ;  /* 0x0000001c0600788c */ /* 0x000fd2000bf05270 */
[----:B------:R-:W-:Y:S05]  /*7be0*/  BRA.U !UP0, `(.L_x_2062) ;  /* 0x0000000108587547 */ /* 0x000fea000b800000 */
[----:B------:R-:W-:-:S09]  /*7bf0*/  UISETP.NE.AND UP0, UPT, UR6, 0x1d, UPT ;  /* 0x0000001d0600788c */ /* 0x000fd2000bf05270 */
[----:B------:R-:W-:Y:S05]  /*7c00*/  BRA.U !UP0, `(.L_x_2063) ;  /* 0x0000000108447547 */ /* 0x000fea000b800000 */
[----:B------:R-:W-:-:S09]  /*7c10*/  UISETP.NE.AND UP0, UPT, UR6, 0x2c, UPT ;  /* 0x0000002c0600788c */ /* 0x000fd2000bf05270 */
[----:B------:R-:W-:Y:S05]  /*7c20*/  BRA.U UP0, `(.L_x_2044) ;  /* 0x0000000100a87547 */ /* 0x000fea000b800000 */
        /* <DEDUP_REMOVED lines=15> */
.L_x_2063:
[----:B------:R-:W0:Y:S02]  /*7d20*/  F2I.U64.TRUNC R22, R22 ;  /* 0x0000001600167311 */ /* 0x000e24000020d800 */
[----:B0-----:R0:W-:Y:S01]  /*7d30*/  STG.E.64 desc[UR36][R2.64], R22 ;  /* 0x0000001602007986 */ /* 0x0011e2000c101b24 */
[----:B------:R-:W-:Y:S05]  /*7d40*/  BRA `(.L_x_2045) ;  /* 0x0000000400387947 */ /* 0x000fea0003800000 */
.L_x_2062:
[----:B------:R-:W0:Y:S02]  /*7d50*/  F2I.FTZ.U32.TRUNC.NTZ R5, R22 ;  /* 0x0000001600057305 */ /* 0x000e24000021f000 */
[----:B0-----:R0:W-:Y:S01]  /*7d60*/  STG.E desc[UR36][R2.64], R5 ;  /* 0x0000000502007986 */ /* 0x0011e2000c101924 */
[----:B------:R-:W-:Y:S05]  /*7d70*/  BRA `(.L_x_2045) ;  /* 0x00000004002c7947 */ /* 0x000fea0003800000 */
.L_x_2052:
        /* <DEDUP_REMOVED lines=10> */
.L_x_2065:
[----:B------:R-:W-:Y:S01]  /*7e20*/  FMUL.FTZ R4, R22, 1 ;  /* 0x3f80000016047820 */ /* 0x000fe20000410000 */
[----:B------:R-:W-:-:S05]  /*7e30*/  CS2R R6, SRZ ;  /* 0x0000000000067805 */ /* 0x000fca000001ff00 */
[----:B------:R-:W0:Y:S02]  /*7e40*/  F2F.F64.F32 R4, R4 ;  /* 0x0000000400047310 */ /* 0x000e240000201800 */
[----:B0-----:R3:W-:Y:S01]  /*7e50*/  STG.E.128 desc[UR36][R2.64], R4 ;  /* 0x0000000402007986 */ /* 0x0017e2000c101d24 */
[----:B------:R-:W-:Y:S05]  /*7e60*/  BRA `(.L_x_2045) ;  /* 0x0000000000f07947 */ /* 0x000fea0003800000 */
.L_x_2064:
[----:B------:R-:W-:-:S09]  /*7e70*/  UISETP.NE.AND UP0, UPT, UR6, 0xf, UPT ;  /* 0x0000000f0600788c */ /* 0x000fd2000bf05270 */
[----:B------:R-:W-:Y:S05]  /*7e80*/  BRA.U !UP0, `(.L_x_2066) ;  /* 0x0000000108e07547 */ /* 0x000fea000b800000 */
[----:B------:R-:W-:-:S09]  /*7e90*/  UISETP.NE.AND UP0, UPT, UR6, 0x17, UPT ;  /* 0x000000170600788c */ /* 0x000fd2000bf05270 */
[----:B------:R-:W-:Y:S05]  /*7ea0*/  BRA.U !UP0, `(.L_x_2067) ;  /* 0x00000001088c7547 */ /* 0x000fea000b800000 */
[----:B------:R-:W-:-:S09]  /*7eb0*/  UISETP.NE.AND UP0, UPT, UR6, 0x18, UPT ;  /* 0x000000180600788c */ /* 0x000fd2000bf05270 */
[----:B------:R-:W-:Y:S05]  /*7ec0*/  BRA.U !UP0, `(.L_x_2068) ;  /* 0x0000000108447547 */ /* 0x000fea000b800000 */
.L_x_2044:
        /* <DEDUP_REMOVED lines=16> */
.L_x_2069:
[----:B------:R-:W-:Y:S05]  /*7fd0*/  BRA `(.L_x_2045) ;  /* 0x0000000000947947 */ /* 0x000fea0003800000 */
.L_x_2068:
[----:B------:R-:W-:Y:S01]  /*7fe0*/  LOP3.LUT R4, R22, 0x7fffffff, RZ, 0xc0, !PT ;  /* 0x7fffffff16047812 */ /* 0x000fe200078ec0ff */
[----:B------:R-:W-:Y:S01]  /*7ff0*/  BSSY.RECONVERGENT B0, `(.L_x_2070) ;  /* 0x000000b000007945 */ /* 0x000fe20003800200 */
[----:B------:R-:W-:Y:S02]  /*8000*/  SHF.R.U32.HI R7, RZ, 0x18, R22 ;  /* 0x00000018ff077819 */ /* 0x000fe40000011616 */
[----:B------:R-:W-:Y:S02]  /*8010*/  ISETP.GT.U32.AND P0, PT, R4, 0x43efffff, PT ;  /* 0x43efffff0400780c */ /* 0x000fe40003f04070 */
[----:B------:R-:W-:-:S11]  /*8020*/  MOV R0, 0x7f ;  /* 0x0000007f00007802 */ /* 0x000fd60000000f00 */
[----:B------:R-:W-:Y:S05]  /*8030*/  @P0 BRA `(.L_x_2071) ;  /* 0x0000000000180947 */ /* 0x000fea0003800000 */
[----:B------:R-:W-:-:S13]  /*8040*/  ISETP.GE.U32.AND P0, PT, R4, 0x3c800000, PT ;  /* 0x3c8000000400780c */ /* 0x000fda0003f06070 */
[----:B------:R-:W-:-:S04]  /*8050*/  @P0 SHF.R.U32.HI R0, RZ, 0x14, R22 ;  /* 0x00000014ff000819 */ /* 0x000fc80000011616 */
[----:B------:R-:W-:-:S04]  /*8060*/  @P0 LOP3.LUT R5, R0, 0x1, RZ, 0xc0, !PT ;  /* 0x0000000100050812 */ /* 0x000fc800078ec0ff */
[----:B------:R-:W-:-:S04]  /*8070*/  @P0 IADD3 R0, PT, PT, R22, 0x407ffff, R5 ;  /* 0x0407ffff16000810 */ /* 0x000fc80007ffe005 */
[----:B------:R-:W-:Y:S01]  /*8080*/  @P0 SHF.R.U32.HI R0, RZ, 0x14, R0 ;  /* 0x00000014ff000819 */ /* 0x000fe20000011600 */
[----:B------:R-:W-:-:S07]  /*8090*/  @!P0 FADD.FTZ R0, R4, 16384 ;  /* 0x4680000004008421 */ /* 0x000fce0000010000 */
.L_x_2071:
[----:B------:R-:W-:Y:S05]  /*80a0*/  BSYNC.RECONVERGENT B0 ;  /* 0x0000000000007941 */ /* 0x000fea0003800200 */
.L_x_2070:
[----:B------:R-:W-:-:S05]  /*80b0*/  LOP3.LUT R5, R0, 0x80, R7, 0xf8, !PT ;  /* 0x0000008000057812 */ /* 0x000fca00078ef807 */
[----:B------:R1:W-:Y:S01]  /*80c0*/  STG.E.U8 desc[UR36][R2.64], R5 ;  /* 0x0000000502007986 */ /* 0x0003e2000c101124 */
[----:B------:R-:W-:Y:S05]  /*80d0*/  BRA `(.L_x_2045) ;  /* 0x0000000000547947 */ /* 0x000fea0003800000 */
.L_x_2067:
[----:B------:R-:W-:Y:S01]  /*80e0*/  LOP3.LUT R4, R22, 0x7fffffff, RZ, 0xc0, !PT ;  /* 0x7fffffff16047812 */ /* 0x000fe200078ec0ff */
[----:B------:R-:W-:Y:S03]  /*80f0*/  BSSY.RECONVERGENT B0, `(.L_x_2072) ;  /* 0x000000d000007945 */ /* 0x000fe60003800200 */
        /* <DEDUP_REMOVED lines=9> */
.L_x_2073:
[----:B------:R-:W-:Y:S01]  /*8190*/  IMAD.MOV.U32 R0, RZ, RZ, 0x7f ;  /* 0x0000007fff007424 */ /* 0x000fe200078e00ff */
[----:B------:R-:W-:-:S04]  /*81a0*/  ISETP.GT.U32.AND P0, PT, R4, 0x7f800000, PT ;  /* 0x7f8000000400780c */ /* 0x000fc80003f04070 */
[----:B------:R-:W-:-:S09]  /*81b0*/  SEL R0, R0, 0x7c, P0 ;  /* 0x0000007c00007807 */ /* 0x000fd20000000000 */
.L_x_2074:
[----:B------:R-:W-:Y:S05]  /*81c0*/  BSYNC.RECONVERGENT B0 ;  /* 0x0000000000007941 */ /* 0x000fea0003800200 */
.L_x_2072:
[----:B------:R-:W-:-:S04]  /*81d0*/  SHF.R.U32.HI R5, RZ, 0x18, R22 ;  /* 0x00000018ff057819 */ /* 0x000fc80000011616 */
[----:B------:R-:W-:-:S05]  /*81e0*/  LOP3.LUT R5, R0, 0x80, R5, 0xf8, !PT ;  /* 0x0000008000057812 */ /* 0x000fca00078ef805 */
[----:B------:R2:W-:Y:S01]  /*81f0*/  STG.E.U8 desc[UR36][R2.64], R5 ;  /* 0x0000000502007986 */ /* 0x0005e2000c101124 */
[----:B------:R-:W-:Y:S05]  /*8200*/  BRA `(.L_x_2045) ;  /* 0x0000000000087947 */ /* 0x000fea0003800000 */
.L_x_2066:
[----:B------:R-:W-:-:S05]  /*8210*/  F2FP.BF16.F32.PACK_AB R22, RZ, R22 ;  /* 0x00000016ff16723e */ /* 0x000fca00000010ff */
[----:B------:R0:W-:Y:S02]  /*8220*/  STG.E.U16 desc[UR36][R2.64], R22 ;  /* 0x0000001602007986 */ /* 0x0001e4000c101524 */
.L_x_2045:
[----:B------:R-:W-:-:S07]  /*8230*/  VIADD R17, R17, 0x80 ;  /* 0x0000008011117836 */ /* 0x000fce0000000000 */
.L_x_1982:
[----:B------:R-:W-:Y:S05]  /*8240*/  BSYNC.RECONVERGENT B7 ;  /* 0x0000000000077941 */ /* 0x000fea0003800200 */
.L_x_1981:
[----:B------:R-:W5:Y:S01]  /*8250*/  LDCU UR4, c[0x0][0x380] ;  /* 0x00007000ff0477ac */ /* 0x000f620008000800 */
[----:B------:R-:W-:Y:S01]  /*8260*/  BSSY.RECONVERGENT B7, `(.L_x_2075) ;  /* 0x0000408000077945 */ /* 0x000fe20003800200 */
[----:B-----5:R-:W-:-:S13]  /*8270*/  ISETP.GE.AND P0, PT, R17, UR4, PT ;  /* 0x0000000411007c0c */ /* 0x020fda000bf06270 */
[----:B------:R-:W-:Y:S05]  /*8280*/  @P0 BRA `(.L_x_2076) ;  /* 0x0000004000140947 */ /* 0x000fea0003800000 */
[----:B------:R-:W5:Y:S01]  /*8290*/  LDCU UR4, c[0x0][0x388] ;  /* 0x00007100ff0477ac */ /* 0x000f620008000800 */
[----:B------:R-:W-:Y:S02]  /*82a0*/  HFMA2 R19, -RZ, RZ, 0, 0 ;  /* 0x00000000ff137431 */ /* 0x000fe400000001ff */
[----:B0-----:R-:W-:Y:S02]  /*82b0*/  IMAD.MOV.U32 R0, RZ, RZ, RZ ;  /* 0x000000ffff007224 */ /* 0x001fe400078e00ff */
[----:B------:R-:W-:Y:S01]  /*82c0*/  IMAD.MOV.U32 R16, RZ, RZ, RZ ;  /* 0x000000ffff107224 */ /* 0x000fe200078e00ff */
[----:B-----5:R-:W-:-:S09]  /*82d0*/  UISETP.NE.AND UP0, UPT, UR4, URZ, UPT ;  /* 0x000000ff0400728c */ /* 0x020fd2000bf05270 */
[----:B------:R-:W-:Y:S05]  /*82e0*/  BRA.U !UP0, `(.L_x_2077) ;  /* 0x0000001508707547 */ /* 0x000fea000b800000 */
[----:B------:R-:W1:Y:S01]  /*82f0*/  LDCU.64 UR4, c[0x0][0x390] ;  /* 0x00007200ff0477ac */ /* 0x000e620008000a00 */
[----:B------:R-:W-:Y:S01]  /*8300*/  MOV R16, RZ ;  /* 0x000000ff00107202 */ /* 0x000fe20000000f00 */
[----:B------:R-:W0:Y:S01]  /*8310*/  LDCU UR6, c[0x0][0x38c] ;  /* 0x00007180ff0677ac */ /* 0x000e220008000800 */
[----:B------:R-:W5:Y:S01]  /*8320*/  LDCU.64 UR8, c[0x0][0x4b8] ;  /* 0x00009700ff0877ac */ /* 0x000f620008000a00 */
[----:B------:R-:W-:Y:S02]  /*8330*/  UISETP.NE.AND UP0, UPT, UR39, URZ, UPT ;  /* 0x000000ff2700728c */ /* 0x000fe4000bf05270 */
        /* <DEDUP_REMOVED lines=343> */
.L_x_2077:
        /* <DEDUP_REMOVED lines=18> */
.L_x_2082:
[----:B------:R-:W2:Y:S02]  /*99d0*/  LDG.E.U8 R2, desc[UR36][R2.64] ;  /* 0x0000002402027981 */ /* 0x000ea4000c1e1100 */
[----:B--2---:R-:W-:Y:S01]  /*99e0*/  I2FP.F32.U32 R22, R2 ;  /* 0x0000000200167245 */ /* 0x004fe20000201000 */
[----:B------:R-:W-:Y:S06]  /*99f0*/  BRA `(.L_x_2084) ;  /* 0x0000000c00247947 */ /* 0x000fec0003800000 */
.L_x_2081:
        /* <DEDUP_REMOVED lines=9> */
.L_x_2086:
[----:B------:R-:W2:Y:S02]  /*9a90*/  LDG.E R2, desc[UR36][R2.64] ;  /* 0x0000002402027981 */ /* 0x000ea4000c1e1900 */
[----:B--2---:R-:W-:Y:S01]  /*9aa0*/  I2FP.F32.S32 R22, R2 ;  /* 0x0000000200167245 */ /* 0x004fe20000201400 */
[----:B------:R-:W-:Y:S06]  /*9ab0*/  BRA `(.L_x_2084) ;  /* 0x0000000800f47947 */ /* 0x000fec0003800000 */
.L_x_2085:
[----:B------:R-:W2:Y:S02]  /*9ac0*/  LDG.E.U16 R2, desc[UR36][R2.64] ;  /* 0x0000002402027981 */ /* 0x000ea4000c1e1500 */
[----:B--2---:R2:W3:Y:S01]  /*9ad0*/  I2F.S16 R22, R2 ;  /* 0x0000000200167306 */ /* 0x0044e20000101400 */
[----:B------:R-:W-:Y:S05]  /*9ae0*/  BRA `(.L_x_2084) ;  /* 0x0000000800e87947 */ /* 0x000fea0003800000 */
.L_x_2080:
        /* <DEDUP_REMOVED lines=8> */
.L_x_2088:
[----:B------:R-:W2:Y:S02]  /*9b70*/  LDG.E.U16 R2, desc[UR36][R2.64] ;  /* 0x0000002402027981 */ /* 0x000ea4000c1e1500 */
[----:B--2---:R-:W-:Y:S01]  /*9b80*/  HADD2.F32 R22, -RZ, R2.H0_H0 ;  /* 0x20000002ff167230 */ /* 0x004fe20000004100 */
[----:B------:R-:W-:Y:S06]  /*9b90*/  BRA `(.L_x_2084) ;  /* 0x0000000800bc7947 */ /* 0x000fec0003800000 */
.L_x_2087:
        /* <DEDUP_REMOVED lines=8> */
.L_x_2090:
[----:B------:R-:W2:Y:S02]  /*9c20*/  LDG.E.U16 R2, desc[UR36][R2.64] ;  /* 0x0000002402027981 */ /* 0x000ea4000c1e1500 */
[----:B--2---:R-:W-:Y:S01]  /*9c30*/  HADD2.F32 R22, -RZ, R2.H0_H0 ;  /* 0x20000002ff167230 */ /* 0x004fe20000004100 */
[----:B------:R-:W-:Y:S06]  /*9c40*/  BRA `(.L_x_2084) ;  /* 0x0000000800907947 */ /* 0x000fec0003800000 */
.L_x_2089:
[----:B------:R-:W2:Y:S01]  /*9c50*/  LDG.E.64 R2, desc[UR36][R2.64] ;  /* 0x0000002402027981 */ /* 0x000ea2000c1e1b00 */
[----:B------:R-:W-:Y:S01]  /*9c60*/  UMOV UR4, 0xf0000000 ;  /* 0xf000000000047882 */ /* 0x000fe20000000000 */
[----:B------:R-:W-:Y:S01]  /*9c70*/  UMOV UR5, 0x380fffff ;  /* 0x380fffff00057882 */ /* 0x000fe20000000000 */
[----:B--2---:R-:W0:Y:S01]  /*9c80*/  F2F.F32.F64 R22, R2 ;  /* 0x0000000200167310 */ /* 0x004e220000301000 */
[----:B------:R-:W-:-:S14]  /*9c90*/  DSETP.GEU.AND P0, PT, |R2|, UR4, PT ;  /* 0x0000000402007e2a */ /* 0x000fdc000bf0e200 */
[----:B0-----:R-:W-:Y:S01]  /*9ca0*/  @!P0 FMUL R22, R22, 1.175494350822287508e-38 ;  /* 0x0080000016168820 */ /* 0x001fe20000400000 */
[----:B------:R-:W-:Y:S06]  /*9cb0*/  BRA `(.L_x_2084) ;  /* 0x0000000800747947 */ /* 0x000fec0003800000 */
.L_x_2079:
        /* <DEDUP_REMOVED lines=12> */
.L_x_2093:
[----:B------:R-:W2:Y:S01]  /*9d80*/  LDG.E.64 R2, desc[UR36][R2.64] ;  /* 0x0000002402027981 */ /* 0x000ea2000c1e1b00 */
[----:B------:R-:W-:Y:S01]  /*9d90*/  UMOV UR4, 0xf0000000 ;  /* 0xf000000000047882 */ /* 0x000fe20000000000 */
[----:B------:R-:W-:Y:S01]  /*9da0*/  UMOV UR5, 0x380fffff ;  /* 0x380fffff00057882 */ /* 0x000fe20000000000 */
[----:B--2---:R-:W0:Y:S01]  /*9db0*/  F2F.F32.F64 R22, R2 ;  /* 0x0000000200167310 */ /* 0x004e220000301000 */
[----:B------:R-:W-:-:S14]  /*9dc0*/  DSETP.GEU.AND P0, PT, |R2|, UR4, PT ;  /* 0x0000000402007e2a */ /* 0x000fdc000bf0e200 */
[----:B0-----:R-:W-:Y:S01]  /*9dd0*/  @!P0 FMUL R22, R22, 1.175494350822287508e-38 ;  /* 0x0080000016168820 */ /* 0x001fe20000400000 */
[----:B------:R-:W-:Y:S06]  /*9de0*/  BRA `(.L_x_2084) ;  /* 0x0000000800287947 */ /* 0x000fec0003800000 */
.L_x_2092:
        /* <DEDUP_REMOVED lines=25> */
.L_x_2095:
        /* <DEDUP_REMOVED lines=12> */
.L_x_2094:
[----:B------:R-:W2:Y:S02]  /*a040*/  LDG.E.U16 R2, desc[UR36][R2.64] ;  /* 0x0000002402027981 */ /* 0x000ea4000c1e1500 */
[----:B--2---:R-:W-:Y:S01]  /*a050*/  SHF.L.U32 R22, R2, 0x10, RZ ;  /* 0x0000001002167819 */ /* 0x004fe200000006ff */
[----:B------:R-:W-:Y:S06]  /*a060*/  BRA `(.L_x_2084) ;  /* 0x0000000400887947 */ /* 0x000fec0003800000 */
.L_x_2091:
        /* <DEDUP_REMOVED lines=11> */
.L_x_2098:
        /* <DEDUP_REMOVED lines=20> */
.L_x_2100:
[----:B------:R-:W-:Y:S05]  /*a260*/  BSYNC.RECONVERGENT B0 ;  /* 0x0000000000007941 */ /* 0x000fea0003800200 */
.L_x_2099:
[----:B------:R-:W-:Y:S01]  /*a270*/  IMAD.SHL.U32 R0, R0, 0x100000, RZ ;  /* 0x0010000000007824 */ /* 0x000fe200078e00ff */
[----:B------:R-:W-:-:S04]  /*a280*/  LEA R2, R2, 0x3b800000, 0x17 ;  /* 0x3b80000002027811 */ /* 0x000fc800078eb8ff */
[----:B------:R-:W-:Y:S01]  /*a290*/  LOP3.LUT R22, R2, R0, R7, 0xfe, !PT ;  /* 0x0000000002167212 */ /* 0x000fe200078efe07 */
[----:B------:R-:W-:Y:S06]  /*a2a0*/  BRA `(.L_x_2084) ;  /* 0x0000000000f87947 */ /* 0x000fec0003800000 */
.L_x_2097:
[----:B------:R-:W2:Y:S01]  /*a2b0*/  LDG.E.U8 R3, desc[UR36][R2.64] ;  /* 0x0000002402037981 */ /* 0x000ea2000c1e1100 */
        /* <DEDUP_REMOVED lines=19> */
.L_x_2102:
[----:B------:R-:W-:Y:S05]  /*a3f0*/  BSYNC.RECONVERGENT B0 ;  /* 0x0000000000007941 */ /* 0x000fea0003800200 */
.L_x_2101:
[----:B------:R-:W-:Y:S01]  /*a400*/  IMAD.SHL.U32 R0, R0, 0x200000, RZ ;  /* 0x0020000000007824 */ /* 0x000fe200078e00ff */
[----:B------:R-:W-:-:S04]  /*a410*/  LEA R2, R2, 0x37800000, 0x17 ;  /* 0x3780000002027811 */ /* 0x000fc800078eb8ff */
[----:B------:R-:W-:Y:S01]  /*a420*/  LOP3.LUT R22, R2, R0, R7, 0xfe, !PT ;  /* 0x0000000002167212 */ /* 0x000fe200078efe07 */
[----:B------:R-:W-:Y:S06]  /*a430*/  BRA `(.L_x_2084) ;  /* 0x0000000000947947 */ /* 0x000fec0003800000 */
.L_x_2096:
        /* <DEDUP_REMOVED lines=14> */
.L_x_2083:
        /* <DEDUP_REMOVED lines=11> */
[----:B------:R-:W-:Y:S01]  /*a5d0*/  IMAD.U32 R7, RZ, RZ, UR7 ;  /* 0x00000007ff077e24 */ /* 0x000fe2000f8e00ff */
[----:B---3--:R-:W-:Y:S01]  /*a5e0*/  MOV R10, UR8 ;  /* 0x00000008000a7c02 */ /* 0x008fe20008000f00 */
[----:B------:R-:W-:-:S07]  /*a5f0*/  IMAD.U32 R11, RZ, RZ, UR9 ;  /* 0x00000009ff0b7e24 */ /* 0x000fce000f8e00ff */
[----:B------:R-:W-:-:S07]  /*a600*/  LEPC R20, `(.L_x_2105) ;  /* 0x000000001014794e */ /* 0x000fce0000000000 */
[----:B--2---:R-:W-:Y:S05]  /*a610*/  CALL.ABS.NOINC R2 ;  /* 0x0000000002007343 */ /* 0x004fea0003c00000 */
.L_x_2105:
[----:B------:R-:W-:Y:S01]  /*a620*/  IMAD.MOV.U32 R22, RZ, RZ, RZ ;  /* 0x000000ffff167224 */ /* 0x000fe200078e00ff */
[----:B------:R-:W-:Y:S06]  /*a630*/  BRA `(.L_x_2084) ;  /* 0x0000000000147947 */ /* 0x000fec0003800000 */
.L_x_2104:
[----:B------:R-:W2:Y:S02]  /*a640*/  LDG.E.64 R22, desc[UR36][R2.64] ;  /* 0x0000002402167981 */ /* 0x000ea4000c1e1b00 */
[----:B--2---:R0:W1:Y:S01]  /*a650*/  I2F.U64 R22, R22 ;  /* 0x0000001600167312 */ /* 0x0040620000301000 */
[----:B------:R-:W-:Y:S05]  /*a660*/  BRA `(.L_x_2084) ;  /* 0x0000000000087947 */ /* 0x000fea0003800000 */
.L_x_2103:
[----:B------:R-:W2:Y:S02]  /*a670*/  LDG.E R2, desc[UR36][R2.64] ;  /* 0x0000002402027981 */ /* 0x000ea4000c1e1900 */
[----:B--2---:R-:W-:-:S07]  /*a680*/  I2FP.F32.U32 R22, R2 ;  /* 0x0000000200167245 */ /* 0x004fce0000201000 */
.L_x_2084:
[----:B------:R-:W-:Y:S05]  /*a690*/  BSYNC.RECONVERGENT B6 ;  /* 0x0000000000067941 */ /* 0x000fea0003800200 */
.L_x_2078:
[----:B------:R-:W0:Y:S01]  /*a6a0*/  LDCU.64 UR6, c[0x0][0x5f8] ;  /* 0x0000bf00ff0677ac */ /* 0x000e220008000a00 */
[----:B------:R-:W-:Y:S01]  /*a6b0*/  BSSY.RECONVERGENT B6, `(.L_x_2106) ;  /* 0x00000dd000067945 */ /* 0x000fe20003800200 */
[----:B------:R-:W-:-:S04]  /*a6c0*/  UPRMT UR4, UR40, 0x7772, URZ ;  /* 0x0000777228047896 */ /* 0x000fc800080000ff */
[----:B------:R-:W-:Y:S01]  /*a6d0*/  UISETP.GT.AND UP0, UPT, UR4, 0x9, UPT ;  /* 0x000000090400788c */ /* 0x000fe2000bf04270 */
[----:B0-2---:R-:W-:-:S04]  /*a6e0*/  IADD3 R2, P0, PT, R19, UR6, RZ ;  /* 0x0000000613027c10 */ /* 0x005fc8000ff1e0ff */
        /* <DEDUP_REMOVED lines=13> */
.L_x_2110:
[----:B------:R-:W2:Y:S02]  /*a7c0*/  LDG.E.U8 R2, desc[UR36][R2.64] ;  /* 0x0000002402027981 */ /* 0x000ea4000c1e1100 */
[----:B--2---:R-:W-:Y:S01]  /*a7d0*/  I2FP.F32.U32 R5, R2 ;  /* 0x0000000200057245 */ /* 0x004fe20000201000 */
[----:B------:R-:W-:Y:S06]  /*a7e0*/  BRA `(.L_x_2112) ;  /* 0x0000000c00247947 */ /* 0x000fec0003800000 */
.L_x_2109:
        /* <DEDUP_REMOVED lines=9> */
.L_x_2114:
[----:B------:R-:W2:Y:S02]  /*a880*/  LDG.E R2, desc[UR36][R2.64] ;  /* 0x0000002402027981 */ /* 0x000ea4000c1e1900 */
[----:B--2---:R-:W-:Y:S01]  /*a890*/  I2FP.F32.S32 R5, R2 ;  /* 0x0000000200057245 */ /* 0x004fe20000201400 */
[----:B------:R-:W-:Y:S06]  /*a8a0*/  BRA `(.L_x_2112) ;  /* 0x0000000800f47947 */ /* 0x000fec0003800000 */
.L_x_2113:
[----:B------:R-:W2:Y:S02]  /*a8b0*/  LDG.E.U16 R2, desc[UR36][R2.64] ;  /* 0x0000002402027981 */ /* 0x000ea4000c1e1500 */
[----:B--2---:R0:W2:Y:S01]  /*a8c0*/  I2F.S16 R5, R2 ;  /* 0x0000000200057306 */ /* 0x0040a20000101400 */
[----:B------:R-:W-:Y:S05]  /*a8d0*/  BRA `(.L_x_2112) ;  /* 0x0000000800e87947 */ /* 0x000fea0003800000 */
.L_x_2108:
        /* <DEDUP_REMOVED lines=8> */
.L_x_2116:
[----:B------:R-:W2:Y:S02]  /*a960*/  LDG.E.U16 R2, desc[UR36][R2.64] ;  /* 0x0000002402027981 */ /* 0x000ea4000c1e1500 */
[----:B--2---:R-:W-:Y:S01]  /*a970*/  HADD2.F32 R5, -RZ, R2.H0_H0 ;  /* 0x20000002ff057230 */ /* 0x004fe20000004100 */
[----:B------:R-:W-:Y:S06]  /*a980*/  BRA `(.L_x_2112) ;  /* 0x0000000800bc7947 */ /* 0x000fec0003800000 */
.L_x_2115:
        /* <DEDUP_REMOVED lines=8> */
.L_x_2118:
[----:B------:R-:W2:Y:S02]  /*aa10*/  LDG.E.U16 R2, desc[UR36][R2.64] ;  /* 0x0000002402027981 */ /* 0x000ea4000c1e1500 */
[----:B--2---:R-:W-:Y:S01]  /*aa20*/  HADD2.F32 R5, -RZ, R2.H0_H0 ;  /* 0x20000002ff057230 */ /* 0x004fe20000004100 */
[----:B------:R-:W-:Y:S06]  /*aa30*/  BRA `(.L_x_2112) ;  /* 0x0000000800907947 */ /* 0x000fec0003800000 */
.L_x_2117:
[----:B------:R-:W2:Y:S01]  /*aa40*/  LDG.E.64 R2, desc[UR36][R2.64] ;  /* 0x0000002402027981 */ /* 0x000ea2000c1e1b00 */
[----:B------:R-:W-:Y:S01]  /*aa50*/  UMOV UR4, 0xf0000000 ;  /* 0xf000000000047882 */ /* 0x000fe20000000000 */
[----:B------:R-:W-:Y:S01]  /*aa60*/  UMOV UR5, 0x380fffff ;  /* 0x380fffff00057882 */ /* 0x000fe20000000000 */
[----:B--2---:R-:W0:Y:S01]  /*aa70*/  F2F.F32.F64 R5, R2 ;  /* 0x0000000200057310 */ /* 0x004e220000301000 */
[----:B------:R-:W-:-:S14]  /*aa80*/  DSETP.GEU.AND P0, PT, |R2|, UR4, PT ;  /* 0x0000000402007e2a */ /* 0x000fdc000bf0e200 */
[----:B0-----:R-:W-:Y:S01]  /*aa90*/  @!P0 FMUL R5, R5, 1.175494350822287508e-38 ;  /* 0x0080000005058820 */ /* 0x001fe20000400000 */
[----:B------:R-:W-:Y:S06]  /*aaa0*/  BRA `(.L_x_2112) ;  /* 0x0000000800747947 */ /* 0x000fec0003800000 */
.L_x_2107:
        /* <DEDUP_REMOVED lines=12> */
.L_x_2121:
[----:B------:R-:W2:Y:S01]  /*ab70*/  LDG.E.64 R2, desc[UR36][R2.64] ;  /* 0x0000002402027981 */ /* 0x000ea2000c1e1b00 */
[----:B------:R-:W-:Y:S01]  /*ab80*/  UMOV UR4, 0xf0000000 ;  /* 0xf000000000047882 */ /* 0x000fe20000000000 */
[----:B------:R-:W-:Y:S01]  /*ab90*/  UMOV UR5, 0x380fffff ;  /* 0x380fffff00057882 */ /* 0x000fe20000000000 */
[----:B--2---:R-:W0:Y:S01]  /*aba0*/  F2F.F32.F64 R5, R2 ;  /* 0x0000000200057310 */ /* 0x004e220000301000 */
[----:B------:R-:W-:-:S14]  /*abb0*/  DSETP.GEU.AND P0, PT, |R2|, UR4, PT ;  /* 0x0000000402007e2a */ /* 0x000fdc000bf0e200 */
[----:B0-----:R-:W-:Y:S01]  /*abc0*/  @!P0 FMUL R5, R5, 1.175494350822287508e-38 ;  /* 0x0080000005058820 */ /* 0x001fe20000400000 */
[----:B------:R-:W-:Y:S06]  /*abd0*/  BRA `(.L_x_2112) ;  /* 0x0000000800287947 */ /* 0x000fec0003800000 */
.L_x_2120:
        /* <DEDUP_REMOVED lines=25> */
.L_x_2123:
        /* <DEDUP_REMOVED lines=12> */
.L_x_2122:
[----:B------:R-:W2:Y:S02]  /*ae30*/  LDG.E.U16 R2, desc[UR36][R2.64] ;  /* 0x0000002402027981 */ /* 0x000ea4000c1e1500 */
[----:B--2---:R-:W-:Y:S01]  /*ae40*/  IMAD.U32 R5, R2, 0x10000, RZ ;  /* 0x0001000002057824 */ /* 0x004fe200078e00ff */
[----:B------:R-:W-:Y:S06]  /*ae50*/  BRA `(.L_x_2112) ;  /* 0x0000000400887947 */ /* 0x000fec0003800000 */
.L_x_2119:
        /* <DEDUP_REMOVED lines=11> */
.L_x_2126:
        /* <DEDUP_REMOVED lines=20> */
.L_x_2128:
[----:B------:R-:W-:Y:S05]  /*b050*/  BSYNC.RECONVERGENT B0 ;  /* 0x0000000000007941 */ /* 0x000fea0003800200 */
.L_x_2127:
[----:B------:R-:W-:Y:S02]  /*b060*/  SHF.L.U32 R0, R0, 0x14, RZ ;  /* 0x0000001400007819 */ /* 0x000fe400000006ff */
[----:B------:R-:W-:-:S04]  /*b070*/  LEA R2, R2, 0x3b800000, 0x17 ;  /* 0x3b80000002027811 */ /* 0x000fc800078eb8ff */
[----:B------:R-:W-:Y:S01]  /*b080*/  LOP3.LUT R5, R2, R0, R7, 0xfe, !PT ;  /* 0x0000000002057212 */ /* 0x000fe200078efe07 */
[----:B------:R-:W-:Y:S06]  /*b090*/  BRA `(.L_x_2112) ;  /* 0x0000000000f87947 */ /* 0x000fec0003800000 */
.L_x_2125:
        /* <DEDUP_REMOVED lines=20> */
.L_x_2130:
[----:B------:R-:W-:Y:S05]  /*b1e0*/  BSYNC.RECONVERGENT B0 ;  /* 0x0000000000007941 */ /* 0x000fea0003800200 */
.L_x_2129:
[----:B------:R-:W-:Y:S01]  /*b1f0*/  IMAD.SHL.U32 R0, R0, 0x200000, RZ ;  /* 0x0020000000007824 */ /* 0x000fe200078e00ff */
[----:B------:R-:W-:-:S04]  /*b200*/  LEA R2, R2, 0x37800000, 0x17 ;  /* 0x3780000002027811 */ /* 0x000fc800078eb8ff */
[----:B------:R-:W-:Y:S01]  /*b210*/  LOP3.LUT R5, R2, R0, R7, 0xfe, !PT ;  /* 0x0000000002057212 */ /* 0x000fe200078efe07 */
[----:B------:R-:W-:Y:S06]  /*b220*/  BRA `(.L_x_2112) ;  /* 0x0000000000947947 */ /* 0x000fec0003800000 */
.L_x_2124:
[----:B------:R-:W-:-:S09]  /*b230*/  UISETP.NE.AND UP0, UPT, UR4, 0x1c, UPT ;  /* 0x0000001c0400788c */ /* 0x000fd2000bf05270 */
[----:B------:R-:W-:Y:S05]  /*b240*/  BRA.U !UP0, `(.L_x_2131) ;  /* 0x0000000108847547 */ /* 0x000fea000b800000 */
[----:B------:R-:W-:-:S09]  /*b250*/  UISETP.NE.AND UP0, UPT, UR4, 0x1d, UPT ;  /* 0x0000001d0400788c */ /* 0x000fd2000bf05270 */
[----:B------:R-:W-:Y:S05]  /*b260*/  BRA.U !UP0, `(.L_x_2132) ;  /* 0x0000000108707547 */ /* 0x000fea000b800000 */
[----:B------:R-:W-:-:S09]  /*b270*/  UISETP.NE.AND UP0, UPT, UR4, 0x2c, UPT ;  /* 0x0000002c0400788c */ /* 0x000fd2000bf05270 */
[----:B------:R-:W-:Y:S05]  /*b280*/  BRA.U UP0, `(.L_x_2111) ;  /* 0x0000000100207547 */ /* 0x000fea000b800000 */
[----:B------:R-:W2:Y:S01]  /*b290*/  LDG.E.U8 R2, desc[UR36][R2.64] ;  /* 0x0000002402027981 */ /* 0x000ea2000c1e1100 */
[----:B------:R-:W-:Y:S01]  /*b2a0*/  HFMA2 R5, -RZ, RZ, 3.814697265625e-06, 0 ;  /* 0x00400000ff057431 */ /* 0x000fe200000001ff */
[----:B--2---:R-:W-:-:S13]  /*b2b0*/  ISETP.NE.AND P0, PT, R2, RZ, PT ;  /* 0x000000ff0200720c */ /* 0x004fda0003f05270 */
[----:B------:R-:W-:Y:S05]  /*b2c0*/  @!P0 BRA `(.L_x_2112) ;  /* 0x00000000006c8947 */ /* 0x000fea0003800000 */
[----:B------:R-:W-:-:S13]  /*b2d0*/  ISETP.NE.AND P0, PT, R2, 0xff, PT ;  /* 0x000000ff0200780c */ /* 0x000fda0003f05270 */
[----:B------:R-:W-:Y:S02]  /*b2e0*/  @!P0 IMAD.MOV.U32 R5, RZ, RZ, 0x7f800001 ;  /* 0x7f800001ff058424 */ /* 0x000fe400078e00ff */
[----:B------:R-:W-:Y:S01]  /*b2f0*/  @P0 IMAD.SHL.U32 R5, R2, 0x800000, RZ ;  /* 0x0080000002050824 */ /* 0x000fe200078e00ff */
[----:B------:R-:W-:Y:S06]  /*b300*/  BRA `(.L_x_2112) ;  /* 0x00000000005c7947 */ /* 0x000fec0003800000 */
.L_x_2111:
[----:B------:R-:W-:Y:S01]  /*b310*/  MOV R2, 0x0 ;  /* 0x0000000000027802 */ /* 0x000fe20000000f00 */
[----:B------:R-:W0:Y:S01]  /*b320*/  LDCU.64 UR4, c[0x4][0x128] ;  /* 0x01002500ff0477ac */ /* 0x000e220008000a00 */
[----:B------:R-:W-:Y:S02]  /*b330*/  HFMA2 R8, -RZ, RZ, 0, 4.64916229248046875e-06 ;  /* 0x0000004eff087431 */ /* 0x000fe400000001ff */
[----:B------:R-:W-:Y:S01]  /*b340*/  IMAD.MOV.U32 R12, RZ, RZ, 0x1 ;  /* 0x00000001ff0c7424 */ /* 0x000fe200078e00ff */
[----:B------:R-:W2:Y:S01]  /*b350*/  LDCU.64 UR6, c[0x4][0x130] ;  /* 0x01002600ff0677ac */ /* 0x000ea20008000a00 */
[----:B------:R-:W1:Y:S01]  /*b360*/  LDC.64 R2, c[0x4][R2] ;  /* 0x0100000002027b82 */ /* 0x000e620000000a00 */
[----:B------:R-:W-:Y:S01]  /*b370*/  IMAD.MOV.U32 R13, RZ, RZ, RZ ;  /* 0x000000ffff0d7224 */ /* 0x000fe200078e00ff */
[----:B------:R-:W3:Y:S01]  /*b380*/  LDCU.64 UR8, c[0x4][0x18] ;  /* 0x01000300ff0877ac */ /* 0x000ee20008000a00 */
[----:B0-----:R-:W-:Y:S01]  /*b390*/  MOV R4, UR4 ;  /* 0x0000000400047c02 */ /* 0x001fe20008000f00 */
[----:B------:R-:W-:-:S02]  /*b3a0*/  IMAD.U32 R5, RZ, RZ, UR5 ;  /* 0x00000005ff057e24 */ /* 0x000fc4000f8e00ff */
[----:B--2---:R-:W-:Y:S01]  /*b3b0*/  IMAD.U32 R6, RZ, RZ, UR6 ;  /* 0x00000006ff067e24 */ /* 0x004fe2000f8e00ff */
[----:B------:R-:W-:Y:S01]  /*b3c0*/  MOV R7, UR7 ;  /* 0x0000000700077c02 */ /* 0x000fe20008000f00 */
[----:B---3--:R-:W-:Y:S02]  /*b3d0*/  IMAD.U32 R10, RZ, RZ, UR8 ;  /* 0x00000008ff0a7e24 */ /* 0x008fe4000f8e00ff */
[----:B------:R-:W-:-:S07]  /*b3e0*/  IMAD.U32 R11, RZ, RZ, UR9 ;  /* 0x00000009ff0b7e24 */ /* 0x000fce000f8e00ff */
[----:B------:R-:W-:-:S07]  /*b3f0*/  LEPC R20, `(.L_x_2133) ;  /* 0x000000001014794e */ /* 0x000fce0000000000 */
[----:B-1--45:R-:W-:Y:S05]  /*b400*/  CALL.ABS.NOINC R2 ;  /* 0x0000000002007343 */ /* 0x032fea0003c00000 */
.L_x_2133:
[----:B------:R-:W-:Y:S01]  /*b410*/  MOV R5, RZ ;  /* 0x000000ff00057202 */ /* 0x000fe20000000f00 */
[----:B------:R-:W-:Y:S06]  /*b420*/  BRA `(.L_x_2112) ;  /* 0x0000000000147947 */ /* 0x000fec0003800000 */
.L_x_2132:
[----:B------:R-:W2:Y:S02]  /*b430*/  LDG.E.64 R2, desc[UR36][R2.64] ;  /* 0x0000002402027981 */ /* 0x000ea4000c1e1b00 */
[----:B--2---:R0:W2:Y:S01]  /*b440*/  I2F.U64 R5, R2 ;  /* 0x0000000200057312 */ /* 0x0040a20000301000 */
[----:B------:R-:W-:Y:S05]  /*b450*/  BRA `(.L_x_2112) ;  /* 0x0000000000087947 */ /* 0x000fea0003800000 */
.L_x_2131:
[----:B------:R-:W2:Y:S02]  /*b460*/  LDG.E R2, desc[UR36][R2.64] ;  /* 0x0000002402027981 */ /* 0x000ea4000c1e1900 */
[----:B--2---:R-:W-:-:S07]  /*b470*/  I2FP.F32.U32 R5, R2 ;  /* 0x0000000200057245 */ /* 0x004fce0000201000 */
.L_x_2112:
[----:B------:R-:W-:Y:S05]  /*b480*/  BSYNC.RECONVERGENT B6 ;  /* 0x0000000000067941 */ /* 0x000fea0003800200 */
.L_x_2106:
[----:B------:R-:W4:Y:S01]  /*b490*/  LDC R0, c[0x0][0x600] ;  /* 0x00018000ff007b82 */ /* 0x000f220000000800 */
[----:B------:R-:W0:Y:S01]  /*b4a0*/  LDCU.64 UR4, c[0x0][0x5e8] ;  /* 0x0000bd00ff0477ac */ /* 0x000e220008000a00 */
[----:B-123-5:R-:W-:Y:S01]  /*b4b0*/  FADD.FTZ R7, R5, -R22 ;  /* 0x8000001605077221 */ /* 0x02efe20000010000 */
[----:B------:R-:W-:-:S04]  /*b4c0*/  ULOP3.LUT UR6, UR40, 0xff, URZ, 0xc0, !UPT ;  /* 0x000000ff28067892 */ /* 0x000fc8000f8ec0ff */
[----:B------:R-:W-:Y:S01]  /*b4d0*/  UISETP.GT.AND UP0, UPT, UR6, 0x9, UPT ;  /* 0x000000090600788c */ /* 0x000fe2000bf04270 */
[----:B0-----:R-:W-:Y:S02]  /*b4e0*/  IADD3 R2, P0, PT, R16, UR4, RZ ;  /* 0x0000000410027c10 */ /* 0x001fe4000ff1e0ff */
        /* <DEDUP_REMOVED lines=16> */
.L_x_2137:
[----:B------:R-:W0:Y:S02]  /*b5f0*/  F2I.S64.TRUNC R22, R22 ;  /* 0x0000001600167311 */ /* 0x000e24000020d900 */
[----:B0-----:R-:W-:-:S05]  /*b600*/  IMAD.MOV.U32 R5, RZ, RZ, R22 ;  /* 0x000000ffff057224 */ /* 0x001fca00078e0016 */
[----:B------:R0:W-:Y:S01]  /*b610*/  STG.E.U8 desc[UR36][R2.64], R5 ;  /* 0x0000000502007986 */ /* 0x0001e2000c101124 */
[----:B------:R-:W-:Y:S05]  /*b620*/  BRA `(.L_x_2139) ;  /* 0x0000000c00287947 */ /* 0x000fea0003800000 */
.L_x_2136:
        /* <DEDUP_REMOVED lines=9> */
.L_x_2141:
[----:B------:R-:W0:Y:S02]  /*b6c0*/  F2I.FTZ.TRUNC.NTZ R5, R22 ;  /* 0x0000001600057305 */ /* 0x000e24000021f100 */
[----:B0-----:R0:W-:Y:S01]  /*b6d0*/  STG.E desc[UR36][R2.64], R5 ;  /* 0x0000000502007986 */ /* 0x0011e2000c101924 */
[----:B------:R-:W-:Y:S05]  /*b6e0*/  BRA `(.L_x_2139) ;  /* 0x0000000800f87947 */ /* 0x000fea0003800000 */
.L_x_2140:
[----:B------:R-:W0:Y:S02]  /*b6f0*/  F2I.FTZ.TRUNC.NTZ R5, R22 ;  /* 0x0000001600057305 */ /* 0x000e24000021f100 */
[----:B0-----:R0:W-:Y:S01]  /*b700*/  STG.E.U16 desc[UR36][R2.64], R5 ;  /* 0x0000000502007986 */ /* 0x0011e2000c101524 */
[----:B------:R-:W-:Y:S05]  /*b710*/  BRA `(.L_x_2139) ;  /* 0x0000000800ec7947 */ /* 0x000fea0003800000 */
.L_x_2135:
        /* <DEDUP_REMOVED lines=8> */
.L_x_2143:
[----:B------:R-:W-:-:S05]  /*b7a0*/  F2FP.F16.F32.PACK_AB R22, RZ, R22 ;  /* 0x00000016ff16723e */ /* 0x000fca00000000ff */
[----:B------:R0:W-:Y:S01]  /*b7b0*/  STG.E.U16 desc[UR36][R2.64], R22 ;  /* 0x0000001602007986 */ /* 0x0001e2000c101524 */
[----:B------:R-:W-:Y:S05]  /*b7c0*/  BRA `(.L_x_2139) ;  /* 0x0000000800c07947 */ /* 0x000fea0003800000 */
.L_x_2142:
[----:B------:R-:W-:-:S09]  /*b7d0*/  UISETP.NE.AND UP0, UPT, UR6, 0x7, UPT ;  /* 0x000000070600788c */ /* 0x000fd2000bf05270 */
[----:B------:R-:W-:Y:S05]  /*b7e0*/  BRA.U !UP0, `(.L_x_2144) ;  /* 0x00000001082c7547 */ /* 0x000fea000b800000 */
[----:B------:R-:W-:-:S09]  /*b7f0*/  UISETP.NE.AND UP0, UPT, UR6, 0x8, UPT ;  /* 0x000000080600788c */ /* 0x000fd2000bf05270 */
[----:B------:R-:W-:Y:S05]  /*b800*/  BRA.U !UP0, `(.L_x_2145) ;  /* 0x0000000108147547 */ /* 0x000fea000b800000 */
[----:B------:R-:W-:-:S09]  /*b810*/  UISETP.NE.AND UP0, UPT, UR6, 0x9, UPT ;  /* 0x000000090600788c */ /* 0x000fd2000bf05270 */
[----:B------:R-:W-:Y:S05]  /*b820*/  BRA.U UP0, `(.L_x_2138) ;  /* 0x0000000500d07547 */ /* 0x000fea000b800000 */
[----:B------:R-:W-:-:S05]  /*b830*/  HFMA2 R23, -RZ, RZ, 0, 0 ;  /* 0x00000000ff177431 */ /* 0x000fca00000001ff */
[----:B------:R0:W-:Y:S01]  /*b840*/  STG.E.64 desc[UR36][R2.64], R22 ;  /* 0x0000001602007986 */ /* 0x0001e2000c101b24 */
[----:B------:R-:W-:Y:S05]  /*b850*/  BRA `(.L_x_2139) ;  /* 0x00000008009c7947 */ /* 0x000fea0003800000 */
.L_x_2145:
[----:B------:R-:W-:-:S04]  /*b860*/  F2FP.F16.F32.PACK_AB R5, RZ, R22 ;  /* 0x00000016ff05723e */ /* 0x000fc800000000ff */
[----:B------:R-:W-:-:S05]  /*b870*/  PRMT R5, R5, 0x5410, RZ ;  /* 0x0000541005057816 */ /* 0x000fca00000000ff */
[----:B------:R0:W-:Y:S01]  /*b880*/  STG.E desc[UR36][R2.64], R5 ;  /* 0x0000000502007986 */ /* 0x0001e2000c101924 */
[----:B------:R-:W-:Y:S05]  /*b890*/  BRA `(.L_x_2139) ;  /* 0x00000008008c7947 */ /* 0x000fea0003800000 */
.L_x_2144:
[----:B------:R-:W-:-:S06]  /*b8a0*/  FMUL.FTZ R4, R22, 1 ;  /* 0x3f80000016047820 */ /* 0x000fcc0000410000 */
[----:B------:R-:W0:Y:S02]  /*b8b0*/  F2F.F64.F32 R4, R4 ;  /* 0x0000000400047310 */ /* 0x000e240000201800 */
[----:B0-----:R0:W-:Y:S01]  /*b8c0*/  STG.E.64 desc[UR36][R2.64], R4 ;  /* 0x0000000402007986 */ /* 0x0011e2000c101b24 */
[----:B------:R-:W-:Y:S05]  /*b8d0*/  BRA `(.L_x_2139) ;  /* 0x00000008007c7947 */ /* 0x000fea0003800000 */
.L_x_2134:
        /* <DEDUP_REMOVED lines=13> */
.L_x_2149:
        /* <DEDUP_REMOVED lines=16> */
.L_x_2152:
[----:B------:R-:W-:-:S04]  /*bab0*/  SHF.R.U32.HI R22, RZ, 0x18, R22 ;  /* 0x00000018ff167819 */ /* 0x000fc80000011616 */
[----:B------:R-:W-:-:S04]  /*bac0*/  LOP3.LUT R5, R5, 0x80, R22, 0xf8, !PT ;  /* 0x0000008005057812 */ /* 0x000fc800078ef816 */
[----:B------:R-:W-:-:S07]  /*bad0*/  PRMT R0, R5, 0x7610, R0 ;  /* 0x0000761005007816 */ /* 0x000fce0000000000 */
.L_x_2151:
[----:B------:R-:W-:Y:S05]  /*bae0*/  BSYNC.RECONVERGENT B0 ;  /* 0x0000000000007941 */ /* 0x000fea0003800200 */
.L_x_2150:
[----:B------:R0:W-:Y:S01]  /*baf0*/  STG.E.U8 desc[UR36][R2.64], R0 ;  /* 0x0000000002007986 */ /* 0x0001e2000c101124 */
[----:B------:R-:W-:Y:S05]  /*bb00*/  BRA `(.L_x_2139) ;  /* 0x0000000400f07947 */ /* 0x000fea0003800000 */
.L_x_2148:
        /* <DEDUP_REMOVED lines=16> */
.L_x_2155:
[----:B------:R-:W-:-:S04]  /*bc10*/  SHF.R.U32.HI R22, RZ, 0x18, R22 ;  /* 0x00000018ff167819 */ /* 0x000fc80000011616 */
[----:B------:R-:W-:-:S04]  /*bc20*/  LOP3.LUT R5, R5, 0x80, R22, 0xf8, !PT ;  /* 0x0000008005057812 */ /* 0x000fc800078ef816 */
[----:B------:R-:W-:-:S07]  /*bc30*/  PRMT R0, R5, 0x7610, R0 ;  /* 0x0000761005007816 */ /* 0x000fce0000000000 */
.L_x_2154:
[----:B------:R-:W-:Y:S05]  /*bc40*/  BSYNC.RECONVERGENT B0 ;  /* 0x0000000000007941 */ /* 0x000fea0003800200 */
.L_x_2153:
[----:B------:R0:W-:Y:S01]  /*bc50*/  STG.E.U8 desc[UR36][R2.64], R0 ;  /* 0x0000000002007986 */ /* 0x0001e2000c101124 */
[----:B------:R-:W-:Y:S05]  /*bc60*/  BRA `(.L_x_2139) ;  /* 0x0000000400987947 */ /* 0x000fea0003800000 */
.L_x_2147:
        /* <DEDUP_REMOVED lines=21> */
.L_x_2157:
[----:B------:R-:W0:Y:S02]  /*bdc0*/  F2I.U64.TRUNC R22, R22 ;  /* 0x0000001600167311 */ /* 0x000e24000020d800 */
[----:B0-----:R0:W-:Y:S01]  /*bdd0*/  STG.E.64 desc[UR36][R2.64], R22 ;  /* 0x0000001602007986 */ /* 0x0011e2000c101b24 */
[----:B------:R-:W-:Y:S05]  /*bde0*/  BRA `(.L_x_2139) ;  /* 0x0000000400387947 */ /* 0x000fea0003800000 */
.L_x_2156:
[----:B------:R-:W0:Y:S02]  /*bdf0*/  F2I.FTZ.U32.TRUNC.NTZ R5, R22 ;  /* 0x0000001600057305 */ /* 0x000e24000021f000 */
[----:B0-----:R0:W-:Y:S01]  /*be00*/  STG.E desc[UR36][R2.64], R5 ;  /* 0x0000000502007986 */ /* 0x0011e2000c101924 */
[----:B------:R-:W-:Y:S05]  /*be10*/  BRA `(.L_x_2139) ;  /* 0x00000004002c7947 */ /* 0x000fea0003800000 */
.L_x_2146:
        /* <DEDUP_REMOVED lines=10> */
.L_x_2159:
[----:B------:R-:W-:Y:S01]  /*bec0*/  FMUL.FTZ R4, R22, 1 ;  /* 0x3f80000016047820 */ /* 0x000fe20000410000 */
[----:B------:R-:W-:-:S05]  /*bed0*/  CS2R R6, SRZ ;  /* 0x0000000000067805 */ /* 0x000fca000001ff00 */
[----:B------:R-:W0:Y:S02]  /*bee0*/  F2F.F64.F32 R4, R4 ;  /* 0x0000000400047310 */ /* 0x000e240000201800 */
[----:B0-----:R4:W-:Y:S01]  /*bef0*/  STG.E.128 desc[UR36][R2.64], R4 ;  /* 0x0000000402007986 */ /* 0x0019e2000c101d24 */
[----:B------:R-:W-:Y:S05]  /*bf00*/  BRA `(.L_x_2139) ;  /* 0x0000000000f07947 */ /* 0x000fea0003800000 */
.L_x_2158:
[----:B------:R-:W-:-:S09]  /*bf10*/  UISETP.NE.AND UP0, UPT, UR6, 0xf, UPT ;  /* 0x0000000f0600788c */ /* 0x000fd2000bf05270 */
[----:B------:R-:W-:Y:S05]  /*bf20*/  BRA.U !UP0, `(.L_x_2160) ;  /* 0x0000000108e07547 */ /* 0x000fea000b800000 */
[----:B------:R-:W-:-:S09]  /*bf30*/  UISETP.NE.AND UP0, UPT, UR6, 0x17, UPT ;  /* 0x000000170600788c */ /* 0x000fd2000bf05270 */
[----:B------:R-:W-:Y:S05]  /*bf40*/  BRA.U !UP0, `(.L_x_2161) ;  /* 0x00000001088c7547 */ /* 0x000fea000b800000 */
[----:B------:R-:W-:-:S09]  /*bf50*/  UISETP.NE.AND UP0, UPT, UR6, 0x18, UPT ;  /* 0x000000180600788c */ /* 0x000fd2000bf05270 */
[----:B------:R-:W-:Y:S05]  /*bf60*/  BRA.U !UP0, `(.L_x_2162) ;  /* 0x0000000108447547 */ /* 0x000fea000b800000 */
.L_x_2138:
        /* <DEDUP_REMOVED lines=16> */
.L_x_2163:
[----:B------:R-:W-:Y:S05]  /*c070*/  BRA `(.L_x_2139) ;  /* 0x0000000000947947 */ /* 0x000fea0003800000 */
.L_x_2162:
[----:B------:R-:W-:Y:S01]  /*c080*/  LOP3.LUT R4, R22, 0x7fffffff, RZ, 0xc0, !PT ;  /* 0x7fffffff16047812 */ /* 0x000fe200078ec0ff */
[----:B------:R-:W-:Y:S01]  /*c090*/  BSSY.RECONVERGENT B0, `(.L_x_2164) ;  /* 0x000000b000007945 */ /* 0x000fe20003800200 */
[----:B------:R-:W-:Y:S01]  /*c0a0*/  SHF.R.U32.HI R7, RZ, 0x18, R22 ;  /* 0x00000018ff077819 */ /* 0x000fe20000011616 */
[----:B------:R-:W-:Y:S01]  /*c0b0*/  IMAD.MOV.U32 R0, RZ, RZ, 0x7f ;  /* 0x0000007fff007424 */ /* 0x000fe200078e00ff */
        /* <DEDUP_REMOVED lines=8> */
.L_x_2165:
[----:B------:R-:W-:Y:S05]  /*c140*/  BSYNC.RECONVERGENT B0 ;  /* 0x0000000000007941 */ /* 0x000fea0003800200 */
.L_x_2164:
[----:B------:R-:W-:-:S05]  /*c150*/  LOP3.LUT R5, R0, 0x80, R7, 0xf8, !PT ;  /* 0x0000008000057812 */ /* 0x000fca00078ef807 */
[----:B------:R1:W-:Y:S01]  /*c160*/  STG.E.U8 desc[UR36][R2.64], R5 ;  /* 0x0000000502007986 */ /* 0x0003e2000c101124 */
[----:B------:R-:W-:Y:S05]  /*c170*/  BRA `(.L_x_2139) ;  /* 0x0000000000547947 */ /* 0x000fea0003800000 */
.L_x_2161:
        /* <DEDUP_REMOVED lines=11> */
.L_x_2167:
[----:B------:R-:W-:Y:S01]  /*c230*/  IMAD.MOV.U32 R0, RZ, RZ, 0x7f ;  /* 0x0000007fff007424 */ /* 0x000fe200078e00ff */
[----:B------:R-:W-:-:S04]  /*c240*/  ISETP.GT.U32.AND P0, PT, R4, 0x7f800000, PT ;  /* 0x7f8000000400780c */ /* 0x000fc80003f04070 */
[----:B------:R-:W-:-:S09]  /*c250*/  SEL R0, R0, 0x7c, P0 ;  /* 0x0000007c00007807 */ /* 0x000fd20000000000 */
.L_x_2168:
[----:B------:R-:W-:Y:S05]  /*c260*/  BSYNC.RECONVERGENT B0 ;  /* 0x0000000000007941 */ /* 0x000fea0003800200 */
.L_x_2166:
[----:B------:R-:W-:-:S04]  /*c270*/  SHF.R.U32.HI R5, RZ, 0x18, R22 ;  /* 0x00000018ff057819 */ /* 0x000fc80000011616 */
[----:B------:R-:W-:-:S05]  /*c280*/  LOP3.LUT R5, R0, 0x80, R5, 0xf8, !PT ;  /* 0x0000008000057812 */ /* 0x000fca00078ef805 */
[----:B------:R0:W-:Y:S01]  /*c290*/  STG.E.U8 desc[UR36][R2.64], R5 ;  /* 0x0000000502007986 */ /* 0x0001e2000c101124 */
[----:B------:R-:W-:Y:S05]  /*c2a0*/  BRA `(.L_x_2139) ;  /* 0x0000000000087947 */ /* 0x000fea0003800000 */
.L_x_2160:
[----:B------:R-:W-:-:S05]  /*c2b0*/  F2FP.BF16.F32.PACK_AB R22, RZ, R22 ;  /* 0x00000016ff16723e */ /* 0x000fca00000010ff */
[----:B------:R2:W-:Y:S02]  /*c2c0*/  STG.E.U16 desc[UR36][R2.64], R22 ;  /* 0x0000001602007986 */ /* 0x0005e4000c101524 */
.L_x_2139:
[----:B------:R-:W-:-:S07]  /*c2d0*/  IADD3 R17, PT, PT, R17, 0x80, RZ ;  /* 0x0000008011117810 */ /* 0x000fce0007ffe0ff */
.L_x_2076:
[----:B------:R-:W-:Y:S05]  /*c2e0*/  BSYNC.RECONVERGENT B7 ;  /* 0x0000000000077941 */ /* 0x000fea0003800200 */
.L_x_2075:
[----:B------:R-:W5:Y:S02]  /*c2f0*/  LDCU UR4, c[0x0][0x380] ;  /* 0x00007000ff0477ac */ /* 0x000f640008000800 */
[----:B-----5:R-:W-:-:S13]  /*c300*/  ISETP.GE.AND P0, PT, R17, UR4, PT ;  /* 0x0000000411007c0c */ /* 0x020fda000bf06270 */
[----:B------:R-:W-:Y:S05]  /*c310*/  @P0 EXIT ;  /* 0x000000000000094d */ /* 0x000fea0003800000 */
[----:B------:R-:W5:Y:S01]  /*c320*/  LDCU UR4, c[0x0][0x388] ;  /* 0x00007100ff0477ac */ /* 0x000f620008000800 */
[----:B------:R-:W-:Y:S01]  /*c330*/  IMAD.MOV.U32 R19, RZ, RZ, RZ ;  /* 0x000000ffff137224 */ /* 0x000fe200078e00ff */
[----:B------:R-:W-:Y:S01]  /*c340*/  MOV R16, RZ ;  /* 0x000000ff00107202 */ /* 0x000fe20000000f00 */
        /* <DEDUP_REMOVED lines=351> */
.L_x_2169:
[----:B------:R-:W1:Y:S01]  /*d940*/  LDCU.64 UR8, c[0x0][0x5f0] ;  /* 0x0000be00ff0877ac */ /* 0x000e620008000a00 */
[----:B------:R-:W-:Y:S01]  /*d950*/  BSSY.RECONVERGENT B6, `(.L_x_2170) ;  /* 0x00000e0000067945 */ /* 0x000fe20003800200 */
[----:B------:R-:W0:Y:S01]  /*d960*/  LDCU.64 UR6, c[0x0][0x5e8] ;  /* 0x0000bd00ff0677ac */ /* 0x000e220008000a00 */
[----:B------:R-:W-:-:S04]  /*d970*/  UPRMT UR4, UR40, 0x7771, URZ ;  /* 0x0000777128047896 */ /* 0x000fc800080000ff */
[----:B------:R-:W-:Y:S01]  /*d980*/  UISETP.GT.AND UP0, UPT, UR4, 0x9, UPT ;  /* 0x000000090400788c */ /* 0x000fe2000bf04270 */
[----:B-1234-:R-:W-:Y:S02]  /*d990*/  IADD3 R2, P1, PT, R0, UR8, RZ ;  /* 0x0000000800027c10 */ /* 0x01efe4000ff3e0ff */
[----:B0-----:R-:W-:-:S03]  /*d9a0*/  IADD3 R16, P0, PT, R16, UR6, RZ ;  /* 0x0000000610107c10 */ /* 0x001fc6000ff1e0ff */
        /* <DEDUP_REMOVED lines=14> */
.L_x_2174:
[----:B------:R-:W2:Y:S02]  /*da90*/  LDG.E.U8 R2, desc[UR36][R2.64] ;  /* 0x0000002402027981 */ /* 0x000ea4000c1e1100 */
[----:B--2---:R-:W-:Y:S01]  /*daa0*/  I2FP.F32.U32 R22, R2 ;  /* 0x0000000200167245 */ /* 0x004fe20000201000 */
[----:B------:R-:W-:Y:S06]  /*dab0*/  BRA `(.L_x_2176) ;  /* 0x0000000c00247947 */ /* 0x000fec0003800000 */
.L_x_2173:
[----:B------:R-:W-:-:S09]  /*dac0*/  UISETP.NE.AND UP0, UPT, UR4, 0x2, UPT ;  /* 0x000000020400788c */ /* 0x000fd2000bf05270 */
[----:B------:R-:W-:Y:S05]  /*dad0*/  BRA.U !UP0, `(.L_x_2177) ;  /* 0x0000000108287547 */ /* 0x000fea000b800000 */
[----:B------:R-:W-:-:S09]  /*dae0*/  UISETP.NE.AND UP0, UPT, UR4, 0x3, UPT ;  /* 0x000000030400788c */ /* 0x000fd2000bf05270 */
[----:B------:R-:W-:Y:S05]  /*daf0*/  BRA.U !UP0, `(.L_x_2178) ;  /* 0x0000000108147547 */ /* 0x000fea000b800000 */
[----:B------:R-:W-:-:S09]  /*db00*/  UISETP.NE.AND UP0, UPT, UR4, 0x4, UPT ;  /* 0x000000040400788c */ /* 0x000fd2000bf05270 */
[----:B------:R-:W-:Y:S05]  /*db10*/  BRA.U UP0, `(.L_x_2175) ;  /* 0x0000000900b07547 */ /* 0x000fea000b800000 */
[----:B------:R-:W2:Y:S02]  /*db20*/  LDG.E.64 R22, desc[UR36][R2.64] ;  /* 0x0000002402167981 */ /* 0x000ea4000c1e1b00 */
[----:B--2---:R0:W1:Y:S01]  /*db30*/  I2F.S64 R22, R22 ;  /* 0x0000001600167312 */ /* 0x0040620000301400 */
[----:B------:R-:W-:Y:S05]  /*db40*/  BRA `(.L_x_2176) ;  /* 0x0000000c00007947 */ /* 0x000fea0003800000 */
.L_x_2178:
[----:B------:R-:W2:Y:S02]  /*db50*/  LDG.E R2, desc[UR36][R2.64] ;  /* 0x0000002402027981 */ /* 0x000ea4000c1e1900 */
[----:B--2---:R-:W-:Y:S01]  /*db60*/  I2FP.F32.S32 R22, R2 ;  /* 0x0000000200167245 */ /* 0x004fe20000201400 */
[----:B------:R-:W-:Y:S06]  /*db70*/  BRA `(.L_x_2176) ;  /* 0x0000000800f47947 */ /* 0x000fec0003800000 */
.L_x_2177:
[----:B------:R-:W2:Y:S02]  /*db80*/  LDG.E.U16 R2, desc[UR36][R2.64] ;  /* 0x0000002402027981 */ /* 0x000ea4000c1e1500 */
[----:B--2---:R0:W1:Y:S01]  /*db90*/  I2F.S16 R22, R2 ;  /* 0x0000000200167306 */ /* 0x0040620000101400 */
[----:B------:R-:W-:Y:S05]  /*dba0*/  BRA `(.L_x_2176) ;  /* 0x0000000800e87947 */ /* 0x000fea0003800000 */
.L_x_2172:
        /* <DEDUP_REMOVED lines=8> */
.L_x_2180:
[----:B------:R-:W2:Y:S02]  /*dc30*/  LDG.E.U16 R2, desc[UR36][R2.64] ;  /* 0x0000002402027981 */ /* 0x000ea4000c1e1500 */
[----:B--2---:R-:W-:Y:S01]  /*dc40*/  HADD2.F32 R22, -RZ, R2.H0_H0 ;  /* 0x20000002ff167230 */ /* 0x004fe20000004100 */
[----:B------:R-:W-:Y:S06]  /*dc50*/  BRA `(.L_x_2176) ;  /* 0x0000000800bc7947 */ /* 0x000fec0003800000 */
.L_x_2179:
        /* <DEDUP_REMOVED lines=8> */
.L_x_2182:
[----:B------:R-:W2:Y:S02]  /*dce0*/  LDG.E.U16 R2, desc[UR36][R2.64] ;  /* 0x0000002402027981 */ /* 0x000ea4000c1e1500 */
[----:B--2---:R-:W-:Y:S01]  /*dcf0*/  HADD2.F32 R22, -RZ, R2.H0_H0 ;  /* 0x20000002ff167230 */ /* 0x004fe20000004100 */
[----:B------:R-:W-:Y:S06]  /*dd00*/  BRA `(.L_x_2176) ;  /* 0x0000000800907947 */ /* 0x000fec0003800000 */
.L_x_2181:
[----:B------:R-:W2:Y:S01]  /*dd10*/  LDG.E.64 R2, desc[UR36][R2.64] ;  /* 0x0000002402027981 */ /* 0x000ea2000c1e1b00 */
[----:B------:R-:W-:Y:S01]  /*dd20*/  UMOV UR4, 0xf0000000 ;  /* 0xf000000000047882 */ /* 0x000fe20000000000 */
[----:B------:R-:W-:Y:S01]  /*dd30*/  UMOV UR5, 0x380fffff ;  /* 0x380fffff00057882 */ /* 0x000fe20000000000 */
[----:B--2---:R-:W0:Y:S01]  /*dd40*/  F2F.F32.F64 R22, R2 ;  /* 0x0000000200167310 */ /* 0x004e220000301000 */
[----:B------:R-:W-:-:S14]  /*dd50*/  DSETP.GEU.AND P0, PT, |R2|, UR4, PT ;  /* 0x0000000402007e2a */ /* 0x000fdc000bf0e200 */
[----:B0-----:R-:W-:Y:S01]  /*dd60*/  @!P0 FMUL R22, R22, 1.175494350822287508e-38 ;  /* 0x0080000016168820 */ /* 0x001fe20000400000 */
[----:B------:R-:W-:Y:S06]  /*dd70*/  BRA `(.L_x_2176) ;  /* 0x0000000800747947 */ /* 0x000fec0003800000 */
.L_x_2171:
        /* <DEDUP_REMOVED lines=12> */
.L_x_2185:
[----:B------:R-:W2:Y:S01]  /*de40*/  LDG.E.64 R2, desc[UR36][R2.64] ;  /* 0x0000002402027981 */ /* 0x000ea2000c1e1b00 */
[----:B------:R-:W-:Y:S01]  /*de50*/  UMOV UR4, 0xf0000000 ;  /* 0xf000000000047882 */ /* 0x000fe20000000000 */
[----:B------:R-:W-:Y:S01]  /*de60*/  UMOV UR5, 0x380fffff ;  /* 0x380fffff00057882 */ /* 0x000fe20000000000 */
[----:B--2---:R-:W0:Y:S01]  /*de70*/  F2F.F32.F64 R22, R2 ;  /* 0x0000000200167310 */ /* 0x004e220000301000 */
[----:B------:R-:W-:-:S14]  /*de80*/  DSETP.GEU.AND P0, PT, |R2|, UR4, PT ;  /* 0x0000000402007e2a */ /* 0x000fdc000bf0e200 */
[----:B0-----:R-:W-:Y:S01]  /*de90*/  @!P0 FMUL R22, R22, 1.175494350822287508e-38 ;  /* 0x0080000016168820 */ /* 0x001fe20000400000 */
[----:B------:R-:W-:Y:S06]  /*dea0*/  BRA `(.L_x_2176) ;  /* 0x0000000800287947 */ /* 0x000fec0003800000 */
.L_x_2184:
        /* <DEDUP_REMOVED lines=25> */
.L_x_2187:
        /* <DEDUP_REMOVED lines=12> */
.L_x_2186:
[----:B------:R-:W2:Y:S02]  /*e100*/  LDG.E.U16 R2, desc[UR36][R2.64] ;  /* 0x0000002402027981 */ /* 0x000ea4000c1e1500 */
[----:B--2---:R-:W-:Y:S01]  /*e110*/  IMAD.U32 R22, R2, 0x10000, RZ ;  /* 0x0001000002167824 */ /* 0x004fe200078e00ff */
[----:B------:R-:W-:Y:S06]  /*e120*/  BRA `(.L_x_2176) ;  /* 0x0000000400887947 */ /* 0x000fec0003800000 */
.L_x_2183:
        /* <DEDUP_REMOVED lines=11> */
.L_x_2190:
        /* <DEDUP_REMOVED lines=20> */
.L_x_2192:
[----:B------:R-:W-:Y:S05]  /*e320*/  BSYNC.RECONVERGENT B0 ;  /* 0x0000000000007941 */ /* 0x000fea0003800200 */
.L_x_2191:
[----:B------:R-:W-:Y:S01]  /*e330*/  IMAD.SHL.U32 R0, R0, 0x100000, RZ ;  /* 0x0010000000007824 */ /* 0x000fe200078e00ff */
[----:B------:R-:W-:-:S04]  /*e340*/  LEA R2, R2, 0x3b800000, 0x17 ;  /* 0x3b80000002027811 */ /* 0x000fc800078eb8ff */
[----:B------:R-:W-:Y:S01]  /*e350*/  LOP3.LUT R22, R2, R0, R7, 0xfe, !PT ;  /* 0x0000000002167212 */ /* 0x000fe200078efe07 */
[----:B------:R-:W-:Y:S06]  /*e360*/  BRA `(.L_x_2176) ;  /* 0x0000000000f87947 */ /* 0x000fec0003800000 */
.L_x_2189:
        /* <DEDUP_REMOVED lines=20> */
.L_x_2194:
[----:B------:R-:W-:Y:S05]  /*e4b0*/  BSYNC.RECONVERGENT B0 ;  /* 0x0000000000007941 */ /* 0x000fea0003800200 */
.L_x_2193:
[----:B------:R-:W-:Y:S02]  /*e4c0*/  SHF.L.U32 R0, R0, 0x15, RZ ;  /* 0x0000001500007819 */ /* 0x000fe400000006ff */
[----:B------:R-:W-:-:S04]  /*e4d0*/  LEA R2, R2, 0x37800000, 0x17 ;  /* 0x3780000002027811 */ /* 0x000fc800078eb8ff */
[----:B------:R-:W-:Y:S01]  /*e4e0*/  LOP3.LUT R22, R2, R0, R7, 0xfe, !PT ;  /* 0x0000000002167212 */ /* 0x000fe200078efe07 */
[----:B------:R-:W-:Y:S06]  /*e4f0*/  BRA `(.L_x_2176) ;  /* 0x0000000000947947 */ /* 0x000fec0003800000 */
.L_x_2188:
        /* <DEDUP_REMOVED lines=14> */
.L_x_2175:
        /* <DEDUP_REMOVED lines=16> */
.L_x_2197:
[----:B------:R-:W-:Y:S01]  /*e6e0*/  IMAD.MOV.U32 R22, RZ, RZ, RZ ;  /* 0x000000ffff167224 */ /* 0x000fe200078e00ff */
[----:B------:R-:W-:Y:S06]  /*e6f0*/  BRA `(.L_x_2176) ;  /* 0x0000000000147947 */ /* 0x000fec0003800000 */
.L_x_2196:
[----:B------:R-:W2:Y:S02]  /*e700*/  LDG.E.64 R22, desc[UR36][R2.64] ;  /* 0x0000002402167981 */ /* 0x000ea4000c1e1b00 */
[----:B--2---:R0:W1:Y:S01]  /*e710*/  I2F.U64 R22, R22 ;  /* 0x0000001600167312 */ /* 0x0040620000301000 */
[----:B------:R-:W-:Y:S05]  /*e720*/  BRA `(.L_x_2176) ;  /* 0x0000000000087947 */ /* 0x000fea0003800000 */
.L_x_2195:
[----:B------:R-:W2:Y:S02]  /*e730*/  LDG.E R2, desc[UR36][R2.64] ;  /* 0x0000002402027981 */ /* 0x000ea4000c1e1900 */
[----:B--2---:R-:W-:-:S07]  /*e740*/  I2FP.F32.U32 R22, R2 ;  /* 0x0000000200167245 */ /* 0x004fce0000201000 */
.L_x_2176:
[----:B------:R-:W-:Y:S05]  /*e750*/  BSYNC.RECONVERGENT B6 ;  /* 0x0000000000067941 */ /* 0x000fea0003800200 */
.L_x_2170:
[----:B------:R-:W0:Y:S01]  /*e760*/  LDCU.64 UR6, c[0x0][0x5f8] ;  /* 0x0000bf00ff0677ac */ /* 0x000e220008000a00 */
[----:B------:R-:W-:Y:S01]  /*e770*/  BSSY.RECONVERGENT B6, `(.L_x_2198) ;  /* 0x00000dd000067945 */ /* 0x000fe20003800200 */
[----:B------:R-:W-:-:S04]  /*e780*/  UPRMT UR4, UR40, 0x7772, URZ ;  /* 0x0000777228047896 */ /* 0x000fc800080000ff */
[----:B------:R-:W-:Y:S01]  /*e790*/  UISETP.GT.AND UP0, UPT, UR4, 0x9, UPT ;  /* 0x000000090400788c */ /* 0x000fe2000bf04270 */
[----:B0-234-:R-:W-:-:S05]  /*e7a0*/  IADD3 R2, P0, PT, R19, UR6, RZ ;  /* 0x0000000613027c10 */ /* 0x01dfca000ff1e0ff */
        /* <DEDUP_REMOVED lines=13> */
.L_x_2202:
[----:B------:R-:W2:Y:S02]  /*e880*/  LDG.E.U8 R2, desc[UR36][R2.64] ;  /* 0x0000002402027981 */ /* 0x000ea4000c1e1100 */
[----:B--2---:R-:W-:Y:S01]  /*e890*/  I2FP.F32.U32 R5, R2 ;  /* 0x0000000200057245 */ /* 0x004fe20000201000 */
[----:B------:R-:W-:Y:S06]  /*e8a0*/  BRA `(.L_x_2204) ;  /* 0x0000000c00247947 */ /* 0x000fec0003800000 */
.L_x_2201:
[----:B------:R-:W-:-:S09]  /*e8b0*/  UISETP.NE.AND UP0, UPT, UR4, 0x2, UPT ;  /* 0x000000020400788c */ /* 0x000fd2000bf05270 */
[----:B------:R-:W-:Y:S05]  /*e8c0*/  BRA.U !UP0, `(.L_x_2205) ;  /* 0x0000000108287547 */ /* 0x000fea000b800000 */
[----:B------:R-:W-:-:S09]  /*e8d0*/  UISETP.NE.AND UP0, UPT, UR4, 0x3, UPT ;  /* 0x000000030400788c */ /* 0x000fd2000bf05270 */
[----:B------:R-:W-:Y:S05]  /*e8e0*/  BRA.U !UP0, `(.L_x_2206) ;  /* 0x0000000108147547 */ /* 0x000fea000b800000 */
[----:B------:R-:W-:-:S09]  /*e8f0*/  UISETP.NE.AND UP0, UPT, UR4, 0x4, UPT ;  /* 0x000000040400788c */ /* 0x000fd2000bf05270 */
[----:B------:R-:W-:Y:S05]  /*e900*/  BRA.U UP0, `(.L_x_2203) ;  /* 0x0000000900b07547 */ /* 0x000fea000b800000 */
[----:B------:R-:W2:Y:S02]  /*e910*/  LDG.E.64 R2, desc[UR36][R2.64] ;  /* 0x0000002402027981 */ /* 0x000ea4000c1e1b00 */
[----:B--2---:R3:W4:Y:S01]  /*e920*/  I2F.S64 R5, R2 ;  /* 0x0000000200057312 */ /* 0x0047220000301400 */
[----:B------:R-:W-:Y:S05]  /*e930*/  BRA `(.L_x_2204) ;  /* 0x0000000c00007947 */ /* 0x000fea0003800000 */
.L_x_2206:
[----:B------:R-:W2:Y:S02]  /*e940*/  LDG.E R2, desc[UR36][R2.64] ;  /* 0x0000002402027981 */ /* 0x000ea4000c1e1900 */
[----:B--2---:R-:W-:Y:S01]  /*e950*/  I2FP.F32.S32 R5, R2 ;  /* 0x0000000200057245 */ /* 0x004fe20000201400 */
[----:B------:R-:W-:Y:S06]  /*e960*/  BRA `(.L_x_2204) ;  /* 0x0000000800f47947 */ /* 0x000fec0003800000 */
.L_x_2205:
[----:B------:R-:W2:Y:S02]  /*e970*/  LDG.E.U16 R2, desc[UR36][R2.64] ;  /* 0x0000002402027981 */ /* 0x000ea4000c1e1500 */
[----:B--2---:R0:W2:Y:S01]  /*e980*/  I2F.S16 R5, R2 ;  /* 0x0000000200057306 */ /* 0x0040a20000101400 */
[----:B------:R-:W-:Y:S05]  /*e990*/  BRA `(.L_x_2204) ;  /* 0x0000000800e87947 */ /* 0x000fea0003800000 */
.L_x_2200:
        /* <DEDUP_REMOVED lines=8> */
.L_x_2208:
[----:B------:R-:W2:Y:S02]  /*ea20*/  LDG.E.U16 R2, desc[UR36][R2.64] ;  /* 0x0000002402027981 */ /* 0x000ea4000c1e1500 */
[----:B--2---:R-:W-:Y:S01]  /*ea30*/  HADD2.F32 R5, -RZ, R2.H0_H0 ;  /* 0x20000002ff057230 */ /* 0x004fe20000004100 */
[----:B------:R-:W-:Y:S06]  /*ea40*/  BRA `(.L_x_2204) ;  /* 0x0000000800bc7947 */ /* 0x000fec0003800000 */
.L_x_2207:
        /* <DEDUP_REMOVED lines=8> */
.L_x_2210:
[----:B------:R-:W2:Y:S02]  /*ead0*/  LDG.E.U16 R2, desc[UR36][R2.64] ;  /* 0x0000002402027981 */ /* 0x000ea4000c1e1500 */
[----:B--2---:R-:W-:Y:S01]  /*eae0*/  HADD2.F32 R5, -RZ, R2.H0_H0 ;  /* 0x20000002ff057230 */ /* 0x004fe20000004100 */
[----:B------:R-:W-:Y:S06]  /*eaf0*/  BRA `(.L_x_2204) ;  /* 0x0000000800907947 */ /* 0x000fec0003800000 */
.L_x_2209:
[----:B------:R-:W2:Y:S01]  /*eb00*/  LDG.E.64 R2, desc[UR36][R2.64] ;  /* 0x0000002402027981 */ /* 0x000ea2000c1e1b00 */
[----:B------:R-:W-:Y:S01]  /*eb10*/  UMOV UR4, 0xf0000000 ;  /* 0xf000000000047882 */ /* 0x000fe20000000000 */
[----:B------:R-:W-:Y:S01]  /*eb20*/  UMOV UR5, 0x380fffff ;  /* 0x380fffff00057882 */ /* 0x000fe20000000000 */
[----:B--2---:R-:W0:Y:S01]  /*eb30*/  F2F.F32.F64 R5, R2 ;  /* 0x0000000200057310 */ /* 0x004e220000301000 */
[----:B------:R-:W-:-:S14]  /*eb40*/  DSETP.GEU.AND P0, PT, |R2|, UR4, PT ;  /* 0x0000000402007e2a */ /* 0x000fdc000bf0e200 */
[----:B0-----:R-:W-:Y:S01]  /*eb50*/  @!P0 FMUL R5, R5, 1.175494350822287508e-38 ;  /* 0x0080000005058820 */ /* 0x001fe20000400000 */
[----:B------:R-:W-:Y:S06]  /*eb60*/  BRA `(.L_x_2204) ;  /* 0x0000000800747947 */ /* 0x000fec0003800000 */
.L_x_2199:
        /* <DEDUP_REMOVED lines=12> */
.L_x_2213:
[----:B------:R-:W2:Y:S01]  /*ec30*/  LDG.E.64 R2, desc[UR36][R2.64] ;  /* 0x0000002402027981 */ /* 0x000ea2000c1e1b00 */
[----:B------:R-:W-:Y:S01]  /*ec40*/  UMOV UR4, 0xf0000000 ;  /* 0xf000000000047882 */ /* 0x000fe20000000000 */
[----:B------:R-:W-:Y:S01]  /*ec50*/  UMOV UR5, 0x380fffff ;  /* 0x380fffff00057882 */ /* 0x000fe20000000000 */
[----:B--2---:R-:W0:Y:S01]  /*ec60*/  F2F.F32.F64 R5, R2 ;  /* 0x0000000200057310 */ /* 0x004e220000301000 */
[----:B------:R-:W-:-:S14]  /*ec70*/  DSETP.GEU.AND P0, PT, |R2|, UR4, PT ;  /* 0x0000000402007e2a */ /* 0x000fdc000bf0e200 */
[----:B0-----:R-:W-:Y:S01]  /*ec80*/  @!P0 FMUL R5, R5, 1.175494350822287508e-38 ;  /* 0x0080000005058820 */ /* 0x001fe20000400000 */
[----:B------:R-:W-:Y:S06]  /*ec90*/  BRA `(.L_x_2204) ;  /* 0x0000000800287947 */ /* 0x000fec0003800000 */
.L_x_2212:
        /* <DEDUP_REMOVED lines=25> */
.L_x_2215:
        /* <DEDUP_REMOVED lines=12> */
.L_x_2214:
[----:B------:R-:W2:Y:S02]  /*eef0*/  LDG.E.U16 R2, desc[UR36][R2.64] ;  /* 0x0000002402027981 */ /* 0x000ea4000c1e1500 */
[----:B--2---:R-:W-:Y:S01]  /*ef00*/  SHF.L.U32 R5, R2, 0x10, RZ ;  /* 0x0000001002057819 */ /* 0x004fe200000006ff */
[----:B------:R-:W-:Y:S06]  /*ef10*/  BRA `(.L_x_2204) ;  /* 0x0000000400887947 */ /* 0x000fec0003800000 */
.L_x_2211:
        /* <DEDUP_REMOVED lines=11> */
.L_x_2218:
        /* <DEDUP_REMOVED lines=20> */
.L_x_2220:
[----:B------:R-:W-:Y:S05]  /*f110*/  BSYNC.RECONVERGENT B0 ;  /* 0x0000000000007941 */ /* 0x000fea0003800200 */
.L_x_2219:
[----:B------:R-:W-:Y:S01]  /*f120*/  IMAD.SHL.U32 R0, R0, 0x100000, RZ ;  /* 0x0010000000007824 */ /* 0x000fe200078e00ff */
[----:B------:R-:W-:-:S04]  /*f130*/  LEA R2, R2, 0x3b800000, 0x17 ;  /* 0x3b80000002027811 */ /* 0x000fc800078eb8ff */
[----:B------:R-:W-:Y:S01]  /*f140*/  LOP3.LUT R5, R2, R0, R7, 0xfe, !PT ;  /* 0x0000000002057212 */ /* 0x000fe200078efe07 */
[----:B------:R-:W-:Y:S06]  /*f150*/  BRA `(.L_x_2204) ;  /* 0x0000000000f87947 */ /* 0x000fec0003800000 */
.L_x_2217:
        /* <DEDUP_REMOVED lines=20> */
.L_x_2222:
[----:B------:R-:W-:Y:S05]  /*f2a0*/  BSYNC.RECONVERGENT B0 ;  /* 0x0000000000007941 */ /* 0x000fea0003800200 */
.L_x_2221:
[----:B------:R-:W-:Y:S01]  /*f2b0*/  IMAD.SHL.U32 R0, R0, 0x200000, RZ ;  /* 0x0020000000007824 */ /* 0x000fe200078e00ff */
[----:B------:R-:W-:-:S04]  /*f2c0*/  LEA R2, R2, 0x37800000, 0x17 ;  /* 0x3780000002027811 */ /* 0x000fc800078eb8ff */
[----:B------:R-:W-:Y:S01]  /*f2d0*/  LOP3.LUT R5, R2, R0, R7, 0xfe, !PT ;  /* 0x0000000002057212 */ /* 0x000fe200078efe07 */
[----:B------:R-:W-:Y:S06]  /*f2e0*/  BRA `(.L_x_2204) ;  /* 0x0000000000947947 */ /* 0x000fec0003800000 */
.L_x_2216:
        /* <DEDUP_REMOVED lines=14> */
.L_x_2203:
[----:B------:R-:W-:Y:S01]  /*f3d0*/  MOV R2, 0x0 ;  /* 0x0000000000027802 */ /* 0x000fe20000000f00 */
[----:B------:R-:W0:Y:S01]  /*f3e0*/  LDCU.64 UR4, c[0x4][0x128] ;  /* 0x01002500ff0477ac */ /* 0x000e220008000a00 */
[----:B------:R-:W-:Y:S02]  /*f3f0*/  HFMA2 R8, -RZ, RZ, 0, 4.64916229248046875e-06 ;  /* 0x0000004eff087431 */ /* 0x000fe400000001ff */
[----:B------:R-:W-:Y:S01]  /*f400*/  IMAD.MOV.U32 R12, RZ, RZ, 0x1 ;  /* 0x00000001ff0c7424 */ /* 0x000fe200078e00ff */
[----:B------:R-:W-:Y:S01]  /*f410*/  MOV R13, RZ ;  /* 0x000000ff000d7202 */ /* 0x000fe20000000f00 */
[----:B------:R-:W2:Y:S01]  /*f420*/  LDCU.64 UR6, c[0x4][0x130] ;  /* 0x01002600ff0677ac */ /* 0x000ea20008000a00 */
[----:B------:R-:W3:Y:S01]  /*f430*/  LDC.64 R2, c[0x4][R2] ;  /* 0x0100000002027b82 */ /* 0x000ee20000000a00 */
[----:B------:R-:W4:Y:S01]  /*f440*/  LDCU.64 UR8, c[0x4][0x18] ;  /* 0x01000300ff0877ac */ /* 0x000f220008000a00 */
[----:B0-----:R-:W-:Y:S01]  /*f450*/  IMAD.U32 R4, RZ, RZ, UR4 ;  /* 0x00000004ff047e24 */ /* 0x001fe2000f8e00ff */
[----:B------:R-:W-:Y:S01]  /*f460*/  MOV R5, UR5 ;  /* 0x0000000500057c02 */ /* 0x000fe20008000f00 */
[----:B--2---:R-:W-:-:S02]  /*f470*/  IMAD.U32 R6, RZ, RZ, UR6 ;  /* 0x00000006ff067e24 */ /* 0x004fc4000f8e00ff */
[----:B------:R-:W-:Y:S01]  /*f480*/  IMAD.U32 R7, RZ, RZ, UR7 ;  /* 0x00000007ff077e24 */ /* 0x000fe2000f8e00ff */
[----:B----4-:R-:W-:Y:S01]  /*f490*/  MOV R10, UR8 ;  /* 0x00000008000a7c02 */ /* 0x010fe20008000f00 */
[----:B------:R-:W-:-:S07]  /*f4a0*/  IMAD.U32 R11, RZ, RZ, UR9 ;  /* 0x00000009ff0b7e24 */ /* 0x000fce000f8e00ff */
[----:B------:R-:W-:-:S07]  /*f4b0*/  LEPC R20, `(.L_x_2225) ;  /* 0x000000001014794e */ /* 0x000fce0000000000 */
[----:B-1-3-5:R-:W-:Y:S05]  /*f4c0*/  CALL.ABS.NOINC R2 ;  /* 0x0000000002007343 */ /* 0x02afea0003c00000 */
.L_x_2225:
[----:B------:R-:W-:Y:S01]  /*f4d0*/  IMAD.MOV.U32 R5, RZ, RZ, RZ ;  /* 0x000000ffff057224 */ /* 0x000fe200078e00ff */
[----:B------:R-:W-:Y:S06]  /*f4e0*/  BRA `(.L_x_2204) ;  /* 0x0000000000147947 */ /* 0x000fec0003800000 */
.L_x_2224:
[----:B------:R-:W2:Y:S02]  /*f4f0*/  LDG.E.64 R2, desc[UR36][R2.64] ;  /* 0x0000002402027981 */ /* 0x000ea4000c1e1b00 */
[----:B--2---:R0:W2:Y:S01]  /*f500*/  I2F.U64 R5, R2 ;  /* 0x0000000200057312 */ /* 0x0040a20000301000 */
[----:B------:R-:W-:Y:S05]  /*f510*/  BRA `(.L_x_2204) ;  /* 0x0000000000087947 */ /* 0x000fea0003800000 */
.L_x_2223:
[----:B------:R-:W2:Y:S02]  /*f520*/  LDG.E R2, desc[UR36][R2.64] ;  /* 0x0000002402027981 */ /* 0x000ea4000c1e1900 */
[----:B--2---:R-:W-:-:S07]  /*f530*/  I2FP.F32.U32 R5, R2 ;  /* 0x0000000200057245 */ /* 0x004fce0000201000 */
.L_x_2204:
[----:B------:R-:W-:Y:S05]  /*f540*/  BSYNC.RECONVERGENT B6 ;  /* 0x0000000000067941 */ /* 0x000fea0003800200 */
.L_x_2198:
[----:B------:R-:W0:Y:S01]  /*f550*/  LDC R0, c[0x0][0x600] ;  /* 0x00018000ff007b82 */ /* 0x000e220000000800 */
[----:B------:R-:W-:Y:S01]  /*f560*/  ULOP3.LUT UR4, UR40, 0xff, URZ, 0xc0, !UPT ;  /* 0x000000ff28047892 */ /* 0x000fe2000f8ec0ff */
[----:B012345:R-:W-:-:S03]  /*f570*/  FADD.FTZ R3, R5, -R22 ;  /* 0x8000001605037221 */ /* 0x03ffc60000010000 */
[----:B------:R-:W-:Y:S01]  /*f580*/  UISETP.GT.AND UP0, UPT, UR4, 0x9, UPT ;  /* 0x000000090400788c */ /* 0x000fe2000bf04270 */
[----:B------:R-:W-:-:S13]  /*f590*/  FSETP.GEU.FTZ.AND P0, PT, |R0|, 0.5, PT ;  /* 0x3f0000000000780b */ /* 0x000fda0003f1e200 */
        /* <DEDUP_REMOVED lines=12> */
[----:B0-----:R-:W-:Y:S01]  /*f660*/  STG.E.U8 desc[UR36][R16.64], R3 ;  /* 0x0000000310007986 */ /* 0x001fe2000c101124 */
[----:B------:R-:W-:Y:S05]  /*f670*/  EXIT ;  /* 0x000000000000794d */ /* 0x000fea0003800000 */
.L_x_2229:
[----:B------:R-:W0:Y:S02]  /*f680*/  F2I.S64.TRUNC R22, R22 ;  /* 0x0000001600167311 */ /* 0x000e24000020d900 */
[----:B0-----:R-:W-:-:S05]  /*f690*/  MOV R3, R22 ;  /* 0x0000001600037202 */ /* 0x001fca0000000f00 */
[----:B------:R-:W-:Y:S01]  /*f6a0*/  STG.E.U8 desc[UR36][R16.64], R3 ;  /* 0x0000000310007986 */ /* 0x000fe2000c101124 */
[----:B------:R-:W-:Y:S05]  /*f6b0*/  EXIT ;  /* 0x000000000000794d */ /* 0x000fea0003800000 */
.L_x_2228:
[----:B------:R-:W-:-:S09]  /*f6c0*/  UISETP.NE.AND UP0, UPT, UR4, 0x2, UPT ;  /* 0x000000020400788c */ /* 0x000fd2000bf05270 */
[----:B------:R-:W-:Y:S05]  /*f6d0*/  BRA.U !UP0, `(.L_x_2231) ;  /* 0x0000000108287547 */ /* 0x000fea000b800000 */
[----:B------:R-:W-:-:S09]  /*f6e0*/  UISETP.NE.AND UP0, UPT, UR4, 0x3, UPT ;  /* 0x000000030400788c */ /* 0x000fd2000bf05270 */
[----:B------:R-:W-:Y:S05]  /*f6f0*/  BRA.U !UP0, `(.L_x_2232) ;  /* 0x0000000108147547 */ /* 0x000fea000b800000 */
[----:B------:R-:W-:-:S09]  /*f700*/  UISETP.NE.AND UP0, UPT, UR4, 0x4, UPT ;  /* 0x000000040400788c */ /* 0x000fd2000bf05270 */
[----:B------:R-:W-:Y:S05]  /*f710*/  BRA.U UP0, `(.L_x_2230) ;  /* 0x0000000900387547 */ /* 0x000fea000b800000 */
[----:B------:R-:W0:Y:S02]  /*f720*/  F2I.S64.TRUNC R22, R22 ;  /* 0x0000001600167311 */ /* 0x000e24000020d900 */
[----:B0-----:R-:W-:Y:S01]  /*f730*/  STG.E.64 desc[UR36][R16.64], R22 ;  /* 0x0000001610007986 */ /* 0x001fe2000c101b24 */
[----:B------:R-:W-:Y:S05]  /*f740*/  EXIT ;  /* 0x000000000000794d */ /* 0x000fea0003800000 */
.L_x_2232:
[----:B------:R-:W0:Y:S02]  /*f750*/  F2I.FTZ.TRUNC.NTZ R3, R22 ;  /* 0x0000001600037305 */ /* 0x000e24000021f100 */
[----:B0-----:R-:W-:Y:S01]  /*f760*/  STG.E desc[UR36][R16.64], R3 ;  /* 0x0000000310007986 */ /* 0x001fe2000c101924 */
[----:B------:R-:W-:Y:S05]  /*f770*/  EXIT ;  /* 0x000000000000794d */ /* 0x000fea0003800000 */
.L_x_2231:
[----:B------:R-:W0:Y:S02]  /*f780*/  F2I.FTZ.TRUNC.NTZ R3, R22 ;  /* 0x0000001600037305 */ /* 0x000e24000021f100 */
[----:B0-----:R-:W-:Y:S01]  /*f790*/  STG.E.U16 desc[UR36][R16.64], R3 ;  /* 0x0000000310007986 */ /* 0x001fe2000c101524 */
[----:B------:R-:W-:Y:S05]  /*f7a0*/  EXIT ;  /* 0x000000000000794d */ /* 0x000fea0003800000 */
.L_x_2227:
[----:B------:R-:W-:-:S09]  /*f7b0*/  UISETP.GT.AND UP0, UPT, UR4, 0x6, UPT ;  /* 0x000000060400788c */ /* 0x000fd2000bf04270 */
[----:B------:R-:W-:Y:S05]  /*f7c0*/  BRA.U UP0, `(.L_x_2233) ;  /* 0x0000000100247547 */ /* 0x000fea000b800000 */
[----:B------:R-:W-:-:S09]  /*f7d0*/  UISETP.NE.AND UP0, UPT, UR4, 0x5, UPT ;  /* 0x000000050400788c */ /* 0x000fd2000bf05270 */
[----:B------:R-:W-:Y:S05]  /*f7e0*/  BRA.U !UP0, `(.L_x_2234) ;  /* 0x0000000108107547 */ /* 0x000fea000b800000 */
[----:B------:R-:W-:-:S09]  /*f7f0*/  UISETP.NE.AND UP0, UPT, UR4, 0x6, UPT ;  /* 0x000000060400788c */ /* 0x000fd2000bf05270 */
[----:B------:R-:W-:Y:S05]  /*f800*/  BRA.U UP0, `(.L_x_2230) ;  /* 0x0000000500fc7547 */ /* 0x000fea000b800000 */
[----:B------:R-:W-:Y:S01]  /*f810*/  STG.E desc[UR36][R16.64], R22 ;  /* 0x0000001610007986 */ /* 0x000fe2000c101924 */
[----:B------:R-:W-:Y:S05]  /*f820*/  EXIT ;  /* 0x000000000000794d */ /* 0x000fea0003800000 */
.L_x_2234:
[----:B------:R-:W-:-:S05]  /*f830*/  F2FP.F16.F32.PACK_AB R22, RZ, R22 ;  /* 0x00000016ff16723e */ /* 0x000fca00000000ff */
[----:B------:R-:W-:Y:S01]  /*f840*/  STG.E.U16 desc[UR36][R16.64], R22 ;  /* 0x0000001610007986 */ /* 0x000fe2000c101524 */
[----:B------:R-:W-:Y:S05]  /*f850*/  EXIT ;  /* 0x000000000000794d */ /* 0x000fea0003800000 */
.L_x_2233:
[----:B------:R-:W-:-:S09]  /*f860*/  UISETP.NE.AND UP0, UPT, UR4, 0x7, UPT ;  /* 0x000000070400788c */ /* 0x000fd2000bf05270 */
[----:B------:R-:W-:Y:S05]  /*f870*/  BRA.U !UP0, `(.L_x_2235) ;  /* 0x00000001082c7547 */ /* 0x000fea000b800000 */
[----:B------:R-:W-:-:S09]  /*f880*/  UISETP.NE.AND UP0, UPT, UR4, 0x8, UPT ;  /* 0x000000080400788c */ /* 0x000fd2000bf05270 */
[----:B------:R-:W-:Y:S05]  /*f890*/  BRA.U !UP0, `(.L_x_2236) ;  /* 0x0000000108147547 */ /* 0x000fea000b800000 */
[----:B------:R-:W-:-:S09]  /*f8a0*/  UISETP.NE.AND UP0, UPT, UR4, 0x9, UPT ;  /* 0x000000090400788c */ /* 0x000fd2000bf05270 */
[----:B------:R-:W-:Y:S05]  /*f8b0*/  BRA.U UP0, `(.L_x_2230) ;  /* 0x0000000500d07547 */ /* 0x000fea000b800000 */
[----:B------:R-:W-:-:S05]  /*f8c0*/  IMAD.MOV.U32 R23, RZ, RZ, RZ ;  /* 0x000000ffff177224 */ /* 0x000fca00078e00ff */
[----:B------:R-:W-:Y:S01]  /*f8d0*/  STG.E.64 desc[UR36][R16.64], R22 ;  /* 0x0000001610007986 */ /* 0x000fe2000c101b24 */
[----:B------:R-:W-:Y:S05]  /*f8e0*/  EXIT ;  /* 0x000000000000794d */ /* 0x000fea0003800000 */
.L_x_2236:
[----:B------:R-:W-:-:S04]  /*f8f0*/  F2FP.F16.F32.PACK_AB R3, RZ, R22 ;  /* 0x00000016ff03723e */ /* 0x000fc800000000ff */
[----:B------:R-:W-:-:S05]  /*f900*/  PRMT R3, R3, 0x5410, RZ ;  /* 0x0000541003037816 */ /* 0x000fca00000000ff */
[----:B------:R-:W-:Y:S01]  /*f910*/  STG.E desc[UR36][R16.64], R3 ;  /* 0x0000000310007986 */ /* 0x000fe2000c101924 */
[----:B------:R-:W-:Y:S05]  /*f920*/  EXIT ;  /* 0x000000000000794d */ /* 0x000fea0003800000 */
.L_x_2235:
[----:B------:R-:W-:-:S06]  /*f930*/  FMUL.FTZ R2, R22, 1 ;  /* 0x3f80000016027820 */ /* 0x000fcc0000410000 */
[----:B------:R-:W0:Y:S02]  /*f940*/  F2F.F64.F32 R2, R2 ;  /* 0x0000000200027310 */ /* 0x000e240000201800 */
[----:B0-----:R-:W-:Y:S01]  /*f950*/  STG.E.64 desc[UR36][R16.64], R2 ;  /* 0x0000000210007986 */ /* 0x001fe2000c101b24 */
[----:B------:R-:W-:Y:S05]  /*f960*/  EXIT ;  /* 0x000000000000794d */ /* 0x000fea0003800000 */
.L_x_2226:
        /* <DEDUP_REMOVED lines=11> */
[----:B0-----:R-:W-:Y:S01]  /*fa20*/  STG.E.U16 desc[UR36][R16.64], R3 ;  /* 0x0000000310007986 */ /* 0x001fe2000c101524 */
[----:B------:R-:W-:Y:S05]  /*fa30*/  EXIT ;  /* 0x000000000000794d */ /* 0x000fea0003800000 */
.L_x_2240:
[----:B------:R-:W-:Y:S01]  /*fa40*/  LOP3.LUT R2, R22, 0x7fffffff, RZ, 0xc0, !PT ;  /* 0x7fffffff16027812 */ /* 0x000fe200078ec0ff */
[----:B------:R-:W-:Y:S01]  /*fa50*/  BSSY.RECONVERGENT B0, `(.L_x_2241) ;  /* 0x0000012000007945 */ /* 0x000fe20003800200 */
[----:B------:R-:W-:Y:S02]  /*fa60*/  HFMA2 R8, -RZ, RZ, 0, 7.62939453125e-06 ;  /* 0x00000080ff087431 */ /* 0x000fe400000001ff */
        /* <DEDUP_REMOVED lines=13> */
.L_x_2243:
[----:B------:R-:W-:-:S04]  /*fb40*/  SHF.R.U32.HI R22, RZ, 0x18, R22 ;  /* 0x00000018ff167819 */ /* 0x000fc80000011616 */
[----:B------:R-:W-:-:S04]  /*fb50*/  LOP3.LUT R3, R3, 0x80, R22, 0xf8, !PT ;  /* 0x0000008003037812 */ /* 0x000fc800078ef816 */
[----:B------:R-:W-:-:S07]  /*fb60*/  PRMT R8, R3, 0x7610, R8 ;  /* 0x0000761003087816 */ /* 0x000fce0000000008 */
.L_x_2242:
[----:B------:R-:W-:Y:S05]  /*fb70*/  BSYNC.RECONVERGENT B0 ;  /* 0x0000000000007941 */ /* 0x000fea0003800200 */
.L_x_2241:
[----:B------:R-:W-:Y:S01]  /*fb80*/  STG.E.U8 desc[UR36][R16.64], R8 ;  /* 0x0000000810007986 */ /* 0x000fe2000c101124 */
[----:B------:R-:W-:Y:S05]  /*fb90*/  EXIT ;  /* 0x000000000000794d */ /* 0x000fea0003800000 */
.L_x_2239:
        /* <DEDUP_REMOVED lines=16> */
.L_x_2246:
[----:B------:R-:W-:-:S04]  /*fca0*/  SHF.R.U32.HI R22, RZ, 0x18, R22 ;  /* 0x00000018ff167819 */ /* 0x000fc80000011616 */
[----:B------:R-:W-:-:S04]  /*fcb0*/  LOP3.LUT R3, R3, 0x80, R22, 0xf8, !PT ;  /* 0x0000008003037812 */ /* 0x000fc800078ef816 */
[----:B------:R-:W-:-:S07]  /*fcc0*/  PRMT R8, R3, 0x7610, R8 ;  /* 0x0000761003087816 */ /* 0x000fce0000000008 */
.L_x_2245:
[----:B------:R-:W-:Y:S05]  /*fcd0*/  BSYNC.RECONVERGENT B0 ;  /* 0x0000000000007941 */ /* 0x000fea0003800200 */
.L_x_2244:
[----:B------:R-:W-:Y:S01]  /*fce0*/  STG.E.U8 desc[UR36][R16.64], R8 ;  /* 0x0000000810007986 */ /* 0x000fe2000c101124 */
[----:B------:R-:W-:Y:S05]  /*fcf0*/  EXIT ;  /* 0x000000000000794d */ /* 0x000fea0003800000 */
.L_x_2238:
        /* <DEDUP_REMOVED lines=21> */
.L_x_2248:
[----:B------:R-:W0:Y:S02]  /*fe50*/  F2I.U64.TRUNC R22, R22 ;  /* 0x0000001600167311 */ /* 0x000e24000020d800 */
[----:B0-----:R-:W-:Y:S01]  /*fe60*/  STG.E.64 desc[UR36][R16.64], R22 ;  /* 0x0000001610007986 */ /* 0x001fe2000c101b24 */
[----:B------:R-:W-:Y:S05]  /*fe70*/  EXIT ;  /* 0x000000000000794d */ /* 0x000fea0003800000 */
.L_x_2247:
[----:B------:R-:W0:Y:S02]  /*fe80*/  F2I.FTZ.U32.TRUNC.NTZ R3, R22 ;  /* 0x0000001600037305 */ /* 0x000e24000021f000 */
[----:B0-----:R-:W-:Y:S01]  /*fe90*/  STG.E desc[UR36][R16.64], R3 ;  /* 0x0000000310007986 */ /* 0x001fe2000c101924 */
[----:B------:R-:W-:Y:S05]  /*fea0*/  EXIT ;  /* 0x000000000000794d */ /* 0x000fea0003800000 */
.L_x_2237:
        /* <DEDUP_REMOVED lines=8> */
[----:B------:R-:W-:Y:S01]  /*ff30*/  STG.E.U8 desc[UR36][R16.64], R3 ;  /* 0x0000000310007986 */ /* 0x000fe2000c101124 */
[----:B------:R-:W-:Y:S05]  /*ff40*/  EXIT ;  /* 0x000000000000794d */ /* 0x000fea0003800000 */
.L_x_2250:
[----:B------:R-:W-:Y:S01]  /*ff50*/  FMUL.FTZ R4, R22, 1 ;  /* 0x3f80000016047820 */ /* 0x000fe20000410000 */
[----:B------:R-:W-:-:S05]  /*ff60*/  CS2R R6, SRZ ;  /* 0x0000000000067805 */ /* 0x000fca000001ff00 */
[----:B------:R-:W0:Y:S02]  /*ff70*/  F2F.F64.F32 R4, R4 ;  /* 0x0000000400047310 */ /* 0x000e240000201800 */
[----:B0-----:R-:W-:Y:S01]  /*ff80*/  STG.E.128 desc[UR36][R16.64], R4 ;  /* 0x0000000410007986 */ /* 0x001fe2000c101d24 */
[----:B------:R-:W-:Y:S05]  /*ff90*/  EXIT ;  /* 0x000000000000794d */ /* 0x000fea0003800000 */
.L_x_2249:
[----:B------:R-:W-:-:S09]  /*ffa0*/  UISETP.NE.AND UP0, UPT, UR4, 0xf, UPT ;  /* 0x0000000f0400788c */ /* 0x000fd2000bf05270 */
[----:B------:R-:W-:Y:S05]  /*ffb0*/  BRA.U !UP0, `(.L_x_2251) ;  /* 0x0000000108e07547 */ /* 0x000fea000b800000 */
[----:B------:R-:W-:-:S09]  /*ffc0*/  UISETP.NE.AND UP0, UPT, UR4, 0x17, UPT ;  /* 0x000000170400788c */ /* 0x000fd2000bf05270 */
[----:B------:R-:W-:Y:S05]  /*ffd0*/  BRA.U !UP0, `(.L_x_2252) ;  /* 0x00000001088c7547 */ /* 0x000fea000b800000 */
[----:B------:R-:W-:-:S09]  /*ffe0*/  UISETP.NE.AND UP0, UPT, UR4, 0x18, UPT ;  /* 0x000000180400788c */ /* 0x000fd2000bf05270 */
[----:B------:R-:W-:Y:S05]  /*fff0*/  BRA.U !UP0, `(.L_x_2253) ;  /* 0x0000000108447547 */ /* 0x000fea000b800000 */
.L_x_2230:
[----:B------:R-:W-:Y:S01]  /*10000*/  MOV R0, 0x0 ;  /* 0x0000000000007802 */ /* 0x000fe20000000f00 */
[----:B------:R-:W0:Y:S01]  /*10010*/  LDCU.64 UR4, c[0x4][0x128] ;  /* 0x01002500ff0477ac */ /* 0x000e220008000a00 */
[----:B------:R-:W-:Y:S02]  /*10020*/  HFMA2 R8, -RZ, RZ, 0, 6.020069122314453125e-06 ;  /* 0x00000065ff087431 */ /* 0x000fe400000001ff */
[----:B------:R-:W-:Y:S01]  /*10030*/  IMAD.MOV.U32 R12, RZ, RZ, 0x1 ;  /* 0x00000001ff0c7424 */ /* 0x000fe200078e00ff */
[----:B------:R1:W2:Y:S01]  /*10040*/  LDC.64 R2, c[0x4][R0] ;  /* 0x0100000000027b82 */ /* 0x0002a20000000a00 */
[----:B------:R-:W3:Y:S01]  /*10050*/  LDCU.64 UR6, c[0x4][0x130] ;  /* 0x01002600ff0677ac */ /* 0x000ee20008000a00 */
[----:B------:R-:W-:Y:S01]  /*10060*/  MOV R13, RZ ;  /* 0x000000ff000d7202 */ /* 0x000fe20000000f00 */
[----:B------:R-:W4:Y:S01]  /*10070*/  LDCU.64 UR8, c[0x4][0x20] ;  /* 0x01000400ff0877ac */ /* 0x000f220008000a00 */
[----:B0-----:R-:W-:Y:S01]  /*10080*/  MOV R4, UR4 ;  /* 0x0000000400047c02 */ /* 0x001fe20008000f00 */
[----:B------:R-:W-:Y:S01]  /*10090*/  IMAD.U32 R5, RZ, RZ, UR5 ;  /* 0x00000005ff057e24 */ /* 0x000fe2000f8e00ff */
[----:B---3--:R-:W-:Y:S01]  /*100a0*/  MOV R6, UR6 ;  /* 0x0000000600067c02 */ /* 0x008fe20008000f00 */
[----:B------:R-:W-:Y:S01]  /*100b0*/  IMAD.U32 R7, RZ, RZ, UR7 ;  /* 0x00000007ff077e24 */ /* 0x000fe2000f8e00ff */
[----:B----4-:R-:W-:Y:S01]  /*100c0*/  MOV R10, UR8 ;  /* 0x00000008000a7c02 */ /* 0x010fe20008000f00 */
[----:B-1----:R-:W-:-:S07]  /*100d0*/  IMAD.U32 R11, RZ, RZ, UR9 ;  /* 0x00000009ff0b7e24 */ /* 0x002fce000f8e00ff */
[----:B------:R-:W-:-:S07]  /*100e0*/  LEPC R20, `(.L_x_2254) ;  /* 0x000000001014794e */ /* 0x000fce0000000000 */
[----:B--2---:R-:W-:Y:S05]  /*100f0*/  CALL.ABS.NOINC R2 ;  /* 0x0000000002007343 */ /* 0x004fea0003c00000 */
.L_x_2254:
[----:B------:R-:W-:Y:S05]  /*10100*/  EXIT ;  /* 0x000000000000794d */ /* 0x000fea0003800000 */
.L_x_2253:
        /* <DEDUP_REMOVED lines=12> */
.L_x_2256:
[----:B------:R-:W-:Y:S05]  /*101d0*/  BSYNC.RECONVERGENT B0 ;  /* 0x0000000000007941 */ /* 0x000fea0003800200 */
.L_x_2255:
[----:B------:R-:W-:-:S05]  /*101e0*/  LOP3.LUT R3, R0, 0x80, R5, 0xf8, !PT ;  /* 0x0000008000037812 */ /* 0x000fca00078ef805 */
[----:B------:R-:W-:Y:S01]  /*101f0*/  STG.E.U8 desc[UR36][R16.64], R3 ;  /* 0x0000000310007986 */ /* 0x000fe2000c101124 */
[----:B------:R-:W-:Y:S05]  /*10200*/  EXIT ;  /* 0x000000000000794d */ /* 0x000fea0003800000 */
.L_x_2252:
        /* <DEDUP_REMOVED lines=11> */
.L_x_2258:
[----:B------:R-:W-:Y:S01]  /*102c0*/  HFMA2 R0, -RZ, RZ, 0, 7.569789886474609375e-06 ;  /* 0x0000007fff007431 */ /* 0x000fe200000001ff */
[----:B------:R-:W-:-:S04]  /*102d0*/  ISETP.GT.U32.AND P0, PT, R2, 0x7f800000, PT ;  /* 0x7f8000000200780c */ /* 0x000fc80003f04070 */
[----:B------:R-:W-:-:S09]  /*102e0*/  SEL R0, R0, 0x7c, P0 ;  /* 0x0000007c00007807 */ /* 0x000fd20000000000 */
.L_x_2259:
[----:B------:R-:W-:Y:S05]  /*102f0*/  BSYNC.RECONVERGENT B0 ;  /* 0x0000000000007941 */ /* 0x000fea0003800200 */
.L_x_2257:
[----:B------:R-:W-:-:S04]  /*10300*/  SHF.R.U32.HI R3, RZ, 0x18, R22 ;  /* 0x00000018ff037819 */ /* 0x000fc80000011616 */
[----:B------:R-:W-:-:S05]  /*10310*/  LOP3.LUT R3, R0, 0x80, R3, 0xf8, !PT ;  /* 0x0000008000037812 */ /* 0x000fca00078ef803 */
[----:B------:R-:W-:Y:S01]  /*10320*/  STG.E.U8 desc[UR36][R16.64], R3 ;  /* 0x0000000310007986 */ /* 0x000fe2000c101124 */
[----:B------:R-:W-:Y:S05]  /*10330*/  EXIT ;  /* 0x000000000000794d */ /* 0x000fea0003800000 */
.L_x_2251:
[----:B------:R-:W-:-:S05]  /*10340*/  F2FP.BF16.F32.PACK_AB R22, RZ, R22 ;  /* 0x00000016ff16723e */ /* 0x000fca00000010ff */
[----:B------:R-:W-:Y:S01]  /*10350*/  STG.E.U16 desc[UR36][R16.64], R22 ;  /* 0x0000001610007986 */ /* 0x000fe2000c101524 */
[----:B------:R-:W-:Y:S05]  /*10360*/  EXIT ;  /* 0x000000000000794d */ /* 0x000fea0003800000 */
.L_x_2260:
        /* <DEDUP_REMOVED lines=9> */
.L_x_8192:


//--------------------- .text._ZN2at6native27unrolled_elementwise_kernelIZZZNS0_44_GLOBAL__N__40a83637_7_Lerp_cu_1520ed90_319418lerp_scalar_kernelERNS_18TensorIteratorBaseERKN3c106ScalarEENKUlvE0_clEvENKUlvE0_clEvEUlffE_St5arrayIPcLm3EELi4E23TrivialOffsetCalculatorILi2EjESF_ILi1EjENS0_6memory12LoadWithCastILi2EEENSI_13StoreWithCastILi1EEEEEviT_T0_T2_T3_T4_T5_ --------------------------
	.section	.text._ZN2at6native27unrolled_elementwise_kernelIZZZNS0_44_GLOBAL__N__40a83637_7_Lerp_cu_1520ed90_319418lerp_scalar_kernelERNS_18TensorIteratorBaseERKN3c106ScalarEENKUlvE0_clEvENKUlvE0_clEvEUlffE_St5arrayIPcLm3EELi4E23TrivialOffsetCalculatorILi2EjESF_ILi1EjENS0_6memory12LoadWithCastILi2EEENSI_13StoreWithCastILi1EEEEEviT_T0_T2_T3_T4_T5_,"ax",@progbits
	.align	128
        .global         _ZN2at6native27unrolled_elementwise_kernelIZZZNS0_44_GLOBAL__N__40a83637_7_Lerp_cu_1520ed90_319418lerp_scalar_kernelERNS_18TensorIteratorBaseERKN3c106ScalarEENKUlvE0_clEvENKUlvE0_clEvEUlffE_St5arrayIPcLm3EELi4E23TrivialOffsetCalculatorILi2EjESF_ILi1EjENS0_6memory12LoadWithCastILi2EEENSI_13StoreWithCastILi1EEEEEviT_T0_T2_T3_T4_T5_
        .type           _ZN2at6native27unrolled_elementwise_kernelIZZZNS0_44_GLOBAL__N__40a83637_7_Lerp_cu_1520ed90_319418lerp_scalar_kernelERNS_18TensorIteratorBaseERKN3c106ScalarEENKUlvE0_clEvENKUlvE0_clEvEUlffE_St5arrayIPcLm3EELi4E23TrivialOffsetCalculatorILi2EjESF_ILi1EjENS0_6memory12LoadWithCastILi2EEENSI_13StoreWithCastILi1EEEEEviT_T0_T2_T3_T4_T5_,@function
        .size           _ZN2at6native27unrolled_elementwise_kernelIZZZNS0_44_GLOBAL__N__40a83637_7_Lerp_cu_1520ed90_319418lerp_scalar_kernelERNS_18TensorIteratorBaseERKN3c106ScalarEENKUlvE0_clEvENKUlvE0_clEvEUlffE_St5arrayIPcLm3EELi4E23TrivialOffsetCalculatorILi2EjESF_ILi1EjENS0_6memory12LoadWithCastILi2EEENSI_13StoreWithCastILi1EEEEEviT_T0_T2_T3_T4_T5_,(.L_x_8193 - _ZN2at6native27unrolled_elementwise_kernelIZZZNS0_44_GLOBAL__N__40a83637_7_Lerp_cu_1520ed90_319418lerp_scalar_kernelERNS_18TensorIteratorBaseERKN3c106ScalarEENKUlvE0_clEvENKUlvE0_clEvEUlffE_St5arrayIPcLm3EELi4E23TrivialOffsetCalculatorILi2EjESF_ILi1EjENS0_6memory12LoadWithCastILi2EEENSI_13StoreWithCastILi1EEEEEviT_T0_T2_T3_T4_T5_)
        .other          _ZN2at6native27unrolled_elementwise_kernelIZZZNS0_44_GLOBAL__N__40a83637_7_Lerp_cu_1520ed90_319418lerp_scalar_kernelERNS_18TensorIteratorBaseERKN3c106ScalarEENKUlvE0_clEvENKUlvE0_clEvEUlffE_St5arrayIPcLm3EELi4E23TrivialOffsetCalculatorILi2EjESF_ILi1EjENS0_6memory12LoadWithCastILi2EEENSI_13StoreWithCastILi1EEEEEviT_T0_T2_T3_T4_T5_,@"STO_CUDA_ENTRY STV_DEFAULT"
_ZN2at6native27unrolled_elementwise_kernelIZZZNS0_44_GLOBAL__N__40a83637_7_Lerp_cu_1520ed90_319418lerp_scalar_kernelERNS_18TensorIteratorBaseERKN3c106ScalarEENKUlvE0_clEvENKUlvE0_clEvEUlffE_St5arrayIPcLm3EELi4E23TrivialOffsetCalculatorILi2EjESF_ILi1EjENS0_6memory12LoadWithCastILi2EEENSI_13StoreWithCastILi1EEEEEviT_T0_T2_T3_T4_T5_:
.text._ZN2at6native27unrolled_elementwise_kernelIZZZNS0_44_GLOBAL__N__40a83637_7_Lerp_cu_1520ed90_319418lerp_scalar_kernelERNS_18TensorIteratorBaseERKN3c106ScalarEENKUlvE0_clEvENKUlvE0_clEvEUlffE_St5arrayIPcLm3EELi4E23TrivialOffsetCalculatorILi2EjESF_ILi1EjENS0_6memory12LoadWithCastILi2EEENSI_13StoreWithCastILi1EEEEEviT_T0_T2_T3_T4_T5_:
[----:B------:R-:W0:Y:S01]  /*0000*/  LDC R1, c[0x0][0x37c] ;  /* 0x0000df00ff017b82 */ /* 0x000e220000000800 */
[----:B------:R-:W1:Y:S07]  /*0010*/  S2R R2, SR_CTAID.X ;  /* 0x0000000000027919 */ /* 0x000e6e0000002500 */
[----:B------:R-:W1:Y:S01]  /*0020*/  LDC R17, c[0x0][0x380] ;  /* 0x0000e000ff117b82 */ /* 0x000e620000000800 */
[----:B------:R-:W2:Y:S01]  /*0030*/  LDCU.64 UR36, c[0x0][0x358] ;  /* 0x00006b00ff2477ac */ /* 0x000ea20008000a00 */
[----:B------:R-:W-:Y:S01]  /*0040*/  BSSY.RECONVERGENT B7, `(.L_x_2261) ;  /* 0x00001cf000077945 */ /* 0x000fe20003800200 */
[----:B------:R-:W3:Y:S01]  /*0050*/  S2R R16, SR_TID.X ;  /* 0x0000000000107919 */ /* 0x000ee20000002100 */
[----:B------:R-:W-:Y:S01]  /*0060*/  IMAD.MOV.U32 R29, RZ, RZ, RZ ;  /* 0x000000ffff1d7224 */ /* 0x000fe200078e00ff */
[----:B------:R-:W4:Y:S01]  /*0070*/  LDCU.U8 UR38, c[0x0][0x3b4] ;  /* 0x00007680ff2677ac */ /* 0x000f220008000000 */
[----:B------:R-:W-:Y:S01]  /*0080*/  IMAD.MOV.U32 R22, RZ, RZ, RZ ;  /* 0x000000ffff167224 */ /* 0x000fe200078e00ff */
        /* <DEDUP_REMOVED lines=8> */
[----:B------:R-:W-:Y:S01]  /*0110*/  BSSY.RECONVERGENT B6, `(.L_x_2263) ;  /* 0x00000de000067945 */ /* 0x000fe20003800200 */
        /* <DEDUP_REMOVED lines=17> */
.L_x_2267:
[----:B------:R-:W2:Y:S02]  /*0230*/  LDG.E.U8 R4, desc[UR36][R4.64] ;  /* 0x0000002404047981 */ /* 0x000ea4000c1e1100 */
[----:B--2---:R-:W-:Y:S01]  /*0240*/  I2FP.F32.U32 R29, R4 ;  /* 0x00000004001d7245 */ /* 0x004fe20000201000 */
[----:B------:R-:W-:Y:S06]  /*0250*/  BRA `(.L_x_2269) ;  /* 0x0000000c00247947 */ /* 0x000fec0003800000 */
.L_x_2266:
        /* <DEDUP_REMOVED lines=9> */
.L_x_2271:
[----:B------:R-:W2:Y:S02]  /*02f0*/  LDG.E R4, desc[UR36][R4.64] ;  /* 0x0000002404047981 */ /* 0x000ea4000c1e1900 */
[----:B--2---:R-:W-:Y:S01]  /*0300*/  I2FP.F32.S32 R29, R4 ;  /* 0x00000004001d7245 */ /* 0x004fe20000201400 */
[----:B------:R-:W-:Y:S06]  /*0310*/  BRA `(.L_x_2269) ;  /* 0x0000000800f47947 */ /* 0x000fec0003800000 */
.L_x_2270:
[----:B------:R-:W2:Y:S02]  /*0320*/  LDG.E.U16 R4, desc[UR36][R4.64] ;  /* 0x0000002404047981 */ /* 0x000ea4000c1e1500 */
[----:B--2---:R2:W3:Y:S01]  /*0330*/  I2F.S16 R29, R4 ;  /* 0x00000004001d7306 */ /* 0x0044e20000101400 */
[----:B------:R-:W-:Y:S05]  /*0340*/  BRA `(.L_x_2269) ;  /* 0x0000000800e87947 */ /* 0x000fea0003800000 */
.L_x_2265:
        /* <DEDUP_REMOVED lines=8> */
.L_x_2273:
[----:B------:R-:W2:Y:S02]  /*03d0*/  LDG.E.U16 R4, desc[UR36][R4.64] ;  /* 0x0000002404047981 */ /* 0x000ea4000c1e1500 */
[----:B--2---:R-:W-:Y:S01]  /*03e0*/  HADD2.F32 R29, -RZ, R4.H0_H0 ;  /* 0x20000004ff1d7230 */ /* 0x004fe20000004100 */
[----:B------:R-:W-:Y:S06]  /*03f0*/  BRA `(.L_x_2269) ;  /* 0x0000000800bc7947 */ /* 0x000fec0003800000 */
.L_x_2272:
        /* <DEDUP_REMOVED lines=8> */
.L_x_2275:
[----:B------:R-:W2:Y:S02]  /*0480*/  LDG.E.U16 R4, desc[UR36][R4.64] ;  /* 0x0000002404047981 */ /* 0x000ea4000c1e1500 */
[----:B--2---:R-:W-:Y:S01]  /*0490*/  HADD2.F32 R29, -RZ, R4.H0_H0 ;  /* 0x20000004ff1d7230 */ /* 0x004fe20000004100 */
[----:B------:R-:W-:Y:S06]  /*04a0*/  BRA `(.L_x_2269) ;  /* 0x0000000800907947 */ /* 0x000fec0003800000 */
.L_x_2274:
[----:B------:R-:W2:Y:S01]  /*04b0*/  LDG.E.64 R4, desc[UR36][R4.64] ;  /* 0x0000002404047981 */ /* 0x000ea2000c1e1b00 */
[----:B------:R-:W-:Y:S01]  /*04c0*/  UMOV UR4, 0xf0000000 ;  /* 0xf000000000047882 */ /* 0x000fe20000000000 */
[----:B------:R-:W-:Y:S01]  /*04d0*/  UMOV UR5, 0x380fffff ;  /* 0x380fffff00057882 */ /* 0x000fe20000000000 */
[----:B--2---:R-:W0:Y:S01]  /*04e0*/  F2F.F32.F64 R29, R4 ;  /* 0x00000004001d7310 */ /* 0x004e220000301000 */
[----:B------:R-:W-:-:S14]  /*04f0*/  DSETP.GEU.AND P0, PT, |R4|, UR4, PT ;  /* 0x0000000404007e2a */ /* 0x000fdc000bf0e200 */
[----:B0-----:R-:W-:Y:S01]  /*0500*/  @!P0 FMUL R29, R29, 1.175494350822287508e-38 ;  /* 0x008000001d1d8820 */ /* 0x001fe20000400000 */
[----:B------:R-:W-:Y:S06]  /*0510*/  BRA `(.L_x_2269) ;  /* 0x0000000800747947 */ /* 0x000fec0003800000 */
.L_x_2264:
        /* <DEDUP_REMOVED lines=12> */
.L_x_2278:
[----:B------:R-:W2:Y:S01]  /*05e0*/  LDG.E.64 R4, desc[UR36][R4.64] ;  /* 0x0000002404047981 */ /* 0x000ea2000c1e1b00 */
[----:B------:R-:W-:Y:S01]  /*05f0*/  UMOV UR4, 0xf0000000 ;  /* 0xf000000000047882 */ /* 0x000fe20000000000 */
[----:B------:R-:W-:Y:S01]  /*0600*/  UMOV UR5, 0x380fffff ;  /* 0x380fffff00057882 */ /* 0x000fe20000000000 */
[----:B--2---:R-:W0:Y:S01]  /*0610*/  F2F.F32.F64 R29, R4 ;  /* 0x00000004001d7310 */ /* 0x004e220000301000 */
[----:B------:R-:W-:-:S14]  /*0620*/  DSETP.GEU.AND P0, PT, |R4|, UR4, PT ;  /* 0x0000000404007e2a */ /* 0x000fdc000bf0e200 */
[----:B0-----:R-:W-:Y:S01]  /*0630*/  @!P0 FMUL R29, R29, 1.175494350822287508e-38 ;  /* 0x008000001d1d8820 */ /* 0x001fe20000400000 */
[----:B------:R-:W-:Y:S06]  /*0640*/  BRA `(.L_x_2269) ;  /* 0x0000000800287947 */ /* 0x000fec0003800000 */
.L_x_2277:
        /* <DEDUP_REMOVED lines=23> */
[----:B------:R-:W-:Y:S01]  /*07c0*/  LOP3.LUT R29, R0, 0x80000000, R29, 0xf8, !PT ;  /* 0x80000000001d7812 */ /* 0x000fe200078ef81d */
[----:B------:R-:W-:Y:S06]  /*07d0*/  BRA `(.L_x_2269) ;  /* 0x0000000400c47947 */ /* 0x000fec0003800000 */
.L_x_2280:
[----:B------:R-:W2:Y:S02]  /*07e0*/  LDG.E.U8 R4, desc[UR36][R4.64] ;  /* 0x0000002404047981 */ /* 0x000ea4000c1e1100 */
[C---:B--2---:R-:W-:Y:S02]  /*07f0*/  IMAD.SHL.U32 R3, R4.reuse, 0x2000000, RZ ;  /* 0x0200000004037824 */ /* 0x044fe400078e00ff */
[----:B------:R-:W-:-:S03]  /*0800*/  IMAD.SHL.U32 R6, R4, 0x100, RZ ;  /* 0x0000010004067824 */ /* 0x000fc600078e00ff */
[----:B------:R-:W-:Y:S02]  /*0810*/  ISETP.GT.U32.AND P0, PT, R3, 0x7ffffff, PT ;  /* 0x07ffffff0300780c */ /* 0x000fe40003f04070 */
[----:B------:R-:W-:-:S11]  /*0820*/  PRMT R29, R6, 0x9910, RZ ;  /* 0x00009910061d7816 */ /* 0x000fd600000000ff */
[----:B------:R-:W-:Y:S02]  /*0830*/  @!P0 LOP3.LUT R0, R6, 0x7f00, RZ, 0xc0, !PT ;  /* 0x00007f0006008812 */ /* 0x000fe400078ec0ff */
[----:B------:R-:W-:Y:S02]  /*0840*/  @P0 LEA.HI R3, R3, 0x70000000, RZ, 0x1c ;  /* 0x7000000003030811 */ /* 0x000fe400078fe0ff */
[----:B------:R-:W-:-:S05]  /*0850*/  @!P0 LOP3.LUT R0, R0, 0x3f000000, RZ, 0xfc, !PT ;  /* 0x3f00000000008812 */ /* 0x000fca00078efcff */
[----:B------:R-:W-:Y:S01]  /*0860*/  @!P0 FADD.FTZ R0, R0, -0.5 ;  /* 0xbf00000000008421 */ /* 0x000fe20000010000 */
[----:B------:R-:W-:-:S05]  /*0870*/  @P0 FMUL.FTZ R0, R3, 1.9259299443872358531e-34 ;  /* 0x0780000003000820 */ /* 0x000fca0000410000 */
[----:B------:R-:W-:Y:S01]  /*0880*/  LOP3.LUT R29, R0, 0x80000000, R29, 0xf8, !PT ;  /* 0x80000000001d7812 */ /* 0x000fe200078ef81d */
[----:B------:R-:W-:Y:S06]  /*0890*/  BRA `(.L_x_2269) ;  /* 0x0000000400947947 */ /* 0x000fec0003800000 */
.L_x_2279:
[----:B------:R-:W2:Y:S02]  /*08a0*/  LDG.E.U16 R4, desc[UR36][R4.64] ;  /* 0x0000002404047981 */ /* 0x000ea4000c1e1500 */
[----:B--2---:R-:W-:Y:S01]  /*08b0*/  IMAD.U32 R29, R4, 0x10000, RZ ;  /* 0x00010000041d7824 */ /* 0x004fe200078e00ff */
[----:B------:R-:W-:Y:S06]  /*08c0*/  BRA `(.L_x_2269) ;  /* 0x0000000400887947 */ /* 0x000fec0003800000 */
.L_x_2276:
        /* <DEDUP_REMOVED lines=11> */
.L_x_2283:
        /* <DEDUP_REMOVED lines=20> */
.L_x_2285:
[----:B------:R-:W-:Y:S05]  /*0ac0*/  BSYNC.RECONVERGENT B0 ;  /* 0x0000000000007941 */ /* 0x000fea0003800200 */
.L_x_2284:
[----:B------:R-:W-:Y:S01]  /*0ad0*/  IMAD.SHL.U32 R0, R0, 0x100000, RZ ;  /* 0x0010000000007824 */ /* 0x000fe200078e00ff */
[----:B------:R-:W-:-:S04]  /*0ae0*/  LEA R3, R3, 0x3b800000, 0x17 ;  /* 0x3b80000003037811 */ /* 0x000fc800078eb8ff */
[----:B------:R-:W-:Y:S01]  /*0af0*/  LOP3.LUT R29, R3, R0, R29, 0xfe, !PT ;  /* 0x00000000031d7212 */ /* 0x000fe200078efe1d */
[----:B------:R-:W-:Y:S06]  /*0b00*/  BRA `(.L_x_2269) ;  /* 0x0000000000f87947 */ /* 0x000fec0003800000 */
.L_x_2282:
        /* <DEDUP_REMOVED lines=20> */
.L_x_2287:
[----:B------:R-:W-:Y:S05]  /*0c50*/  BSYNC.RECONVERGENT B0 ;  /* 0x0000000000007941 */ /* 0x000fea0003800200 */
.L_x_2286:
[----:B------:R-:W-:Y:S01]  /*0c60*/  IMAD.SHL.U32 R0, R0, 0x200000, RZ ;  /* 0x0020000000007824 */ /* 0x000fe200078e00ff */
[----:B------:R-:W-:-:S04]  /*0c70*/  LEA R3, R3, 0x37800000, 0x17 ;  /* 0x3780000003037811 */ /* 0x000fc800078eb8ff */
[----:B------:R-:W-:Y:S01]  /*0c80*/  LOP3.LUT R29, R3, R0, R29, 0xfe, !PT ;  /* 0x00000000031d7212 */ /* 0x000fe200078efe1d */
[----:B------:R-:W-:Y:S06]  /*0c90*/  BRA `(.L_x_2269) ;  /* 0x0000000000947947 */ /* 0x000fec0003800000 */
.L_x_2281:
[----:B------:R-:W-:-:S09]  /*0ca0*/  UISETP.NE.AND UP0, UPT, UR4, 0x1c, UPT ;  /* 0x0000001c0400788c */ /* 0x000fd2000bf05270 */
[----:B------:R-:W-:Y:S05]  /*0cb0*/  BRA.U !UP0, `(.L_x_2288) ;  /* 0x0000000108847547 */ /* 0x000fea000b800000 */
[----:B------:R-:W-:-:S09]  /*0cc0*/  UISETP.NE.AND UP0, UPT, UR4, 0x1d, UPT ;  /* 0x0000001d0400788c */ /* 0x000fd2000bf05270 */
[----:B------:R-:W-:Y:S05]  /*0cd0*/  BRA.U !UP0, `(.L_x_2289) ;  /* 0x0000000108707547 */ /* 0x000fea000b800000 */
[----:B------:R-:W-:-:S09]  /*0ce0*/  UISETP.NE.AND UP0, UPT, UR4, 0x2c, UPT ;  /* 0x0000002c0400788c */ /* 0x000fd2000bf05270 */
[----:B------:R-:W-:Y:S05]  /*0cf0*/  BRA.U !UP0, `(.L_x_2290) ;  /* 0x0000000108487547 */ /* 0x000fea000b800000 */
.L_x_2268:
        /* <DEDUP_REMOVED lines=16> */
.L_x_2291:
[----:B------:R-:W-:Y:S01]  /*0e00*/  IMAD.MOV.U32 R29, RZ, RZ, RZ ;  /* 0x000000ffff1d7224 */ /* 0x000fe200078e00ff */
[----:B------:R-:W-:Y:S06]  /*0e10*/  BRA `(.L_x_2269) ;  /* 0x0000000000347947 */ /* 0x000fec0003800000 */
.L_x_2290:
[----:B------:R-:W2:Y:S01]  /*0e20*/  LDG.E.U8 R4, desc[UR36][R4.64] ;  /* 0x0000002404047981 */ /* 0x000ea2000c1e1100 */
[----:B------:R-:W-:Y:S01]  /*0e30*/  IMAD.MOV.U32 R29, RZ, RZ, 0x400000 ;  /* 0x00400000ff1d7424 */ /* 0x000fe200078e00ff */
[----:B--2---:R-:W-:-:S13]  /*0e40*/  ISETP.NE.AND P0, PT, R4, RZ, PT ;  /* 0x000000ff0400720c */ /* 0x004fda0003f05270 */
[----:B------:R-:W-:Y:S05]  /*0e50*/  @!P0 BRA `(.L_x_2269) ;  /* 0x0000000000248947 */ /* 0x000fea0003800000 */
[----:B------:R-:W-:-:S13]  /*0e60*/  ISETP.NE.AND P0, PT, R4, 0xff, PT ;  /* 0x000000ff0400780c */ /* 0x000fda0003f05270 */
[----:B------:R-:W-:Y:S02]  /*0e70*/  @!P0 IMAD.MOV.U32 R29, RZ, RZ, 0x7f800001 ;  /* 0x7f800001ff1d8424 */ /* 0x000fe400078e00ff */
[----:B------:R-:W-:Y:S01]  /*0e80*/  @P0 IMAD.SHL.U32 R29, R4, 0x800000, RZ ;  /* 0x00800000041d0824 */ /* 0x000fe200078e00ff */
[----:B------:R-:W-:Y:S06]  /*0e90*/  BRA `(.L_x_2269) ;  /* 0x0000000000147947 */ /* 0x000fec0003800000 */
.L_x_2289:
[----:B------:R-:W2:Y:S02]  /*0ea0*/  LDG.E.64 R4, desc[UR36][R4.64] ;  /* 0x0000002404047981 */ /* 0x000ea4000c1e1b00 */
[----:B--2---:R0:W1:Y:S01]  /*0eb0*/  I2F.U64 R29, R4 ;  /* 0x00000004001d7312 */ /* 0x0040620000301000 */
[----:B------:R-:W-:Y:S05]  /*0ec0*/  BRA `(.L_x_2269) ;  /* 0x0000000000087947 */ /* 0x000fea0003800000 */
.L_x_2288:
[----:B------:R-:W2:Y:S02]  /*0ed0*/  LDG.E R4, desc[UR36][R4.64] ;  /* 0x0000002404047981 */ /* 0x000ea4000c1e1900 */
[----:B--2---:R-:W-:-:S07]  /*0ee0*/  I2FP.F32.U32 R29, R4 ;  /* 0x00000004001d7245 */ /* 0x004fce0000201000 */
.L_x_2269:
[----:B------:R-:W-:Y:S05]  /*0ef0*/  BSYNC.RECONVERGENT B6 ;  /* 0x0000000000067941 */ /* 0x000fea0003800200 */
.L_x_2263:
[----:B0-2-4-:R-:W0:Y:S01]  /*0f00*/  LDC.64 R4, c[0x0][0x3a8] ;  /* 0x0000ea00ff047b82 */ /* 0x015e220000000a00 */
[----:B------:R-:W2:Y:S01]  /*0f10*/  LDCU UR5, c[0x0][0x3bc] ;  /* 0x00007780ff0577ac */ /* 0x000ea20008000800 */
[----:B------:R-:W-:Y:S01]  /*0f20*/  BSSY.RECONVERGENT B6, `(.L_x_2292) ;  /* 0x00000df000067945 */ /* 0x000fe20003800200 */
[----:B------:R-:W-:-:S04]  /*0f30*/  UPRMT UR4, UR39, 0x9910, URZ ;  /* 0x0000991027047896 */ /* 0x000fc800080000ff */
        /* <DEDUP_REMOVED lines=16> */
.L_x_2296:
[----:B------:R-:W2:Y:S02]  /*1040*/  LDG.E.U8 R4, desc[UR36][R4.64] ;  /* 0x0000002404047981 */ /* 0x000ea4000c1e1100 */
[----:B--2---:R-:W-:Y:S01]  /*1050*/  I2FP.F32.U32 R22, R4 ;  /* 0x0000000400167245 */ /* 0x004fe20000201000 */
[----:B------:R-:W-:Y:S06]  /*1060*/  BRA `(.L_x_2298) ;  /* 0x0000000c00287947 */ /* 0x000fec0003800000 */
.L_x_2295:
        /* <DEDUP_REMOVED lines=9> */
.L_x_2300:
[----:B------:R-:W2:Y:S02]  /*1100*/  LDG.E R4, desc[UR36][R4.64] ;  /* 0x0000002404047981 */ /* 0x000ea4000c1e1900 */
[----:B--2---:R-:W-:Y:S01]  /*1110*/  I2FP.F32.S32 R22, R4 ;  /* 0x0000000400167245 */ /* 0x004fe20000201400 */
[----:B------:R-:W-:Y:S06]  /*1120*/  BRA `(.L_x_2298) ;  /* 0x0000000800f87947 */ /* 0x000fec0003800000 */
.L_x_2299:
[----:B------:R-:W2:Y:S02]  /*1130*/  LDG.E.U16 R4, desc[UR36][R4.64] ;  /* 0x0000002404047981 */ /* 0x000ea4000c1e1500 */
[----:B--2---:R0:W2:Y:S01]  /*1140*/  I2F.S16 R22, R4 ;  /* 0x0000000400167306 */ /* 0x0040a20000101400 */
[----:B------:R-:W-:Y:S05]  /*1150*/  BRA `(.L_x_2298) ;  /* 0x0000000800ec7947 */ /* 0x000fea0003800000 */
.L_x_2294:
        /* <DEDUP_REMOVED lines=8> */
.L_x_2302:
[----:B------:R-:W2:Y:S02]  /*11e0*/  LDG.E.U16 R4, desc[UR36][R4.64] ;  /* 0x0000002404047981 */ /* 0x000ea4000c1e1500 */
[----:B--2---:R-:W-:Y:S01]  /*11f0*/  HADD2.F32 R22, -RZ, R4.H0_H0 ;  /* 0x20000004ff167230 */ /* 0x004fe20000004100 */
[----:B------:R-:W-:Y:S06]  /*1200*/  BRA `(.L_x_2298) ;  /* 0x0000000800c07947 */ /* 0x000fec0003800000 */
.L_x_2301:
        /* <DEDUP_REMOVED lines=8> */
.L_x_2304:
[----:B------:R-:W2:Y:S02]  /*1290*/  LDG.E.U16 R4, desc[UR36][R4.64] ;  /* 0x0000002404047981 */ /* 0x000ea4000c1e1500 */
[----:B--2---:R-:W-:Y:S01]  /*12a0*/  HADD2.F32 R22, -RZ, R4.H0_H0 ;  /* 0x20000004ff167230 */ /* 0x004fe20000004100 */
[----:B------:R-:W-:Y:S06]  /*12b0*/  BRA `(.L_x_2298) ;  /* 0x0000000800947947 */ /* 0x000fec0003800000 */
.L_x_2303:
[----:B------:R-:W2:Y:S01]  /*12c0*/  LDG.E.64 R4, desc[UR36][R4.64] ;  /* 0x0000002404047981 */ /* 0x000ea2000c1e1b00 */
[----:B------:R-:W-:Y:S01]  /*12d0*/  UMOV UR4, 0xf0000000 ;  /* 0xf000000000047882 */ /* 0x000fe20000000000 */
[----:B------:R-:W-:Y:S01]  /*12e0*/  UMOV UR5, 0x380fffff ;  /* 0x380fffff00057882 */ /* 0x000fe20000000000 */
[----:B--2---:R-:W0:Y:S01]  /*12f0*/  F2F.F32.F64 R22, R4 ;  /* 0x0000000400167310 */ /* 0x004e220000301000 */
[----:B------:R-:W-:-:S14]  /*1300*/  DSETP.GEU.AND P0, PT, |R4|, UR4, PT ;  /* 0x0000000404007e2a */ /* 0x000fdc000bf0e200 */
[----:B0-----:R-:W-:Y:S01]  /*1310*/  @!P0 FMUL R22, R22, 1.175494350822287508e-38 ;  /* 0x0080000016168820 */ /* 0x001fe20000400000 */
[----:B------:R-:W-:Y:S06]  /*1320*/  BRA `(.L_x_2298) ;  /* 0x0000000800787947 */ /* 0x000fec0003800000 */
.L_x_2293:
        /* <DEDUP_REMOVED lines=12> */
.L_x_2307:
[----:B------:R-:W2:Y:S01]  /*13f0*/  LDG.E.64 R4, desc[UR36][R4.64] ;  /* 0x0000002404047981 */ /* 0x000ea2000c1e1b00 */
[----:B------:R-:W-:Y:S01]  /*1400*/  UMOV UR4, 0xf0000000 ;  /* 0xf000000000047882 */ /* 0x000fe20000000000 */
[----:B------:R-:W-:Y:S01]  /*1410*/  UMOV UR5, 0x380fffff ;  /* 0x380fffff00057882 */ /* 0x000fe20000000000 */
[----:B--2---:R-:W0:Y:S01]  /*1420*/  F2F.F32.F64 R22, R4 ;  /* 0x0000000400167310 */ /* 0x004e220000301000 */
[----:B------:R-:W-:-:S14]  /*1430*/  DSETP.GEU.AND P0, PT, |R4|, UR4, PT ;  /* 0x0000000404007e2a */ /* 0x000fdc000bf0e200 */
[----:B0-----:R-:W-:Y:S01]  /*1440*/  @!P0 FMUL R22, R22, 1.175494350822287508e-38 ;  /* 0x0080000016168820 */ /* 0x001fe20000400000 */
[----:B------:R-:W-:Y:S06]  /*1450*/  BRA `(.L_x_2298) ;  /* 0x00000008002c7947 */ /* 0x000fec0003800000 */
.L_x_2306:
        /* <DEDUP_REMOVED lines=25> */
.L_x_2309:
        /* <DEDUP_REMOVED lines=11> */
[----:B------:R-:W-:Y:S01]  /*16a0*/  LOP3.LUT R22, R0, 0x80000000, R3, 0xf8, !PT ;  /* 0x8000000000167812 */ /* 0x000fe200078ef803 */
[----:B------:R-:W-:Y:S06]  /*16b0*/  BRA `(.L_x_2298) ;  /* 0x0000000400947947 */ /* 0x000fec0003800000 */
.L_x_2308:
[----:B------:R-:W2:Y:S02]  /*16c0*/  LDG.E.U16 R4, desc[UR36][R4.64] ;  /* 0x0000002404047981 */ /* 0x000ea4000c1e1500 */
[----:B--2---:R-:W-:Y:S01]  /*16d0*/  IMAD.U32 R22, R4, 0x10000, RZ ;  /* 0x0001000004167824 */ /* 0x004fe200078e00ff */
[----:B------:R-:W-:Y:S06]  /*16e0*/  BRA `(.L_x_2298) ;  /* 0x0000000400887947 */ /* 0x000fec0003800000 */
.L_x_2305:
        /* <DEDUP_REMOVED lines=11> */
.L_x_2312:
        /* <DEDUP_REMOVED lines=20> */
.L_x_2314:
[----:B------:R-:W-:Y:S05]  /*18e0*/  BSYNC.RECONVERGENT B0 ;  /* 0x0000000000007941 */ /* 0x000fea0003800200 */
.L_x_2313:
[----:B------:R-:W-:Y:S01]  /*18f0*/  IMAD.SHL.U32 R0, R0, 0x100000, RZ ;  /* 0x0010000000007824 */ /* 0x000fe200078e00ff */
[----:B------:R-:W-:-:S04]  /*1900*/  LEA R3, R3, 0x3b800000, 0x17 ;  /* 0x3b80000003037811 */ /* 0x000fc800078eb8ff */
[----:B------:R-:W-:Y:S01]  /*1910*/  LOP3.LUT R22, R3, R0, R7, 0xfe, !PT ;  /* 0x0000000003167212 */ /* 0x000fe200078efe07 */
[----:B------:R-:W-:Y:S06]  /*1920*/  BRA `(.L_x_2298) ;  /* 0x0000000000f87947 */ /* 0x000fec0003800000 */
.L_x_2311:
        /* <DEDUP_REMOVED lines=20> */
.L_x_2316:
[----:B------:R-:W-:Y:S05]  /*1a70*/  BSYNC.RECONVERGENT B0 ;  /* 0x0000000000007941 */ /* 0x000fea0003800200 */
.L_x_2315:
[----:B------:R-:W-:Y:S01]  /*1a80*/  IMAD.SHL.U32 R0, R0, 0x200000, RZ ;  /* 0x0020000000007824 */ /* 0x000fe200078e00ff */
[----:B------:R-:W-:-:S04]  /*1a90*/  LEA R3, R3, 0x37800000, 0x17 ;  /* 0x3780000003037811 */ /* 0x000fc800078eb8ff */
[----:B------:R-:W-:Y:S01]  /*1aa0*/  LOP3.LUT R22, R3, R0, R7, 0xfe, !PT ;  /* 0x0000000003167212 */ /* 0x000fe200078efe07 */
[----:B------:R-:W-:Y:S06]  /*1ab0*/  BRA `(.L_x_2298) ;  /* 0x0000000000947947 */ /* 0x000fec0003800000 */
.L_x_2310:
[----:B------:R-:W-:-:S09]  /*1ac0*/  UISETP.NE.AND UP0, UPT, UR4, 0x1c, UPT ;  /* 0x0000001c0400788c */ /* 0x000fd2000bf05270 */
[----:B------:R-:W-:Y:S05]  /*1ad0*/  BRA.U !UP0, `(.L_x_2317) ;  /* 0x0000000108847547 */ /* 0x000fea000b800000 */
[----:B------:R-:W-:-:S09]  /*1ae0*/  UISETP.NE.AND UP0, UPT, UR4, 0x1d, UPT ;  /* 0x0000001d0400788c */ /* 0x000fd2000bf05270 */
[----:B------:R-:W-:Y:S05]  /*1af0*/  BRA.U !UP0, `(.L_x_2318) ;  /* 0x0000000108707547 */ /* 0x000fea000b800000 */
[----:B------:R-:W-:-:S09]  /*1b00*/  UISETP.NE.AND UP0, UPT, UR4, 0x2c, UPT ;  /* 0x0000002c0400788c */ /* 0x000fd2000bf05270 */
[----:B------:R-:W-:Y:S05]  /*1b10*/  BRA.U !UP0, `(.L_x_2319) ;  /* 0x0000000108487547 */ /* 0x000fea000b800000 */
.L_x_2297:
[----:B------:R-:W-:Y:S01]  /*1b20*/  MOV R14, 0x0 ;  /* 0x00000000000e7802 */ /* 0x000fe20000000f00 */
[----:B------:R-:W0:Y:S01]  /*1b30*/  LDCU.64 UR4, c[0x4][0x128] ;  /* 0x01002500ff0477ac */ /* 0x000e220008000a00 */
[----:B------:R-:W-:Y:S02]  /*1b40*/  IMAD.MOV.U32 R8, RZ, RZ, 0x4e ;  /* 0x0000004eff087424 */ /* 0x000fe400078e00ff */
[----:B------:R-:W-:Y:S01]  /*1b50*/  IMAD.MOV.U32 R12, RZ, RZ, 0x1 ;  /* 0x00000001ff0c7424 */ /* 0x000fe200078e00ff */
[----:B------:R-:W2:Y:S01]  /*1b60*/  LDCU.64 UR6, c[0x4][0x130] ;  /* 0x01002600ff0677ac */ /* 0x000ea20008000a00 */
[----:B------:R-:W4:Y:S01]  /*1b70*/  LDC.64 R14, c[0x4][R14] ;  /* 0x010000000e0e7b82 */ /* 0x000f220000000a00 */
[----:B------:R-:W-:Y:S01]  /*1b80*/  IMAD.MOV.U32 R13, RZ, RZ, RZ ;  /* 0x000000ffff0d7224 */ /* 0x000fe200078e00ff */
[----:B------:R-:W1:Y:S01]  /*1b90*/  LDCU.64 UR8, c[0x4][0x18] ;  /* 0x01000300ff0877ac */ /* 0x000e620008000a00 */
[----:B0-----:R-:W-:Y:S02]  /*1ba0*/  IMAD.U32 R4, RZ, RZ, UR4 ;  /* 0x00000004ff047e24 */ /* 0x001fe4000f8e00ff */
[----:B------:R-:W-:-:S02]  /*1bb0*/  IMAD.U32 R5, RZ, RZ, UR5 ;  /* 0x00000005ff057e24 */ /* 0x000fc4000f8e00ff */
[----:B--2---:R-:W-:Y:S02]  /*1bc0*/  IMAD.U32 R6, RZ, RZ, UR6 ;  /* 0x00000006ff067e24 */ /* 0x004fe4000f8e00ff */
[----:B------:R-:W-:Y:S02]  /*1bd0*/  IMAD.U32 R7, RZ, RZ, UR7 ;  /* 0x00000007ff077e24 */ /* 0x000fe4000f8e00ff */
[----:B-1----:R-:W-:Y:S02]  /*1be0*/  IMAD.U32 R10, RZ, RZ, UR8 ;  /* 0x00000008ff0a7e24 */ /* 0x002fe4000f8e00ff */
[----:B------:R-:W-:-:S07]  /*1bf0*/  IMAD.U32 R11, RZ, RZ, UR9 ;  /* 0x00000009ff0b7e24 */ /* 0x000fce000f8e00ff */
[----:B------:R-:W-:-:S07]  /*1c00*/  LEPC R20, `(.L_x_2320) ;  /* 0x000000001014794e */ /* 0x000fce0000000000 */
[----:B---345:R-:W-:Y:S05]  /*1c10*/  CALL.ABS.NOINC R14 ;  /* 0x000000000e007343 */ /* 0x038fea0003c00000 */
.L_x_2320:
[----:B------:R-:W-:Y:S01]  /*1c20*/  IMAD.MOV.U32 R22, RZ, RZ, RZ ;  /* 0x000000ffff167224 */ /* 0x000fe200078e00ff */
[----:B------:R-:W-:Y:S06]  /*1c30*/  BRA `(.L_x_2298) ;  /* 0x0000000000347947 */ /* 0x000fec0003800000 */
.L_x_2319:
        /* <DEDUP_REMOVED lines=8> */
.L_x_2318:
[----:B------:R-:W2:Y:S02]  /*1cc0*/  LDG.E.64 R22, desc[UR36][R4.64] ;  /* 0x0000002404167981 */ /* 0x000ea4000c1e1b00 */
[----:B--2---:R0:W2:Y:S01]  /*1cd0*/  I2F.U64 R22, R22 ;  /* 0x0000001600167312 */ /* 0x0040a20000301000 */
[----:B------:R-:W-:Y:S05]  /*1ce0*/  BRA `(.L_x_2298) ;  /* 0x0000000000087947 */ /* 0x000fea0003800000 */
.L_x_2317:
[----:B------:R-:W2:Y:S02]  /*1cf0*/  LDG.E R4, desc[UR36][R4.64] ;  /* 0x0000002404047981 */ /* 0x000ea4000c1e1900 */
[----:B--2---:R-:W-:-:S07]  /*1d00*/  I2FP.F32.U32 R22, R4 ;  /* 0x0000000400167245 */ /* 0x004fce0000201000 */
.L_x_2298:
[----:B------:R-:W-:Y:S05]  /*1d10*/  BSYNC.RECONVERGENT B6 ;  /* 0x0000000000067941 */ /* 0x000fea0003800200 */
.L_x_2292:
[----:B------:R-:W-:-:S07]  /*1d20*/  VIADD R16, R19, 0x80 ;  /* 0x0000008013107836 */ /* 0x000fce0000000000 */
.L_x_2262:
[----:B------:R-:W-:Y:S05]  /*1d30*/  BSYNC.RECONVERGENT B7 ;  /* 0x0000000000077941 */ /* 0x000fea0003800200 */
.L_x_2261:
[----:B------:R-:W-:Y:S01]  /*1d40*/  ISETP.GE.AND P0, PT, R16, R17, PT ;  /* 0x000000111000720c */ /* 0x000fe20003f06270 */
[----:B------:R-:W-:Y:S01]  /*1d50*/  BSSY.RECONVERGENT B7, `(.L_x_2321) ;  /* 0x00001c9000077945 */ /* 0x000fe20003800200 */
[----:B------:R-:W-:Y:S02]  /*1d60*/  IMAD.MOV.U32 R27, RZ, RZ, RZ ;  /* 0x000000ffff1b7224 */ /* 0x000fe400078e00ff */
[----:B------:R-:W-:-:S09]  /*1d70*/  IMAD.MOV.U32 R24, RZ, RZ, RZ ;  /* 0x000000ffff187224 */ /* 0x000fd200078e00ff */
[----:B------:R-:W-:Y:S05]  /*1d80*/  @P0 BRA `(.L_x_2322) ;  /* 0x0000001c00140947 */ /* 0x000fea0003800000 */
[----:B0---4-:R-:W0:Y:S01]  /*1d90*/  LDC.64 R4, c[0x0][0x3a0] ;  /* 0x0000e800ff047b82 */ /* 0x011e220000000a00 */
[----:B------:R-:W4:Y:S01]  /*1da0*/  LDCU UR5, c[0x0][0x3b8] ;  /* 0x00007700ff0577ac */ /* 0x000f220008000800 */
[----:B------:R-:W-:Y:S01]  /*1db0*/  IMAD R18, R2, 0x200, R16 ;  /* 0x0000020002127824 */ /* 0x000fe200078e0210 */
[----:B------:R-:W-:Y:S01]  /*1dc0*/  BSSY.RECONVERGENT B6, `(.L_x_2323) ;  /* 0x00000de000067945 */ /* 0x000fe20003800200 */
[----:B------:R-:W-:-:S04]  /*1dd0*/  UPRMT UR4, UR38, 0x9910, URZ ;  /* 0x0000991026047896 */ /* 0x000fc800080000ff */
[----:B------:R-:W-:Y:S01]  /*1de0*/  UISETP.GT.AND UP0, UPT, UR4, 0x9, UPT ;  /* 0x000000090400788c */ /* 0x000fe2000bf04270 */
[----:B----4-:R-:W-:-:S05]  /*1df0*/  IMAD R3, R18, UR5, RZ ;  /* 0x0000000512037c24 */ /* 0x010fca000f8e02ff */
        /* <DEDUP_REMOVED lines=14> */
.L_x_2327:
[----:B------:R-:W4:Y:S02]  /*1ee0*/  LDG.E.U8 R4, desc[UR36][R4.64] ;  /* 0x0000002404047981 */ /* 0x000f24000c1e1100 */
[----:B----4-:R-:W-:Y:S01]  /*1ef0*/  I2FP.F32.U32 R27, R4 ;  /* 0x00000004001b7245 */ /* 0x010fe20000201000 */
[----:B------:R-:W-:Y:S06]  /*1f00*/  BRA `(.L_x_2329) ;  /* 0x0000000c00247947 */ /* 0x000fec0003800000 */
.L_x_2326:
        /* <DEDUP_REMOVED lines=9> */
.L_x_2331:
[----:B------:R-:W4:Y:S02]  /*1fa0*/  LDG.E R4, desc[UR36][R4.64] ;  /* 0x0000002404047981 */ /* 0x000f24000c1e1900 */
[----:B----4-:R-:W-:Y:S01]  /*1fb0*/  I2FP.F32.S32 R27, R4 ;  /* 0x00000004001b7245 */ /* 0x010fe20000201400 */
[----:B------:R-:W-:Y:S06]  /*1fc0*/  BRA `(.L_x_2329) ;  /* 0x0000000800f47947 */ /* 0x000fec0003800000 */
.L_x_2330:
[----:B------:R-:W4:Y:S02]  /*1fd0*/  LDG.E.U16 R4, desc[UR36][R4.64] ;  /* 0x0000002404047981 */ /* 0x000f24000c1e1500 */
[----:B----4-:R0:W4:Y:S01]  /*1fe0*/  I2F.S16 R27, R4 ;  /* 0x00000004001b7306 */ /* 0x0101220000101400 */
[----:B------:R-:W-:Y:S05]  /*1ff0*/  BRA `(.L_x_2329) ;  /* 0x0000000800e87947 */ /* 0x000fea0003800000 */
.L_x_2325:
        /* <DEDUP_REMOVED lines=8> */
.L_x_2333:
[----:B------:R-:W4:Y:S02]  /*2080*/  LDG.E.U16 R4, desc[UR36][R4.64] ;  /* 0x0000002404047981 */ /* 0x000f24000c1e1500 */
[----:B----4-:R-:W-:Y:S01]  /*2090*/  HADD2.F32 R27, -RZ, R4.H0_H0 ;  /* 0x20000004ff1b7230 */ /* 0x010fe20000004100 */
[----:B------:R-:W-:Y:S06]  /*20a0*/  BRA `(.L_x_2329) ;  /* 0x0000000800bc7947 */ /* 0x000fec0003800000 */
.L_x_2332:
        /* <DEDUP_REMOVED lines=8> */
.L_x_2335:
[----:B------:R-:W4:Y:S02]  /*2130*/  LDG.E.U16 R4, desc[UR36][R4.64] ;  /* 0x0000002404047981 */ /* 0x000f24000c1e1500 */
[----:B----4-:R-:W-:Y:S01]  /*2140*/  HADD2.F32 R27, -RZ, R4.H0_H0 ;  /* 0x20000004ff1b7230 */ /* 0x010fe20000004100 */
[----:B------:R-:W-:Y:S06]  /*2150*/  BRA `(.L_x_2329) ;  /* 0x0000000800907947 */ /* 0x000fec0003800000 */
.L_x_2334:
[----:B------:R-:W4:Y:S01]  /*2160*/  LDG.E.64 R4, desc[UR36][R4.64] ;  /* 0x0000002404047981 */ /* 0x000f22000c1e1b00 */
[----:B------:R-:W-:Y:S01]  /*2170*/  UMOV UR4, 0xf0000000 ;  /* 0xf000000000047882 */ /* 0x000fe20000000000 */
[----:B------:R-:W-:Y:S01]  /*2180*/  UMOV UR5, 0x380fffff ;  /* 0x380fffff00057882 */ /* 0x000fe20000000000 */
[----:B----4-:R-:W0:Y:S01]  /*2190*/  F2F.F32.F64 R27, R4 ;  /* 0x00000004001b7310 */ /* 0x010e220000301000 */
[----:B------:R-:W-:-:S14]  /*21a0*/  DSETP.GEU.AND P0, PT, |R4|, UR4, PT ;  /* 0x0000000404007e2a */ /* 0x000fdc000bf0e200 */
[----:B0-----:R-:W-:Y:S01]  /*21b0*/  @!P0 FMUL R27, R27, 1.175494350822287508e-38 ;  /* 0x008000001b1b8820 */ /* 0x001fe20000400000 */
[----:B------:R-:W-:Y:S06]  /*21c0*/  BRA `(.L_x_2329) ;  /* 0x0000000800747947 */ /* 0x000fec0003800000 */
.L_x_2324:
        /* <DEDUP_REMOVED lines=12> */
.L_x_2338:
[----:B------:R-:W4:Y:S01]  /*2290*/  LDG.E.64 R4, desc[UR36][R4.64] ;  /* 0x0000002404047981 */ /* 0x000f22000c1e1b00 */
[----:B------:R-:W-:Y:S01]  /*22a0*/  UMOV UR4, 0xf0000000 ;  /* 0xf000000000047882 */ /* 0x000fe20000000000 */
[----:B------:R-:W-:Y:S01]  /*22b0*/  UMOV UR5, 0x380fffff ;  /* 0x380fffff00057882 */ /* 0x000fe20000000000 */
[----:B----4-:R-:W0:Y:S01]  /*22c0*/  F2F.F32.F64 R27, R4 ;  /* 0x00000004001b7310 */ /* 0x010e220000301000 */
[----:B------:R-:W-:-:S14]  /*22d0*/  DSETP.GEU.AND P0, PT, |R4|, UR4, PT ;  /* 0x0000000404007e2a */ /* 0x000fdc000bf0e200 */
[----:B0-----:R-:W-:Y:S01]  /*22e0*/  @!P0 FMUL R27, R27, 1.175494350822287508e-38 ;  /* 0x008000001b1b8820 */ /* 0x001fe20000400000 */
[----:B------:R-:W-:Y:S06]  /*22f0*/  BRA `(.L_x_2329) ;  /* 0x0000000800287947 */ /* 0x000fec0003800000 */
.L_x_2337:
[----:B------:R-:W-:-:S09]  /*2300*/  UISETP.NE.AND UP0, UPT, UR4, 0xf, UPT ;  /* 0x0000000f0400788c */ /* 0x000fd2000bf05270 */
[----:B------:R-:W-:Y:S05]  /*2310*/  BRA.U !UP0, `(.L_x_2339) ;  /* 0x00000001088c7547 */ /* 0x000fea000b800000 */
[----:B------:R-:W-:-:S09]  /*2320*/  UISETP.NE.AND UP0, UPT, UR4, 0x17, UPT ;  /* 0x000000170400788c */ /* 0x000fd2000bf05270 */
[----:B------:R-:W-:Y:S05]  /*2330*/  BRA.U !UP0, `(.L_x_2340) ;  /* 0x0000000108547547 */ /* 0x000fea000b800000 */
[----:B------:R-:W-:-:S09]  /*2340*/  UISETP.NE.AND UP0, UPT, UR4, 0x18, UPT ;  /* 0x000000180400788c */ /* 0x000fd2000bf05270 */
[----:B------:R-:W-:Y:S05]  /*2350*/  BRA.U UP0, `(.L_x_2328) ;  /* 0x0000000500b47547 */ /* 0x000fea000b800000 */
[----:B------:R-:W4:Y:S01]  /*2360*/  LDG.E.U8 R27, desc[UR36][R4.64] ;  /* 0x00000024041b7981 */ /* 0x000f22000c1e1100 */
[----:B------:R-:W-:Y:S02]  /*2370*/  IMAD.MOV.U32 R6, RZ, RZ, 0x1f ;  /* 0x0000001fff067424 */ /* 0x000fe400078e00ff */
[----:B----4-:R-:W-:-:S05]  /*2380*/  IMAD.SHL.U32 R27, R27, 0x1000000, RZ ;  /* 0x010000001b1b7824 */ /* 0x010fca00078e00ff */
        /* <DEDUP_REMOVED lines=16> */
.L_x_2340:
[----:B------:R-:W4:Y:S02]  /*2490*/  LDG.E.U8 R4, desc[UR36][R4.64] ;  /* 0x0000002404047981 */ /* 0x000f24000c1e1100 */
[C---:B----4-:R-:W-:Y:S02]  /*24a0*/  IMAD.SHL.U32 R0, R4.reuse, 0x2000000, RZ ;  /* 0x0200000004007824 */ /* 0x050fe400078e00ff */
[----:B------:R-:W-:-:S03]  /*24b0*/  IMAD.SHL.U32 R6, R4, 0x100, RZ ;  /* 0x0000010004067824 */ /* 0x000fc600078e00ff */
[----:B------:R-:W-:Y:S02]  /*24c0*/  ISETP.GE.U32.AND P0, PT, R0, 0x8000000, PT ;  /* 0x080000000000780c */ /* 0x000fe40003f06070 */
[----:B------:R-:W-:-:S11]  /*24d0*/  PRMT R27, R6, 0x9910, RZ ;  /* 0x00009910061b7816 */ /* 0x000fd600000000ff */
[----:B------:R-:W-:Y:S02]  /*24e0*/  @!P0 LOP3.LUT R3, R6, 0x7f00, RZ, 0xc0, !PT ;  /* 0x00007f0006038812 */ /* 0x000fe400078ec0ff */
[----:B------:R-:W-:Y:S02]  /*24f0*/  @P0 LEA.HI R0, R0, 0x70000000, RZ, 0x1c ;  /* 0x7000000000000811 */ /* 0x000fe400078fe0ff */
[----:B------:R-:W-:-:S03]  /*2500*/  @!P0 LOP3.LUT R3, R3, 0x3f000000, RZ, 0xfc, !PT ;  /* 0x3f00000003038812 */ /* 0x000fc600078efcff */
[----:B------:R-:W-:Y:S02]  /*2510*/  @P0 FMUL.FTZ R0, R0, 1.9259299443872358531e-34 ;  /* 0x0780000000000820 */ /* 0x000fe40000410000 */
[----:B------:R-:W-:-:S05]  /*2520*/  @!P0 FADD.FTZ R0, R3, -0.5 ;  /* 0xbf00000003008421 */ /* 0x000fca0000010000 */
[----:B------:R-:W-:Y:S01]  /*2530*/  LOP3.LUT R27, R0, 0x80000000, R27, 0xf8, !PT ;  /* 0x80000000001b7812 */ /* 0x000fe200078ef81b */
[----:B------:R-:W-:Y:S06]  /*2540*/  BRA `(.L_x_2329) ;  /* 0x0000000400947947 */ /* 0x000fec0003800000 */
.L_x_2339:
[----:B------:R-:W4:Y:S02]  /*2550*/  LDG.E.U16 R4, desc[UR36][R4.64] ;  /* 0x0000002404047981 */ /* 0x000f24000c1e1500 */
[----:B----4-:R-:W-:Y:S01]  /*2560*/  IMAD.U32 R27, R4, 0x10000, RZ ;  /* 0x00010000041b7824 */ /* 0x010fe200078e00ff */
[----:B------:R-:W-:Y:S06]  /*2570*/  BRA `(.L_x_2329) ;  /* 0x0000000400887947 */ /* 0x000fec0003800000 */
.L_x_2336:
        /* <DEDUP_REMOVED lines=11> */
.L_x_2343:
        /* <DEDUP_REMOVED lines=20> */
.L_x_2345:
[----:B------:R-:W-:Y:S05]  /*2770*/  BSYNC.RECONVERGENT B0 ;  /* 0x0000000000007941 */ /* 0x000fea0003800200 */
.L_x_2344:
[----:B------:R-:W-:Y:S01]  /*2780*/  IMAD.SHL.U32 R0, R0, 0x100000, RZ ;  /* 0x0010000000007824 */ /* 0x000fe200078e00ff */
[----:B------:R-:W-:-:S04]  /*2790*/  LEA R3, R3, 0x3b800000, 0x17 ;  /* 0x3b80000003037811 */ /* 0x000fc800078eb8ff */
[----:B------:R-:W-:Y:S01]  /*27a0*/  LOP3.LUT R27, R3, R0, R27, 0xfe, !PT ;  /* 0x00000000031b7212 */ /* 0x000fe200078efe1b */
[----:B------:R-:W-:Y:S06]  /*27b0*/  BRA `(.L_x_2329) ;  /* 0x0000000000f87947 */ /* 0x000fec0003800000 */
.L_x_2342:
        /* <DEDUP_REMOVED lines=20> */
.L_x_2347:
[----:B------:R-:W-:Y:S05]  /*2900*/  BSYNC.RECONVERGENT B0 ;  /* 0x0000000000007941 */ /* 0x000fea0003800200 */
.L_x_2346:
[----:B------:R-:W-:Y:S01]  /*2910*/  IMAD.SHL.U32 R0, R0, 0x200000, RZ ;  /* 0x0020000000007824 */ /* 0x000fe200078e00ff */
[----:B------:R-:W-:-:S04]  /*2920*/  LEA R3, R3, 0x37800000, 0x17 ;  /* 0x3780000003037811 */ /* 0x000fc800078eb8ff */
[----:B------:R-:W-:Y:S01]  /*2930*/  LOP3.LUT R27, R3, R0, R27, 0xfe, !PT ;  /* 0x00000000031b7212 */ /* 0x000fe200078efe1b */
[----:B------:R-:W-:Y:S06]  /*2940*/  BRA `(.L_x_2329) ;  /* 0x0000000000947947 */ /* 0x000fec0003800000 */
.L_x_2341:
        /* <DEDUP_REMOVED lines=11> */
[----:B------:R-:W-:Y:S02]  /*2a00*/  @!P0 IMAD.MOV.U32 R27, RZ, RZ, 0x7f800001 ;  /* 0x7f800001ff1b8424 */ /* 0x000fe400078e00ff */
[----:B------:R-:W-:Y:S01]  /*2a10*/  @P0 IMAD.SHL.U32 R27, R4, 0x800000, RZ ;  /* 0x00800000041b0824 */ /* 0x000fe200078e00ff */
[----:B------:R-:W-:Y:S06]  /*2a20*/  BRA `(.L_x_2329) ;  /* 0x00000000005c7947 */ /* 0x000fec0003800000 */
.L_x_2328:
[----:B------:R-:W-:Y:S01]  /*2a30*/  MOV R14, 0x0 ;  /* 0x00000000000e7802 */ /* 0x000fe20000000f00 */
[----:B------:R-:W0:Y:S01]  /*2a40*/  LDCU.64 UR4, c[0x4][0x128] ;  /* 0x01002500ff0477ac */ /* 0x000e220008000a00 */
[----:B------:R-:W-:Y:S02]  /*2a50*/  IMAD.MOV.U32 R8, RZ, RZ, 0x4e ;  /* 0x0000004eff087424 */ /* 0x000fe400078e00ff */
[----:B------:R-:W-:Y:S01]  /*2a60*/  IMAD.MOV.U32 R12, RZ, RZ, 0x1 ;  /* 0x00000001ff0c7424 */ /* 0x000fe200078e00ff */
[----:B------:R-:W4:Y:S01]  /*2a70*/  LDCU.64 UR6, c[0x4][0x130] ;  /* 0x01002600ff0677ac */ /* 0x000f220008000a00 */
[----:B------:R-:W1:Y:S01]  /*2a80*/  LDC.64 R14, c[0x4][R14] ;  /* 0x010000000e0e7b82 */ /* 0x000e620000000a00 */
[----:B------:R-:W-:Y:S01]  /*2a90*/  IMAD.MOV.U32 R13, RZ, RZ, RZ ;  /* 0x000000ffff0d7224 */ /* 0x000fe200078e00ff */
[----:B------:R-:W2:Y:S01]  /*2aa0*/  LDCU.64 UR8, c[0x4][0x18] ;  /* 0x01000300ff0877ac */ /* 0x000ea20008000a00 */
[----:B0-----:R-:W-:Y:S02]  /*2ab0*/  IMAD.U32 R4, RZ, RZ, UR4 ;  /* 0x00000004ff047e24 */ /* 0x001fe4000f8e00ff */
[----:B------:R-:W-:-:S02]  /*2ac0*/  IMAD.U32 R5, RZ, RZ, UR5 ;  /* 0x00000005ff057e24 */ /* 0x000fc4000f8e00ff */
[----:B----4-:R-:W-:Y:S02]  /*2ad0*/  IMAD.U32 R6, RZ, RZ, UR6 ;  /* 0x00000006ff067e24 */ /* 0x010fe4000f8e00ff */
[----:B------:R-:W-:Y:S02]  /*2ae0*/  IMAD.U32 R7, RZ, RZ, UR7 ;  /* 0x00000007ff077e24 */ /* 0x000fe4000f8e00ff */
[----:B--2---:R-:W-:Y:S02]  /*2af0*/  IMAD.U32 R10, RZ, RZ, UR8 ;  /* 0x00000008ff0a7e24 */ /* 0x004fe4000f8e00ff */
[----:B------:R-:W-:-:S07]  /*2b00*/  IMAD.U32 R11, RZ, RZ, UR9 ;  /* 0x00000009ff0b7e24 */ /* 0x000fce000f8e00ff */
[----:B------:R-:W-:-:S07]  /*2b10*/  LEPC R20, `(.L_x_2350) ;  /* 0x000000001014794e */ /* 0x000fce0000000000 */
[----:B-1-3-5:R-:W-:Y:S05]  /*2b20*/  CALL.ABS.NOINC R14 ;  /* 0x000000000e007343 */ /* 0x02afea0003c00000 */
.L_x_2350:
[----:B------:R-:W-:Y:S01]  /*2b30*/  IMAD.MOV.U32 R27, RZ, RZ, RZ ;  /* 0x000000ffff1b7224 */ /* 0x000fe200078e00ff */
[----:B------:R-:W-:Y:S06]  /*2b40*/  BRA `(.L_x_2329) ;  /* 0x0000000000147947 */ /* 0x000fec0003800000 */
.L_x_2349:
[----:B------:R-:W4:Y:S02]  /*2b50*/  LDG.E.64 R4, desc[UR36][R4.64] ;  /* 0x0000002404047981 */ /* 0x000f24000c1e1b00 */
[----:B----4-:R0:W4:Y:S01]  /*2b60*/  I2F.U64 R27, R4 ;  /* 0x00000004001b7312 */ /* 0x0101220000301000 */
[----:B------:R-:W-:Y:S05]  /*2b70*/  BRA `(.L_x_2329) ;  /* 0x0000000000087947 */ /* 0x000fea0003800000 */
.L_x_2348:
[----:B------:R-:W4:Y:S02]  /*2b80*/  LDG.E R4, desc[UR36][R4.64] ;  /* 0x0000002404047981 */ /* 0x000f24000c1e1900 */
[----:B----4-:R-:W-:-:S07]  /*2b90*/  I2FP.F32.U32 R27, R4 ;  /* 0x00000004001b7245 */ /* 0x010fce0000201000 */
.L_x_2329:
[----:B------:R-:W-:Y:S05]  /*2ba0*/  BSYNC.RECONVERGENT B6 ;  /* 0x0000000000067941 */ /* 0x000fea0003800200 */
.L_x_2323:
[----:B0-----:R-:W0:Y:S01]  /*2bb0*/  LDC.64 R4, c[0x0][0x3a8] ;  /* 0x0000ea00ff047b82 */ /* 0x001e220000000a00 */
[----:B------:R-:W1:Y:S01]  /*2bc0*/  LDCU UR5, c[0x0][0x3bc] ;  /* 0x00007780ff0577ac */ /* 0x000e620008000800 */
        /* <DEDUP_REMOVED lines=18> */
.L_x_2355:
[----:B------:R-:W2:Y:S02]  /*2cf0*/  LDG.E.U8 R4, desc[UR36][R4.64] ;  /* 0x0000002404047981 */ /* 0x000ea4000c1e1100 */
[----:B--2---:R-:W-:Y:S01]  /*2d00*/  I2FP.F32.U32 R24, R4 ;  /* 0x0000000400187245 */ /* 0x004fe20000201000 */
[----:B------:R-:W-:Y:S06]  /*2d10*/  BRA `(.L_x_2357) ;  /* 0x0000000c00287947 */ /* 0x000fec0003800000 */
.L_x_2354:
        /* <DEDUP_REMOVED lines=9> */
.L_x_2359:
[----:B------:R-:W2:Y:S02]  /*2db0*/  LDG.E R4, desc[UR36][R4.64] ;  /* 0x0000002404047981 */ /* 0x000ea4000c1e1900 */
[----:B--2---:R-:W-:Y:S01]  /*2dc0*/  I2FP.F32.S32 R24, R4 ;  /* 0x0000000400187245 */ /* 0x004fe20000201400 */
[----:B------:R-:W-:Y:S06]  /*2dd0*/  BRA `(.L_x_2357) ;  /* 0x0000000800f87947 */ /* 0x000fec0003800000 */
.L_x_2358:
[----:B------:R-:W2:Y:S02]  /*2de0*/  LDG.E.U16 R4, desc[UR36][R4.64] ;  /* 0x0000002404047981 */ /* 0x000ea4000c1e1500 */
[----:B--2---:R2:W0:Y:S01]  /*2df0*/  I2F.S16 R24, R4 ;  /* 0x0000000400187306 */ /* 0x0044220000101400 */
[----:B------:R-:W-:Y:S05]  /*2e00*/  BRA `(.L_x_2357) ;  /* 0x0000000800ec7947 */ /* 0x000fea0003800000 */
.L_x_2353:
        /* <DEDUP_REMOVED lines=8> */
.L_x_2361:
[----:B------:R-:W2:Y:S02]  /*2e90*/  LDG.E.U16 R4, desc[UR36][R4.64] ;  /* 0x0000002404047981 */ /* 0x000ea4000c1e1500 */
[----:B--2---:R-:W-:Y:S01]  /*2ea0*/  HADD2.F32 R24, -RZ, R4.H0_H0 ;  /* 0x20000004ff187230 */ /* 0x004fe20000004100 */
[----:B------:R-:W-:Y:S06]  /*2eb0*/  BRA `(.L_x_2357) ;  /* 0x0000000800c07947 */ /* 0x000fec0003800000 */
.L_x_2360:
        /* <DEDUP_REMOVED lines=8> */
.L_x_2363:
[----:B------:R-:W2:Y:S02]  /*2f40*/  LDG.E.U16 R4, desc[UR36][R4.64] ;  /* 0x0000002404047981 */ /* 0x000ea4000c1e1500 */
[----:B--2---:R-:W-:Y:S01]  /*2f50*/  HADD2.F32 R24, -RZ, R4.H0_H0 ;  /* 0x20000004ff187230 */ /* 0x004fe20000004100 */
[----:B------:R-:W-:Y:S06]  /*2f60*/  BRA `(.L_x_2357) ;  /* 0x0000000800947947 */ /* 0x000fec0003800000 */
.L_x_2362:
[----:B------:R-:W2:Y:S01]  /*2f70*/  LDG.E.64 R4, desc[UR36][R4.64] ;  /* 0x0000002404047981 */ /* 0x000ea2000c1e1b00 */
[----:B------:R-:W-:Y:S01]  /*2f80*/  UMOV UR4, 0xf0000000 ;  /* 0xf000000000047882 */ /* 0x000fe20000000000 */
[----:B------:R-:W-:Y:S01]  /*2f90*/  UMOV UR5, 0x380fffff ;  /* 0x380fffff00057882 */ /* 0x000fe20000000000 */
[----:B--2---:R-:W0:Y:S01]  /*2fa0*/  F2F.F32.F64 R24, R4 ;  /* 0x0000000400187310 */ /* 0x004e220000301000 */
[----:B------:R-:W-:-:S14]  /*2fb0*/  DSETP.GEU.AND P0, PT, |R4|, UR4, PT ;  /* 0x0000000404007e2a */ /* 0x000fdc000bf0e200 */
[----:B0-----:R-:W-:Y:S01]  /*2fc0*/  @!P0 FMUL R24, R24, 1.175494350822287508e-38 ;  /* 0x0080000018188820 */ /* 0x001fe20000400000 */
[----:B------:R-:W-:Y:S06]  /*2fd0*/  BRA `(.L_x_2357) ;  /* 0x0000000800787947 */ /* 0x000fec0003800000 */
.L_x_2352:
        /* <DEDUP_REMOVED lines=12> */
.L_x_2366:
[----:B------:R-:W2:Y:S01]  /*30a0*/  LDG.E.64 R4, desc[UR36][R4.64] ;  /* 0x0000002404047981 */ /* 0x000ea2000c1e1b00 */
[----:B------:R-:W-:Y:S01]  /*30b0*/  UMOV UR4, 0xf0000000 ;  /* 0xf000000000047882 */ /* 0x000fe20000000000 */
[----:B------:R-:W-:Y:S01]  /*30c0*/  UMOV UR5, 0x380fffff ;  /* 0x380fffff00057882 */ /* 0x000fe20000000000 */
[----:B--2---:R-:W0:Y:S01]  /*30d0*/  F2F.F32.F64 R24, R4 ;  /* 0x0000000400187310 */ /* 0x004e220000301000 */
[----:B------:R-:W-:-:S14]  /*30e0*/  DSETP.GEU.AND P0, PT, |R4|, UR4, PT ;  /* 0x0000000404007e2a */ /* 0x000fdc000bf0e200 */
[----:B0-----:R-:W-:Y:S01]  /*30f0*/  @!P0 FMUL R24, R24, 1.175494350822287508e-38 ;  /* 0x0080000018188820 */ /* 0x001fe20000400000 */
[----:B------:R-:W-:Y:S06]  /*3100*/  BRA `(.L_x_2357) ;  /* 0x00000008002c7947 */ /* 0x000fec0003800000 */
.L_x_2365:
        /* <DEDUP_REMOVED lines=25> */
.L_x_2368:
        /* <DEDUP_REMOVED lines=11> */
[----:B------:R-:W-:Y:S01]  /*3350*/  LOP3.LUT R24, R0, 0x80000000, R3, 0xf8, !PT ;  /* 0x8000000000187812 */ /* 0x000fe200078ef803 */
[----:B------:R-:W-:Y:S06]  /*3360*/  BRA `(.L_x_2357) ;  /* 0x0000000400947947 */ /* 0x000fec0003800000 */
.L_x_2367:
[----:B------:R-:W2:Y:S02]  /*3370*/  LDG.E.U16 R4, desc[UR36][R4.64] ;  /* 0x0000002404047981 */ /* 0x000ea4000c1e1500 */
[----:B--2---:R-:W-:Y:S01]  /*3380*/  IMAD.U32 R24, R4, 0x10000, RZ ;  /* 0x0001000004187824 */ /* 0x004fe200078e00ff */
[----:B------:R-:W-:Y:S06]  /*3390*/  BRA `(.L_x_2357) ;  /* 0x0000000400887947 */ /* 0x000fec0003800000 */
.L_x_2364:
        /* <DEDUP_REMOVED lines=11> */
.L_x_2371:
        /* <DEDUP_REMOVED lines=20> */
.L_x_2373:
[----:B------:R-:W-:Y:S05]  /*3590*/  BSYNC.RECONVERGENT B0 ;  /* 0x0000000000007941 */ /* 0x000fea0003800200 */
.L_x_2372:
[----:B------:R-:W-:Y:S01]  /*35a0*/  IMAD.SHL.U32 R0, R0, 0x100000, RZ ;  /* 0x0010000000007824 */ /* 0x000fe200078e00ff */
[----:B------:R-:W-:-:S04]  /*35b0*/  LEA R3, R3, 0x3b800000, 0x17 ;  /* 0x3b80000003037811 */ /* 0x000fc800078eb8ff */
[----:B------:R-:W-:Y:S01]  /*35c0*/  LOP3.LUT R24, R3, R0, R7, 0xfe, !PT ;  /* 0x0000000003187212 */ /* 0x000fe200078efe07 */
[----:B------:R-:W-:Y:S06]  /*35d0*/  BRA `(.L_x_2357) ;  /* 0x0000000000f87947 */ /* 0x000fec0003800000 */
.L_x_2370:
        /* <DEDUP_REMOVED lines=20> */
.L_x_2375:
[----:B------:R-:W-:Y:S05]  /*3720*/  BSYNC.RECONVERGENT B0 ;  /* 0x0000000000007941 */ /* 0x000fea0003800200 */
.L_x_2374:
[----:B------:R-:W-:Y:S01]  /*3730*/  IMAD.SHL.U32 R0, R0, 0x200000, RZ ;  /* 0x0020000000007824 */ /* 0x000fe200078e00ff */
[----:B------:R-:W-:-:S04]  /*3740*/  LEA R3, R3, 0x37800000, 0x17 ;  /* 0x3780000003037811 */ /* 0x000fc800078eb8ff */
[----:B------:R-:W-:Y:S01]  /*3750*/  LOP3.LUT R24, R3, R0, R7, 0xfe, !PT ;  /* 0x0000000003187212 */ /* 0x000fe200078efe07 */
[----:B------:R-:W-:Y:S06]  /*3760*/  BRA `(.L_x_2357) ;  /* 0x0000000000947947 */ /* 0x000fec0003800000 */
.L_x_2369:
        /* <DEDUP_REMOVED lines=14> */
.L_x_2356:
        /* <DEDUP_REMOVED lines=15> */
[----:B--2-45:R-:W-:Y:S05]  /*3940*/  CALL.ABS.NOINC R14 ;  /* 0x000000000e007343 */ /* 0x034fea0003c00000 */
.L_x_2378:
[----:B------:R-:W-:Y:S01]  /*3950*/  IMAD.MOV.U32 R24, RZ, RZ, RZ ;  /* 0x000000ffff187224 */ /* 0x000fe200078e00ff */
[----:B------:R-:W-:Y:S06]  /*3960*/  BRA `(.L_x_2357) ;  /* 0x0000000000147947 */ /* 0x000fec0003800000 */
.L_x_2377:
[----:B------:R-:W2:Y:S02]  /*3970*/  LDG.E.64 R24, desc[UR36][R4.64] ;  /* 0x0000002404187981 */ /* 0x000ea4000c1e1b00 */
[----:B--2---:R0:W1:Y:S01]  /*3980*/  I2F.U64 R24, R24 ;  /* 0x0000001800187312 */ /* 0x0040620000301000 */
[----:B------:R-:W-:Y:S05]  /*3990*/  BRA `(.L_x_2357) ;  /* 0x0000000000087947 */ /* 0x000fea0003800000 */
.L_x_2376:
[----:B------:R-:W2:Y:S02]  /*39a0*/  LDG.E R4, desc[UR36][R4.64] ;  /* 0x0000002404047981 */ /* 0x000ea4000c1e1900 */
[----:B--2---:R-:W-:-:S07]  /*39b0*/  I2FP.F32.U32 R24, R4 ;  /* 0x0000000400187245 */ /* 0x004fce0000201000 */
.L_x_2357:
[----:B------:R-:W-:Y:S05]  /*39c0*/  BSYNC.RECONVERGENT B6 ;  /* 0x0000000000067941 */ /* 0x000fea0003800200 */
.L_x_2351:
[----:B------:R-:W-:-:S07]  /*39d0*/  VIADD R16, R16, 0x80 ;  /* 0x0000008010107836 */ /* 0x000fce0000000000 */
.L_x_2322:
[----:B------:R-:W-:Y:S05]  /*39e0*/  BSYNC.RECONVERGENT B7 ;  /* 0x0000000000077941 */ /* 0x000fea0003800200 */
.L_x_2321:
[----:B------:R-:W-:Y:S01]  /*39f0*/  ISETP.GE.AND P0, PT, R16, R17, PT ;  /* 0x000000111000720c */ /* 0x000fe20003f06270 */
[----:B------:R-:W-:Y:S01]  /*3a00*/  BSSY.RECONVERGENT B7, `(.L_x_2379) ;  /* 0x00001c9000077945 */ /* 0x000fe20003800200 */
[----:B0-----:R-:W-:Y:S02]  /*3a10*/  IMAD.MOV.U32 R25, RZ, RZ, RZ ;  /* 0x000000ffff197224 */ /* 0x001fe400078e00ff */
[----:B------:R-:W-:-:S09]  /*3a20*/  IMAD.MOV.U32 R18, RZ, RZ, RZ ;  /* 0x000000ffff127224 */ /* 0x000fd200078e00ff */
[----:B------:R-:W-:Y:S05]  /*3a30*/  @P0 BRA `(.L_x_2380) ;  /* 0x0000001c00140947 */ /* 0x000fea0003800000 */
[----:B--2-4-:R-:W0:Y:S01]  /*3a40*/  LDC.64 R4, c[0x0][0x3a0] ;  /* 0x0000e800ff047b82 */ /* 0x014e220000000a00 */
[----:B------:R-:W2:Y:S01]  /*3a50*/  LDCU UR5, c[0x0][0x3b8] ;  /* 0x00007700ff0577ac */ /* 0x000ea20008000800 */
[----:B------:R-:W-:Y:S01]  /*3a60*/  IMAD R18, R2, 0x200, R16 ;  /* 0x0000020002127824 */ /* 0x000fe200078e0210 */
        /* <DEDUP_REMOVED lines=18> */
.L_x_2385:
[----:B------:R-:W2:Y:S02]  /*3b90*/  LDG.E.U8 R4, desc[UR36][R4.64] ;  /* 0x0000002404047981 */ /* 0x000ea4000c1e1100 */
[----:B--2---:R-:W-:Y:S01]  /*3ba0*/  I2FP.F32.U32 R25, R4 ;  /* 0x0000000400197245 */ /* 0x004fe20000201000 */
[----:B------:R-:W-:Y:S06]  /*3bb0*/  BRA `(.L_x_2387) ;  /* 0x0000000c00247947 */ /* 0x000fec0003800000 */
.L_x_2384:
        /* <DEDUP_REMOVED lines=9> */
.L_x_2389:
[----:B------:R-:W2:Y:S02]  /*3c50*/  LDG.E R4, desc[UR36][R4.64] ;  /* 0x0000002404047981 */ /* 0x000ea4000c1e1900 */
[----:B--2---:R-:W-:Y:S01]  /*3c60*/  I2FP.F32.S32 R25, R4 ;  /* 0x0000000400197245 */ /* 0x004fe20000201400 */
[----:B------:R-:W-:Y:S06]  /*3c70*/  BRA `(.L_x_2387) ;  /* 0x0000000800f47947 */ /* 0x000fec0003800000 */
.L_x_2388:
[----:B------:R-:W2:Y:S02]  /*3c80*/  LDG.E.U16 R4, desc[UR36][R4.64] ;  /* 0x0000002404047981 */ /* 0x000ea4000c1e1500 */
[----:B--2---:R0:W2:Y:S01]  /*3c90*/  I2F.S16 R25, R4 ;  /* 0x0000000400197306 */ /* 0x0040a20000101400 */
[----:B------:R-:W-:Y:S05]  /*3ca0*/  BRA `(.L_x_2387) ;  /* 0x0000000800e87947 */ /* 0x000fea0003800000 */
.L_x_2383:
        /* <DEDUP_REMOVED lines=8> */
.L_x_2391:
[----:B------:R-:W2:Y:S02]  /*3d30*/  LDG.E.U16 R4, desc[UR36][R4.64] ;  /* 0x0000002404047981 */ /* 0x000ea4000c1e1500 */
[----:B--2---:R-:W-:Y:S01]  /*3d40*/  HADD2.F32 R25, -RZ, R4.H0_H0 ;  /* 0x20000004ff197230 */ /* 0x004fe20000004100 */
[----:B------:R-:W-:Y:S06]  /*3d50*/  BRA `(.L_x_2387) ;  /* 0x0000000800bc7947 */ /* 0x000fec0003800000 */
.L_x_2390:
        /* <DEDUP_REMOVED lines=8> */
.L_x_2393:
[----:B------:R-:W2:Y:S02]  /*3de0*/  LDG.E.U16 R4, desc[UR36][R4.64] ;  /* 0x0000002404047981 */ /* 0x000ea4000c1e1500 */
[----:B--2---:R-:W-:Y:S01]  /*3df0*/  HADD2.F32 R25, -RZ, R4.H0_H0 ;  /* 0x20000004ff197230 */ /* 0x004fe20000004100 */
[----:B------:R-:W-:Y:S06]  /*3e00*/  BRA `(.L_x_2387) ;  /* 0x0000000800907947 */ /* 0x000fec0003800000 */
.L_x_2392:
[----:B------:R-:W2:Y:S01]  /*3e10*/  LDG.E.64 R4, desc[UR36][R4.64] ;  /* 0x0000002404047981 */ /* 0x000ea2000c1e1b00 */
[----:B------:R-:W-:Y:S01]  /*3e20*/  UMOV UR4, 0xf0000000 ;  /* 0xf000000000047882 */ /* 0x000fe20000000000 */
[----:B------:R-:W-:Y:S01]  /*3e30*/  UMOV UR5, 0x380fffff ;  /* 0x380fffff00057882 */ /* 0x000fe20000000000 */
[----:B--2---:R-:W0:Y:S01]  /*3e40*/  F2F.F32.F64 R25, R4 ;  /* 0x0000000400197310 */ /* 0x004e220000301000 */
[----:B------:R-:W-:-:S14]  /*3e50*/  DSETP.GEU.AND P0, PT, |R4|, UR4, PT ;  /* 0x0000000404007e2a */ /* 0x000fdc000bf0e200 */
[----:B0-----:R-:W-:Y:S01]  /*3e60*/  @!P0 FMUL R25, R25, 1.175494350822287508e-38 ;  /* 0x0080000019198820 */ /* 0x001fe20000400000 */
[----:B------:R-:W-:Y:S06]  /*3e70*/  BRA `(.L_x_2387) ;  /* 0x0000000800747947 */ /* 0x000fec0003800000 */
.L_x_2382:
        /* <DEDUP_REMOVED lines=12> */
.L_x_2396:
[----:B------:R-:W2:Y:S01]  /*3f40*/  LDG.E.64 R4, desc[UR36][R4.64] ;  /* 0x0000002404047981 */ /* 0x000ea2000c1e1b00 */
[----:B------:R-:W-:Y:S01]  /*3f50*/  UMOV UR4, 0xf0000000 ;  /* 0xf000000000047882 */ /* 0x000fe20000000000 */
[----:B------:R-:W-:Y:S01]  /*3f60*/  UMOV UR5, 0x380fffff ;  /* 0x380fffff00057882 */ /* 0x000fe20000000000 */
[----:B--2---:R-:W0:Y:S01]  /*3f70*/  F2F.F32.F64 R25, R4 ;  /* 0x0000000400197310 */ /* 0x004e220000301000 */
[----:B------:R-:W-:-:S14]  /*3f80*/  DSETP.GEU.AND P0, PT, |R4|, UR4, PT ;  /* 0x0000000404007e2a */ /* 0x000fdc000bf0e200 */
[----:B0-----:R-:W-:Y:S01]  /*3f90*/  @!P0 FMUL R25, R25, 1.175494350822287508e-38 ;  /* 0x0080000019198820 */ /* 0x001fe20000400000 */
[----:B------:R-:W-:Y:S06]  /*3fa0*/  BRA `(.L_x_2387) ;  /* 0x0000000800287947 */ /* 0x000fec0003800000 */
.L_x_2395:
        /* <DEDUP_REMOVED lines=25> */
.L_x_2398:
[----:B------:R-:W2:Y:S02]  /*4140*/  LDG.E.U8 R4, desc[UR36][R4.64] ;  /* 0x0000002404047981 */ /* 0x000ea4000c1e1100 */
[C---:B--2---:R-:W-:Y:S02]  /*4150*/  IMAD.SHL.U32 R0, R4.reuse, 0x2000000, RZ ;  /* 0x0200000004007824 */ /* 0x044fe400078e00ff */
        /* <DEDUP_REMOVED lines=10> */
.L_x_2397:
[----:B------:R-:W2:Y:S02]  /*4200*/  LDG.E.U16 R4, desc[UR36][R4.64] ;  /* 0x0000002404047981 */ /* 0x000ea4000c1e1500 */
[----:B--2---:R-:W-:Y:S01]  /*4210*/  IMAD.U32 R25, R4, 0x10000, RZ ;  /* 0x0001000004197824 */ /* 0x004fe200078e00ff */
[----:B------:R-:W-:Y:S06]  /*4220*/  BRA `(.L_x_2387) ;  /* 0x0000000400887947 */ /* 0x000fec0003800000 */
.L_x_2394:
        /* <DEDUP_REMOVED lines=11> */
.L_x_2401:
        /* <DEDUP_REMOVED lines=20> */
.L_x_2403:
[----:B------:R-:W-:Y:S05]  /*4420*/  BSYNC.RECONVERGENT B0 ;  /* 0x0000000000007941 */ /* 0x000fea0003800200 */
.L_x_2402:
[----:B------:R-:W-:Y:S01]  /*4430*/  IMAD.SHL.U32 R0, R0, 0x100000, RZ ;  /* 0x0010000000007824 */ /* 0x000fe200078e00ff */
[----:B------:R-:W-:-:S04]  /*4440*/  LEA R3, R3, 0x3b800000, 0x17 ;  /* 0x3b80000003037811 */ /* 0x000fc800078eb8ff */
[----:B------:R-:W-:Y:S01]  /*4450*/  LOP3.LUT R25, R3, R0, R25, 0xfe, !PT ;  /* 0x0000000003197212 */ /* 0x000fe200078efe19 */
[----:B------:R-:W-:Y:S06]  /*4460*/  BRA `(.L_x_2387) ;  /* 0x0000000000f87947 */ /* 0x000fec0003800000 */
.L_x_2400:
        /* <DEDUP_REMOVED lines=20> */
.L_x_2405:
[----:B------:R-:W-:Y:S05]  /*45b0*/  BSYNC.RECONVERGENT B0 ;  /* 0x0000000000007941 */ /* 0x000fea0003800200 */
.L_x_2404:
[----:B------:R-:W-:Y:S01]  /*45c0*/  IMAD.SHL.U32 R0, R0, 0x200000, RZ ;  /* 0x0020000000007824 */ /* 0x000fe200078e00ff */
[----:B------:R-:W-:-:S04]  /*45d0*/  LEA R3, R3, 0x37800000, 0x17 ;  /* 0x3780000003037811 */ /* 0x000fc800078eb8ff */
[----:B------:R-:W-:Y:S01]  /*45e0*/  LOP3.LUT R25, R3, R0, R25, 0xfe, !PT ;  /* 0x0000000003197212 */ /* 0x000fe200078efe19 */
[----:B------:R-:W-:Y:S06]  /*45f0*/  BRA `(.L_x_2387) ;  /* 0x0000000000947947 */ /* 0x000fec0003800000 */
.L_x_2399:
        /* <DEDUP_REMOVED lines=14> */
.L_x_2386:
        /* <DEDUP_REMOVED lines=16> */
.L_x_2408:
[----:B------:R-:W-:Y:S01]  /*47e0*/  IMAD.MOV.U32 R25, RZ, RZ, RZ ;  /* 0x000000ffff197224 */ /* 0x000fe200078e00ff */
[----:B------:R-:W-:Y:S06]  /*47f0*/  BRA `(.L_x_2387) ;  /* 0x0000000000147947 */ /* 0x000fec0003800000 */
.L_x_2407:
[----:B------:R-:W2:Y:S02]  /*4800*/  LDG.E.64 R4, desc[UR36][R4.64] ;  /* 0x0000002404047981 */ /* 0x000ea4000c1e1b00 */
[----:B--2---:R0:W2:Y:S01]  /*4810*/  I2F.U64 R25, R4 ;  /* 0x0000000400197312 */ /* 0x0040a20000301000 */
[----:B------:R-:W-:Y:S05]  /*4820*/  BRA `(.L_x_2387) ;  /* 0x0000000000087947 */ /* 0x000fea0003800000 */
.L_x_2406:
[----:B------:R-:W2:Y:S02]  /*4830*/  LDG.E R4, desc[UR36][R4.64] ;  /* 0x0000002404047981 */ /* 0x000ea4000c1e1900 */
[----:B--2---:R-:W-:-:S07]  /*4840*/  I2FP.F32.U32 R25, R4 ;  /* 0x0000000400197245 */ /* 0x004fce0000201000 */
.L_x_2387:
[----:B------:R-:W-:Y:S05]  /*4850*/  BSYNC.RECONVERGENT B6 ;  /* 0x0000000000067941 */ /* 0x000fea0003800200 */
.L_x_2381:
[----:B0---4-:R-:W0:Y:S01]  /*4860*/  LDC.64 R4, c[0x0][0x3a8] ;  /* 0x0000ea00ff047b82 */ /* 0x011e220000000a00 */
[----:B------:R-:W4:Y:S01]  /*4870*/  LDCU UR5, c[0x0][0x3bc] ;  /* 0x00007780ff0577ac */ /* 0x000f220008000800 */
        /* <DEDUP_REMOVED lines=18> */
.L_x_2413:
[----:B------:R-:W4:Y:S02]  /*49a0*/  LDG.E.U8 R4, desc[UR36][R4.64] ;  /* 0x0000002404047981 */ /* 0x000f24000c1e1100 */
[----:B----4-:R-:W-:Y:S01]  /*49b0*/  I2FP.F32.U32 R18, R4 ;  /* 0x0000000400127245 */ /* 0x010fe20000201000 */
[----:B------:R-:W-:Y:S06]  /*49c0*/  BRA `(.L_x_2415) ;  /* 0x0000000c00287947 */ /* 0x000fec0003800000 */
.L_x_2412:
        /* <DEDUP_REMOVED lines=9> */
.L_x_2417:
[----:B------:R-:W4:Y:S02]  /*4a60*/  LDG.E R4, desc[UR36][R4.64] ;  /* 0x0000002404047981 */ /* 0x000f24000c1e1900 */
[----:B----4-:R-:W-:Y:S01]  /*4a70*/  I2FP.F32.S32 R18, R4 ;  /* 0x0000000400127245 */ /* 0x010fe20000201400 */
[----:B------:R-:W-:Y:S06]  /*4a80*/  BRA `(.L_x_2415) ;  /* 0x0000000800f87947 */ /* 0x000fec0003800000 */
.L_x_2416:
[----:B------:R-:W4:Y:S02]  /*4a90*/  LDG.E.U16 R4, desc[UR36][R4.64] ;  /* 0x0000002404047981 */ /* 0x000f24000c1e1500 */
[----:B----4-:R0:W4:Y:S01]  /*4aa0*/  I2F.S16 R18, R4 ;  /* 0x0000000400127306 */ /* 0x0101220000101400 */
[----:B------:R-:W-:Y:S05]  /*4ab0*/  BRA `(.L_x_2415) ;  /* 0x0000000800ec7947 */ /* 0x000fea0003800000 */
.L_x_2411:
        /* <DEDUP_REMOVED lines=8> */
.L_x_2419:
[----:B------:R-:W4:Y:S02]  /*4b40*/  LDG.E.U16 R4, desc[UR36][R4.64] ;  /* 0x0000002404047981 */ /* 0x000f24000c1e1500 */
[----:B----4-:R-:W-:Y:S01]  /*4b50*/  HADD2.F32 R18, -RZ, R4.H0_H0 ;  /* 0x20000004ff127230 */ /* 0x010fe20000004100 */
[----:B------:R-:W-:Y:S06]  /*4b60*/  BRA `(.L_x_2415) ;  /* 0x0000000800c07947 */ /* 0x000fec0003800000 */
.L_x_2418:
        /* <DEDUP_REMOVED lines=8> */
.L_x_2421:
[----:B------:R-:W4:Y:S02]  /*4bf0*/  LDG.E.U16 R4, desc[UR36][R4.64] ;  /* 0x0000002404047981 */ /* 0x000f24000c1e1500 */
[----:B----4-:R-:W-:Y:S01]  /*4c00*/  HADD2.F32 R18, -RZ, R4.H0_H0 ;  /* 0x20000004ff127230 */ /* 0x010fe20000004100 */
[----:B------:R-:W-:Y:S06]  /*4c10*/  BRA `(.L_x_2415) ;  /* 0x0000000800947947 */ /* 0x000fec0003800000 */
.L_x_2420:
[----:B------:R-:W4:Y:S01]  /*4c20*/  LDG.E.64 R4, desc[UR36][R4.64] ;  /* 0x0000002404047981 */ /* 0x000f22000c1e1b00 */
[----:B------:R-:W-:Y:S01]  /*4c30*/  UMOV UR4, 0xf0000000 ;  /* 0xf000000000047882 */ /* 0x000fe20000000000 */
[----:B------:R-:W-:Y:S01]  /*4c40*/  UMOV UR5, 0x380fffff ;  /* 0x380fffff00057882 */ /* 0x000fe20000000000 */
[----:B----4-:R-:W0:Y:S01]  /*4c50*/  F2F.F32.F64 R18, R4 ;  /* 0x0000000400127310 */ /* 0x010e220000301000 */
[----:B------:R-:W-:-:S14]  /*4c60*/  DSETP.GEU.AND P0, PT, |R4|, UR4, PT ;  /* 0x0000000404007e2a */ /* 0x000fdc000bf0e200 */
[----:B0-----:R-:W-:Y:S01]  /*4c70*/  @!P0 FMUL R18, R18, 1.175494350822287508e-38 ;  /* 0x0080000012128820 */ /* 0x001fe20000400000 */
[----:B------:R-:W-:Y:S06]  /*4c80*/  BRA `(.L_x_2415) ;  /* 0x0000000800787947 */ /* 0x000fec0003800000 */
.L_x_2410:
        /* <DEDUP_REMOVED lines=12> */
.L_x_2424:
[----:B------:R-:W4:Y:S01]  /*4d50*/  LDG.E.64 R4, desc[UR36][R4.64] ;  /* 0x0000002404047981 */ /* 0x000f22000c1e1b00 */
[----:B------:R-:W-:Y:S01]  /*4d60*/  UMOV UR4, 0xf0000000 ;  /* 0xf000000000047882 */ /* 0x000fe20000000000 */
[----:B------:R-:W-:Y:S01]  /*4d70*/  UMOV UR5, 0x380fffff ;  /* 0x380fffff00057882 */ /* 0x000fe20000000000 */
[----:B----4-:R-:W0:Y:S01]  /*4d80*/  F2F.F32.F64 R18, R4 ;  /* 0x0000000400127310 */ /* 0x010e220000301000 */
[----:B------:R-:W-:-:S14]  /*4d90*/  DSETP.GEU.AND P0, PT, |R4|, UR4, PT ;  /* 0x0000000404007e2a */ /* 0x000fdc000bf0e200 */
[----:B0-----:R-:W-:Y:S01]  /*4da0*/  @!P0 FMUL R18, R18, 1.175494350822287508e-38 ;  /* 0x0080000012128820 */ /* 0x001fe20000400000 */
[----:B------:R-:W-:Y:S06]  /*4db0*/  BRA `(.L_x_2415) ;  /* 0x00000008002c7947 */ /* 0x000fec0003800000 */
.L_x_2423:
        /* <DEDUP_REMOVED lines=25> */
.L_x_2426:
[----:B------:R-:W4:Y:S02]  /*4f50*/  LDG.E.U8 R4, desc[UR36][R4.64] ;  /* 0x0000002404047981 */ /* 0x000f24000c1e1100 */
[C---:B----4-:R-:W-:Y:S02]  /*4f60*/  IMAD.SHL.U32 R0, R4.reuse, 0x2000000, RZ ;  /* 0x0200000004007824 */ /* 0x050fe400078e00ff */
        /* <DEDUP_REMOVED lines=11> */
.L_x_2425:
[----:B------:R-:W4:Y:S02]  /*5020*/  LDG.E.U16 R4, desc[UR36][R4.64] ;  /* 0x0000002404047981 */ /* 0x000f24000c1e1500 */
[----:B----4-:R-:W-:Y:S01]  /*5030*/  IMAD.U32 R18, R4, 0x10000, RZ ;  /* 0x0001000004127824 */ /* 0x010fe200078e00ff */
[----:B------:R-:W-:Y:S06]  /*5040*/  BRA `(.L_x_2415) ;  /* 0x0000000400887947 */ /* 0x000fec0003800000 */
.L_x_2422:
        /* <DEDUP_REMOVED lines=11> */
.L_x_2429:
        /* <DEDUP_REMOVED lines=20> */
.L_x_2431:
[----:B------:R-:W-:Y:S05]  /*5240*/  BSYNC.RECONVERGENT B0 ;  /* 0x0000000000007941 */ /* 0x000fea0003800200 */
.L_x_2430:
[----:B------:R-:W-:Y:S01]  /*5250*/  IMAD.SHL.U32 R0, R0, 0x100000, RZ ;  /* 0x0010000000007824 */ /* 0x000fe200078e00ff */
[----:B------:R-:W-:-:S04]  /*5260*/  LEA R3, R3, 0x3b800000, 0x17 ;  /* 0x3b80000003037811 */ /* 0x000fc800078eb8ff */
[----:B------:R-:W-:Y:S01]  /*5270*/  LOP3.LUT R18, R3, R0, R7, 0xfe, !PT ;  /* 0x0000000003127212 */ /* 0x000fe200078efe07 */
[----:B------:R-:W-:Y:S06]  /*5280*/  BRA `(.L_x_2415) ;  /* 0x0000000000f87947 */ /* 0x000fec0003800000 */
.L_x_2428:
        /* <DEDUP_REMOVED lines=20> */
.L_x_2433:
[----:B------:R-:W-:Y:S05]  /*53d0*/  BSYNC.RECONVERGENT B0 ;  /* 0x0000000000007941 */ /* 0x000fea0003800200 */
.L_x_2432:
[----:B------:R-:W-:Y:S01]  /*53e0*/  IMAD.SHL.U32 R0, R0, 0x200000, RZ ;  /* 0x0020000000007824 */ /* 0x000fe200078e00ff */
[----:B------:R-:W-:-:S04]  /*53f0*/  LEA R3, R3, 0x37800000, 0x17 ;  /* 0x3780000003037811 */ /* 0x000fc800078eb8ff */
[----:B------:R-:W-:Y:S01]  /*5400*/  LOP3.LUT R18, R3, R0, R7, 0xfe, !PT ;  /* 0x0000000003127212 */ /* 0x000fe200078efe07 */
[----:B------:R-:W-:Y:S06]  /*5410*/  BRA `(.L_x_2415) ;  /* 0x0000000000947947 */ /* 0x000fec0003800000 */
.L_x_2427:
        /* <DEDUP_REMOVED lines=14> */
.L_x_2414:
        /* <DEDUP_REMOVED lines=16> */
.L_x_2436:
[----:B------:R-:W-:Y:S01]  /*5600*/  IMAD.MOV.U32 R18, RZ, RZ, RZ ;  /* 0x000000ffff127224 */ /* 0x000fe200078e00ff */
[----:B------:R-:W-:Y:S06]  /*5610*/  BRA `(.L_x_2415) ;  /* 0x0000000000147947 */ /* 0x000fec0003800000 */
.L_x_2435:
[----:B------:R-:W4:Y:S02]  /*5620*/  LDG.E.64 R4, desc[UR36][R4.64] ;  /* 0x0000002404047981 */ /* 0x000f24000c1e1b00 */
[----:B----4-:R0:W4:Y:S01]  /*5630*/  I2F.U64 R18, R4 ;  /* 0x0000000400127312 */ /* 0x0101220000301000 */
[----:B------:R-:W-:Y:S05]  /*5640*/  BRA `(.L_x_2415) ;  /* 0x0000000000087947 */ /* 0x000fea0003800000 */
.L_x_2434:
[----:B------:R-:W4:Y:S02]  /*5650*/  LDG.E R4, desc[UR36][R4.64] ;  /* 0x0000002404047981 */ /* 0x000f24000c1e1900 */
[----:B----4-:R-:W-:-:S07]  /*5660*/  I2FP.F32.U32 R18, R4 ;  /* 0x0000000400127245 */ /* 0x010fce0000201000 */
.L_x_2415:
[----:B------:R-:W-:Y:S05]  /*5670*/  BSYNC.RECONVERGENT B6 ;  /* 0x0000000000067941 */ /* 0x000fea0003800200 */
.L_x_2409:
[----:B------:R-:W-:-:S07]  /*5680*/  VIADD R16, R16, 0x80 ;  /* 0x0000008010107836 */ /* 0x000fce0000000000 */
.L_x_2380:
[----:B------:R-:W-:Y:S05]  /*5690*/  BSYNC.RECONVERGENT B7 ;  /* 0x0000000000077941 */ /* 0x000fea0003800200 */
.L_x_2379:
[----:B------:R-:W-:Y:S01]  /*56a0*/  ISETP.GE.AND P0, PT, R16, R17, PT ;  /* 0x000000111000720c */ /* 0x000fe20003f06270 */
[----:B------:R-:W-:Y:S01]  /*56b0*/  BSSY.RECONVERGENT B7, `(.L_x_2437) ;  /* 0x00001c4000077945 */ /* 0x000fe20003800200 */
[----:B------:R-:W-:Y:S02]  /*56c0*/  IMAD.MOV.U32 R23, RZ, RZ, RZ ;  /* 0x000000ffff177224 */ /* 0x000fe400078e00ff */
[----:B------:R-:W-:-:S09]  /*56d0*/  IMAD.MOV.U32 R28, RZ, RZ, RZ ;  /* 0x000000ffff1c7224 */ /* 0x000fd200078e00ff */
[----:B------:R-:W-:Y:S05]  /*56e0*/  @P0 BRA `(.L_x_2438) ;  /* 0x0000001c00000947 */ /* 0x000fea0003800000 */
[----:B0-2-4-:R-:W0:Y:S01]  /*56f0*/  LDC.64 R4, c[0x0][0x3a0] ;  /* 0x0000e800ff047b82 */ /* 0x015e220000000a00 */
        /* <DEDUP_REMOVED lines=20> */
.L_x_2443:
[----:B------:R-:W2:Y:S02]  /*5840*/  LDG.E.U8 R4, desc[UR36][R4.64] ;  /* 0x0000002404047981 */ /* 0x000ea4000c1e1100 */
[----:B--2---:R-:W-:Y:S01]  /*5850*/  I2FP.F32.U32 R28, R4 ;  /* 0x00000004001c7245 */ /* 0x004fe20000201000 */
[----:B------:R-:W-:Y:S06]  /*5860*/  BRA `(.L_x_2445) ;  /* 0x0000000c00287947 */ /* 0x000fec0003800000 */
.L_x_2442:
        /* <DEDUP_REMOVED lines=9> */
.L_x_2447:
[----:B------:R-:W2:Y:S02]  /*5900*/  LDG.E R4, desc[UR36][R4.64] ;  /* 0x0000002404047981 */ /* 0x000ea4000c1e1900 */
[----:B--2---:R-:W-:Y:S01]  /*5910*/  I2FP.F32.S32 R28, R4 ;  /* 0x00000004001c7245 */ /* 0x004fe20000201400 */
[----:B------:R-:W-:Y:S06]  /*5920*/  BRA `(.L_x_2445) ;  /* 0x0000000800f87947 */ /* 0x000fec0003800000 */
.L_x_2446:
[----:B------:R-:W2:Y:S02]  /*5930*/  LDG.E.U16 R4, desc[UR36][R4.64] ;  /* 0x0000002404047981 */ /* 0x000ea4000c1e1500 */
[----:B--2---:R0:W2:Y:S01]  /*5940*/  I2F.S16 R28, R4 ;  /* 0x00000004001c7306 */ /* 0x0040a20000101400 */
[----:B------:R-:W-:Y:S05]  /*5950*/  BRA `(.L_x_2445) ;  /* 0x0000000800ec7947 */ /* 0x000fea0003800000 */
.L_x_2441:
        /* <DEDUP_REMOVED lines=8> */
.L_x_2449:
[----:B------:R-:W2:Y:S02]  /*59e0*/  LDG.E.U16 R4, desc[UR36][R4.64] ;  /* 0x0000002404047981 */ /* 0x000ea4000c1e1500 */
[----:B--2---:R-:W-:Y:S01]  /*59f0*/  HADD2.F32 R28, -RZ, R4.H0_H0 ;  /* 0x20000004ff1c7230 */ /* 0x004fe20000004100 */
[----:B------:R-:W-:Y:S06]  /*5a00*/  BRA `(.L_x_2445) ;  /* 0x0000000800c07947 */ /* 0x000fec0003800000 */
.L_x_2448:
        /* <DEDUP_REMOVED lines=8> */
.L_x_2451:
[----:B------:R-:W2:Y:S02]  /*5a90*/  LDG.E.U16 R4, desc[UR36][R4.64] ;  /* 0x0000002404047981 */ /* 0x000ea4000c1e1500 */
[----:B--2---:R-:W-:Y:S01]  /*5aa0*/  HADD2.F32 R28, -RZ, R4.H0_H0 ;  /* 0x20000004ff1c7230 */ /* 0x004fe20000004100 */
[----:B------:R-:W-:Y:S06]  /*5ab0*/  BRA `(.L_x_2445) ;  /* 0x0000000800947947 */ /* 0x000fec0003800000 */
.L_x_2450:
[----:B------:R-:W2:Y:S01]  /*5ac0*/  LDG.E.64 R4, desc[UR36][R4.64] ;  /* 0x0000002404047981 */ /* 0x000ea2000c1e1b00 */
[----:B------:R-:W-:Y:S01]  /*5ad0*/  UMOV UR4, 0xf0000000 ;  /* 0xf000000000047882 */ /* 0x000fe20000000000 */
[----:B------:R-:W-:Y:S01]  /*5ae0*/  UMOV UR5, 0x380fffff ;  /* 0x380fffff00057882 */ /* 0x000fe20000000000 */
[----:B--2---:R-:W0:Y:S01]  /*5af0*/  F2F.F32.F64 R28, R4 ;  /* 0x00000004001c7310 */ /* 0x004e220000301000 */
[----:B------:R-:W-:-:S14]  /*5b00*/  DSETP.GEU.AND P0, PT, |R4|, UR4, PT ;  /* 0x0000000404007e2a */ /* 0x000fdc000bf0e200 */
[----:B0-----:R-:W-:Y:S01]  /*5b10*/  @!P0 FMUL R28, R28, 1.175494350822287508e-38 ;  /* 0x008000001c1c8820 */ /* 0x001fe20000400000 */
[----:B------:R-:W-:Y:S06]  /*5b20*/  BRA `(.L_x_2445) ;  /* 0x0000000800787947 */ /* 0x000fec0003800000 */
.L_x_2440:
        /* <DEDUP_REMOVED lines=12> */
.L_x_2454:
[----:B------:R-:W2:Y:S01]  /*5bf0*/  LDG.E.64 R4, desc[UR36][R4.64] ;  /* 0x0000002404047981 */ /* 0x000ea2000c1e1b00 */
[----:B------:R-:W-:Y:S01]  /*5c00*/  UMOV UR4, 0xf0000000 ;  /* 0xf000000000047882 */ /* 0x000fe20000000000 */
[----:B------:R-:W-:Y:S01]  /*5c10*/  UMOV UR5, 0x380fffff ;  /* 0x380fffff00057882 */ /* 0x000fe20000000000 */
[----:B--2---:R-:W0:Y:S01]  /*5c20*/  F2F.F32.F64 R28, R4 ;  /* 0x00000004001c7310 */ /* 0x004e220000301000 */
[----:B------:R-:W-:-:S14]  /*5c30*/  DSETP.GEU.AND P0, PT, |R4|, UR4, PT ;  /* 0x0000000404007e2a */ /* 0x000fdc000bf0e200 */
[----:B0-----:R-:W-:Y:S01]  /*5c40*/  @!P0 FMUL R28, R28, 1.175494350822287508e-38 ;  /* 0x008000001c1c8820 */ /* 0x001fe20000400000 */
[----:B------:R-:W-:Y:S06]  /*5c50*/  BRA `(.L_x_2445) ;  /* 0x00000008002c7947 */ /* 0x000fec0003800000 */
.L_x_2453:
        /* <DEDUP_REMOVED lines=25> */
.L_x_2456:
        /* <DEDUP_REMOVED lines=13> */
.L_x_2455:
[----:B------:R-:W2:Y:S02]  /*5ec0*/  LDG.E.U16 R4, desc[UR36][R4.64] ;  /* 0x0000002404047981 */ /* 0x000ea4000c1e1500 */
[----:B--2---:R-:W-:Y:S01]  /*5ed0*/  IMAD.U32 R28, R4, 0x10000, RZ ;  /* 0x00010000041c7824 */ /* 0x004fe200078e00ff */
[----:B------:R-:W-:Y:S06]  /*5ee0*/  BRA `(.L_x_2445) ;  /* 0x0000000400887947 */ /* 0x000fec0003800000 */
.L_x_2452:
        /* <DEDUP_REMOVED lines=11> */
.L_x_2459:
        /* <DEDUP_REMOVED lines=20> */
.L_x_2461:
[----:B------:R-:W-:Y:S05]  /*60e0*/  BSYNC.RECONVERGENT B0 ;  /* 0x0000000000007941 */ /* 0x000fea0003800200 */
.L_x_2460:
[----:B------:R-:W-:Y:S01]  /*60f0*/  IMAD.SHL.U32 R0, R0, 0x100000, RZ ;  /* 0x0010000000007824 */ /* 0x000fe200078e00ff */
[----:B------:R-:W-:-:S04]  /*6100*/  LEA R3, R3, 0x3b800000, 0x17 ;  /* 0x3b80000003037811 */ /* 0x000fc800078eb8ff */
[----:B------:R-:W-:Y:S01]  /*6110*/  LOP3.LUT R28, R3, R0, R7, 0xfe, !PT ;  /* 0x00000000031c7212 */ /* 0x000fe200078efe07 */
[----:B------:R-:W-:Y:S06]  /*6120*/  BRA `(.L_x_2445) ;  /* 0x0000000000f87947 */ /* 0x000fec0003800000 */
.L_x_2458:
        /* <DEDUP_REMOVED lines=20> */
.L_x_2463:
[----:B------:R-:W-:Y:S05]  /*6270*/  BSYNC.RECONVERGENT B0 ;  /* 0x0000000000007941 */ /* 0x000fea0003800200 */
.L_x_2462:
[----:B------:R-:W-:Y:S01]  /*6280*/  IMAD.SHL.U32 R0, R0, 0x200000, RZ ;  /* 0x0020000000007824 */ /* 0x000fe200078e00ff */
[----:B------:R-:W-:-:S04]  /*6290*/  LEA R3, R3, 0x37800000, 0x17 ;  /* 0x3780000003037811 */ /* 0x000fc800078eb8ff */
[----:B------:R-:W-:Y:S01]  /*62a0*/  LOP3.LUT R28, R3, R0, R7, 0xfe, !PT ;  /* 0x00000000031c7212 */ /* 0x000fe200078efe07 */
[----:B------:R-:W-:Y:S06]  /*62b0*/  BRA `(.L_x_2445) ;  /* 0x0000000000947947 */ /* 0x000fec0003800000 */
.L_x_2457:
        /* <DEDUP_REMOVED lines=14> */
.L_x_2444:
        /* <DEDUP_REMOVED lines=16> */
.L_x_2466:
[----:B------:R-:W-:Y:S01]  /*64a0*/  IMAD.MOV.U32 R28, RZ, RZ, RZ ;  /* 0x000000ffff1c7224 */ /* 0x000fe200078e00ff */
[----:B------:R-:W-:Y:S06]  /*64b0*/  BRA `(.L_x_2445) ;  /* 0x0000000000147947 */ /* 0x000fec0003800000 */
.L_x_2465:
[----:B------:R-:W2:Y:S02]  /*64c0*/  LDG.E.64 R4, desc[UR36][R4.64] ;  /* 0x0000002404047981 */ /* 0x000ea4000c1e1b00 */
[----:B--2---:R0:W2:Y:S01]  /*64d0*/  I2F.U64 R28, R4 ;  /* 0x00000004001c7312 */ /* 0x0040a20000301000 */
[----:B------:R-:W-:Y:S05]  /*64e0*/  BRA `(.L_x_2445) ;  /* 0x0000000000087947 */ /* 0x000fea0003800000 */
.L_x_2464:
[----:B------:R-:W2:Y:S02]  /*64f0*/  LDG.E R4, desc[UR36][R4.64] ;  /* 0x0000002404047981 */ /* 0x000ea4000c1e1900 */
[----:B--2---:R-:W-:-:S07]  /*6500*/  I2FP.F32.U32 R28, R4 ;  /* 0x00000004001c7245 */ /* 0x004fce0000201000 */
.L_x_2445:
[----:B------:R-:W-:Y:S05]  /*6510*/  BSYNC.RECONVERGENT B6 ;  /* 0x0000000000067941 */ /* 0x000fea0003800200 */
.L_x_2439:
[----:B------:R-:W1:Y:S01]  /*6520*/  LDCU.U8 UR6, c[0x0][0x3b5] ;  /* 0x000076a0ff0677ac */ /* 0x000e620008000000 */
[----:B0---4-:R-:W0:Y:S01]  /*6530*/  LDC.64 R4, c[0x0][0x3a8] ;  /* 0x0000ea00ff047b82 */ /* 0x011e220000000a00 */
[----:B------:R-:W4:Y:S01]  /*6540*/  LDCU UR5, c[0x0][0x3bc] ;  /* 0x00007780ff0577ac */ /* 0x000f220008000800 */
[----:B-1----:R-:W-:-:S04]  /*6550*/  UPRMT UR4, UR6, 0x9910, URZ ;  /* 0x0000991006047896 */ /* 0x002fc800080000ff */
        /* <DEDUP_REMOVED lines=14> */
[----:B----4-:R0:W1:Y:S01]  /*6640*/  I2F.S16 R23, R4 ;  /* 0x0000000400177306 */ /* 0x0100620000101400 */
[----:B------:R-:W-:Y:S05]  /*6650*/  BRA `(.L_x_2438) ;  /* 0x0000000c00247947 */ /* 0x000fea0003800000 */
.L_x_2470:
[----:B------:R-:W4:Y:S02]  /*6660*/  LDG.E.U8 R4, desc[UR36][R4.64] ;  /* 0x0000002404047981 */ /* 0x000f24000c1e1100 */
[----:B----4-:R-:W-:Y:S01]  /*6670*/  I2FP.F32.U32 R23, R4 ;  /* 0x0000000400177245 */ /* 0x010fe20000201000 */
[----:B------:R-:W-:Y:S06]  /*6680*/  BRA `(.L_x_2438) ;  /* 0x0000000c00187947 */ /* 0x000fec0003800000 */
.L_x_2469:
[----:B------:R-:W-:-:S09]  /*6690*/  UISETP.NE.AND UP0, UPT, UR4, 0x2, UPT ;  /* 0x000000020400788c */ /* 0x000fd2000bf05270 */
[----:B------:R-:W-:Y:S05]  /*66a0*/  BRA.U !UP0, `(.L_x_2472) ;  /* 0x0000000108287547 */ /* 0x000fea000b800000 */
[----:B------:R-:W-:-:S09]  /*66b0*/  UISETP.NE.AND UP0, UPT, UR4, 0x3, UPT ;  /* 0x000000030400788c */ /* 0x000fd2000bf05270 */
[----:B------:R-:W-:Y:S05]  /*66c0*/  BRA.U !UP0, `(.L_x_2473) ;  /* 0x0000000108147547 */ /* 0x000fea000b800000 */
[----:B------:R-:W-:-:S09]  /*66d0*/  UISETP.NE.AND UP0, UPT, UR4, 0x4, UPT ;  /* 0x000000040400788c */ /* 0x000fd2000bf05270 */
[----:B------:R-:W-:Y:S05]  /*66e0*/  BRA.U UP0, `(.L_x_2471) ;  /* 0x0000000900a87547 */ /* 0x000fea000b800000 */
[----:B------:R-:W4:Y:S02]  /*66f0*/  LDG.E.64 R4, desc[UR36][R4.64] ;  /* 0x0000002404047981 */ /* 0x000f24000c1e1b00 */
[----:B----4-:R0:W1:Y:S01]  /*6700*/  I2F.S64 R23, R4 ;  /* 0x0000000400177312 */ /* 0x0100620000301400 */
[----:B------:R-:W-:Y:S05]  /*6710*/  BRA `(.L_x_2438) ;  /* 0x0000000800f47947 */ /* 0x000fea0003800000 */
.L_x_2473:
[----:B------:R-:W4:Y:S02]  /*6720*/  LDG.E R4, desc[UR36][R4.64] ;  /* 0x0000002404047981 */ /* 0x000f24000c1e1900 */
[----:B----4-:R-:W-:Y:S01]  /*6730*/  I2FP.F32.S32 R23, R4 ;  /* 0x0000000400177245 */ /* 0x010fe20000201400 */
[----:B------:R-:W-:Y:S06]  /*6740*/  BRA `(.L_x_2438) ;  /* 0x0000000800e87947 */ /* 0x000fec0003800000 */
.L_x_2472:
[----:B------:R-:W4:Y:S02]  /*6750*/  LDG.E.U16 R4, desc[UR36][R4.64] ;  /* 0x0000002404047981 */ /* 0x000f24000c1e1500 */
[----:B----4-:R0:W1:Y:S01]  /*6760*/  I2F.S16 R23, R4 ;  /* 0x0000000400177306 */ /* 0x0100620000101400 */
[----:B------:R-:W-:Y:S05]  /*6770*/  BRA `(.L_x_2438) ;  /* 0x0000000800dc7947 */ /* 0x000fea0003800000 */
.L_x_2468:
        /* <DEDUP_REMOVED lines=8> */
.L_x_2475:
[----:B------:R-:W4:Y:S02]  /*6800*/  LDG.E.U16 R4, desc[UR36][R4.64] ;  /* 0x0000002404047981 */ /* 0x000f24000c1e1500 */
[----:B----4-:R-:W-:Y:S01]  /*6810*/  HADD2.F32 R23, -RZ, R4.H0_H0 ;  /* 0x20000004ff177230 */ /* 0x010fe20000004100 */
[----:B------:R-:W-:Y:S06]  /*6820*/  BRA `(.L_x_2438) ;  /* 0x0000000800b07947 */ /* 0x000fec0003800000 */
.L_x_2474:
        /* <DEDUP_REMOVED lines=8> */
.L_x_2477:
[----:B------:R-:W4:Y:S02]  /*68b0*/  LDG.E.U16 R4, desc[UR36][R4.64] ;  /* 0x0000002404047981 */ /* 0x000f24000c1e1500 */
[----:B----4-:R-:W-:Y:S01]  /*68c0*/  HADD2.F32 R23, -RZ, R4.H0_H0 ;  /* 0x20000004ff177230 */ /* 0x010fe20000004100 */
[----:B------:R-:W-:Y:S06]  /*68d0*/  BRA `(.L_x_2438) ;  /* 0x0000000800847947 */ /* 0x000fec0003800000 */
.L_x_2476:
[----:B------:R-:W4:Y:S01]  /*68e0*/  LDG.E.64 R4, desc[UR36][R4.64] ;  /* 0x0000002404047981 */ /* 0x000f22000c1e1b00 */
[----:B------:R-:W-:Y:S01]  /*68f0*/  UMOV UR4, 0xf0000000 ;  /* 0xf000000000047882 */ /* 0x000fe20000000000 */
[----:B------:R-:W-:Y:S01]  /*6900*/  UMOV UR5, 0x380fffff ;  /* 0x380fffff00057882 */ /* 0x000fe20000000000 */
[----:B----4-:R-:W0:Y:S01]  /*6910*/  F2F.F32.F64 R23, R4 ;  /* 0x0000000400177310 */ /* 0x010e220000301000 */
[----:B------:R-:W-:-:S14]  /*6920*/  DSETP.GEU.AND P0, PT, |R4|, UR4, PT ;  /* 0x0000000404007e2a */ /* 0x000fdc000bf0e200 */
[----:B0-----:R-:W-:Y:S01]  /*6930*/  @!P0 FMUL R23, R23, 1.175494350822287508e-38 ;  /* 0x0080000017178820 */ /* 0x001fe20000400000 */
[----:B------:R-:W-:Y:S06]  /*6940*/  BRA `(.L_x_2438) ;  /* 0x0000000800687947 */ /* 0x000fec0003800000 */
.L_x_2467:
        /* <DEDUP_REMOVED lines=12> */
.L_x_2480:
[----:B------:R-:W4:Y:S01]  /*6a10*/  LDG.E.64 R4, desc[UR36][R4.64] ;  /* 0x0000002404047981 */ /* 0x000f22000c1e1b00 */
[----:B------:R-:W-:Y:S01]  /*6a20*/  UMOV UR4, 0xf0000000 ;  /* 0xf000000000047882 */ /* 0x000fe20000000000 */
[----:B------:R-:W-:Y:S01]  /*6a30*/  UMOV UR5, 0x380fffff ;  /* 0x380fffff00057882 */ /* 0x000fe20000000000 */
[----:B----4-:R-:W0:Y:S01]  /*6a40*/  F2F.F32.F64 R23, R4 ;  /* 0x0000000400177310 */ /* 0x010e220000301000 */
[----:B------:R-:W-:-:S14]  /*6a50*/  DSETP.GEU.AND P0, PT, |R4|, UR4, PT ;  /* 0x0000000404007e2a */ /* 0x000fdc000bf0e200 */
[----:B0-----:R-:W-:Y:S01]  /*6a60*/  @!P0 FMUL R23, R23, 1.175494350822287508e-38 ;  /* 0x0080000017178820 */ /* 0x001fe20000400000 */
[----:B------:R-:W-:Y:S06]  /*6a70*/  BRA `(.L_x_2438) ;  /* 0x00000008001c7947 */ /* 0x000fec0003800000 */
.L_x_2479:
        /* <DEDUP_REMOVED lines=25> */
.L_x_2482:
        /* <DEDUP_REMOVED lines=12> */
.L_x_2481:
[----:B------:R-:W4:Y:S02]  /*6cd0*/  LDG.E.U16 R4, desc[UR36][R4.64] ;  /* 0x0000002404047981 */ /* 0x000f24000c1e1500 */
[----:B----4-:R-:W-:Y:S01]  /*6ce0*/  IMAD.U32 R23, R4, 0x10000, RZ ;  /* 0x0001000004177824 */ /* 0x010fe200078e00ff */
[----:B------:R-:W-:Y:S06]  /*6cf0*/  BRA `(.L_x_2438) ;  /* 0x00000004007c7947 */ /* 0x000fec0003800000 */
.L_x_2478:
        /* <DEDUP_REMOVED lines=11> */
.L_x_2485:
[----:B------:R-:W4:Y:S02]  /*6db0*/  LDG.E.U8 R4, desc[UR36][R4.64] ;  /* 0x0000002404047981 */ /* 0x000f24000c1e1100 */
        /* <DEDUP_REMOVED lines=18> */
.L_x_2487:
[----:B------:R-:W-:Y:S05]  /*6ee0*/  BSYNC.RECONVERGENT B0 ;  /* 0x0000000000007941 */ /* 0x000fea0003800200 */
.L_x_2486:
[----:B------:R-:W-:Y:S01]  /*6ef0*/  IMAD.SHL.U32 R0, R0, 0x100000, RZ ;  /* 0x0010000000007824 */ /* 0x000fe200078e00ff */
[----:B------:R-:W-:-:S04]  /*6f00*/  LEA R3, R3, 0x3b800000, 0x17 ;  /* 0x3b80000003037811 */ /* 0x000fc800078eb8ff */
[----:B------:R-:W-:Y:S01]  /*6f10*/  LOP3.LUT R23, R3, R0, R23, 0xfe, !PT ;  /* 0x0000000003177212 */ /* 0x000fe200078efe17 */
[----:B------:R-:W-:Y:S06]  /*6f20*/  BRA `(.L_x_2438) ;  /* 0x0000000000f07947 */ /* 0x000fec0003800000 */
.L_x_2484:
        /* <DEDUP_REMOVED lines=19> */
.L_x_2489:
[----:B------:R-:W-:Y:S05]  /*7060*/  BSYNC.RECONVERGENT B0 ;  /* 0x0000000000007941 */ /* 0x000fea0003800200 */
.L_x_2488:
[----:B------:R-:W-:Y:S01]  /*7070*/  IMAD.SHL.U32 R0, R0, 0x200000, RZ ;  /* 0x0020000000007824 */ /* 0x000fe200078e00ff */
[----:B------:R-:W-:-:S04]  /*7080*/  LEA R3, R3, 0x37800000, 0x17 ;  /* 0x3780000003037811 */ /* 0x000fc800078eb8ff */
[----:B------:R-:W-:Y:S01]  /*7090*/  LOP3.LUT R23, R3, R0, R23, 0xfe, !PT ;  /* 0x0000000003177212 */ /* 0x000fe200078efe17 */
[----:B------:R-:W-:Y:S06]  /*70a0*/  BRA `(.L_x_2438) ;  /* 0x0000000000907947 */ /* 0x000fec0003800000 */
.L_x_2483:
        /* <DEDUP_REMOVED lines=14> */
.L_x_2471:
[----:B------:R-:W-:Y:S01]  /*7190*/  MOV R14, 0x0 ;  /* 0x00000000000e7802 */ /* 0x000fe20000000f00 */
[----:B------:R-:W0:Y:S01]  /*71a0*/  LDCU.64 UR4, c[0x4][0x128] ;  /* 0x01002500ff0477ac */ /* 0x000e220008000a00 */
[----:B------:R-:W-:Y:S02]  /*71b0*/  IMAD.MOV.U32 R8, RZ, RZ, 0x4e ;  /* 0x0000004eff087424 */ /* 0x000fe400078e00ff */
[----:B------:R-:W-:Y:S01]  /*71c0*/  IMAD.MOV.U32 R12, RZ, RZ, 0x1 ;  /* 0x00000001ff0c7424 */ /* 0x000fe200078e00ff */
[----:B------:R-:W1:Y:S01]  /*71d0*/  LDCU.64 UR6, c[0x4][0x130] ;  /* 0x01002600ff0677ac */ /* 0x000e620008000a00 */
[----:B------:R-:W4:Y:S01]  /*71e0*/  LDC.64 R14, c[0x4][R14] ;  /* 0x010000000e0e7b82 */ /* 0x000f220000000a00 */
[----:B------:R-:W-:Y:S01]  /*71f0*/  IMAD.MOV.U32 R13, RZ, RZ, RZ ;  /* 0x000000ffff0d7224 */ /* 0x000fe200078e00ff */
[----:B------:R-:W2:Y:S01]  /*7200*/  LDCU.64 UR8, c[0x4][0x18] ;  /* 0x01000300ff0877ac */ /* 0x000ea20008000a00 */
[----:B0-----:R-:W-:Y:S02]  /*7210*/  IMAD.U32 R4, RZ, RZ, UR4 ;  /* 0x00000004ff047e24 */ /* 0x001fe4000f8e00ff */
[----:B------:R-:W-:-:S02]  /*7220*/  IMAD.U32 R5, RZ, RZ, UR5 ;  /* 0x00000005ff057e24 */ /* 0x000fc4000f8e00ff */
[----:B-1----:R-:W-:Y:S02]  /*7230*/  IMAD.U32 R6, RZ, RZ, UR6 ;  /* 0x00000006ff067e24 */ /* 0x002fe4000f8e00ff */
[----:B------:R-:W-:Y:S02]  /*7240*/  IMAD.U32 R7, RZ, RZ, UR7 ;  /* 0x00000007ff077e24 */ /* 0x000fe4000f8e00ff */
[----:B--2---:R-:W-:Y:S02]  /*7250*/  IMAD.U32 R10, RZ, RZ, UR8 ;  /* 0x00000008ff0a7e24 */ /* 0x004fe4000f8e00ff */
[----:B------:R-:W-:-:S07]  /*7260*/  IMAD.U32 R11, RZ, RZ, UR9 ;  /* 0x00000009ff0b7e24 */ /* 0x000fce000f8e00ff */
[----:B------:R-:W-:-:S07]  /*7270*/  LEPC R20, `(.L_x_2492) ;  /* 0x000000001014794e */ /* 0x000fce0000000000 */
[----:B---345:R-:W-:Y:S05]  /*7280*/  CALL.ABS.NOINC R14 ;  /* 0x000000000e007343 */ /* 0x038fea0003c00000 */
.L_x_2492:
[----:B------:R-:W-:Y:S05]  /*7290*/  BRA `(.L_x_2438) ;  /* 0x0000000000147947 */ /* 0x000fea0003800000 */
.L_x_2491:
[----:B------:R-:W4:Y:S02]  /*72a0*/  LDG.E.64 R4, desc[UR36][R4.64] ;  /* 0x0000002404047981 */ /* 0x000f24000c1e1b00 */
[----:B----4-:R0:W1:Y:S01]  /*72b0*/  I2F.U64 R23, R4 ;  /* 0x0000000400177312 */ /* 0x0100620000301000 */
[----:B------:R-:W-:Y:S05]  /*72c0*/  BRA `(.L_x_2438) ;  /* 0x0000000000087947 */ /* 0x000fea0003800000 */
.L_x_2490:
[----:B------:R-:W4:Y:S02]  /*72d0*/  LDG.E R4, desc[UR36][R4.64] ;  /* 0x0000002404047981 */ /* 0x000f24000c1e1900 */
[----:B----4-:R-:W-:-:S07]  /*72e0*/  I2FP.F32.U32 R23, R4 ;  /* 0x0000000400177245 */ /* 0x010fce0000201000 */
.L_x_2438:
[----:B------:R-:W-:Y:S05]  /*72f0*/  BSYNC.RECONVERGENT B7 ;  /* 0x0000000000077941 */ /* 0x000fea0003800200 */
.L_x_2437:
[----:B------:R-:W3:Y:S01]  /*7300*/  LDC R6, c[0x0][0x388] ;  /* 0x0000e200ff067b82 */ /* 0x000ee20000000800 */
[CC--:B------:R-:W-:Y:S01]  /*7310*/  ISETP.GE.AND P2, PT, R19.reuse, R17.reuse, PT ;  /* 0x000000111300720c */ /* 0x0c0fe20003f46270 */
[C---:B------:R-:W-:Y:S01]  /*7320*/  VIADD R0, R19.reuse, 0x100 ;  /* 0x0000010013007836 */ /* 0x040fe20000000000 */
[----:B------:R-:W-:Y:S01]  /*7330*/  BSSY.RECONVERGENT B0, `(.L_x_2493) ;  /* 0x000000d000007945 */ /* 0x000fe20003800200 */
[C---:B0-2-4-:R-:W-:Y:S02]  /*7340*/  VIADD R4, R19.reuse, 0x180 ;  /* 0x0000018013047836 */ /* 0x055fe40000000000 */
[----:B------:R-:W-:Y:S01]  /*7350*/  VIADD R26, R19, 0x80 ;  /* 0x00000080131a7836 */ /* 0x000fe20000000000 */
[-C--:B------:R-:W-:Y:S01]  /*7360*/  ISETP.GE.AND P0, PT, R0, R17.reuse, PT ;  /* 0x000000110000720c */ /* 0x080fe20003f06270 */
[----:B------:R-:W0:Y:S01]  /*7370*/  LDC.U8 R16, c[0x0][0x3c0] ;  /* 0x0000f000ff107b82 */ /* 0x000e220000000000 */
[-C--:B------:R-:W-:Y:S02]  /*7380*/  ISETP.GE.AND P1, PT, R4, R17.reuse, PT ;  /* 0x000000110400720c */ /* 0x080fe40003f26270 */
[----:B------:R-:W-:Y:S01]  /*7390*/  ISETP.GE.AND P4, PT, R26, R17, PT ;  /* 0x000000111a00720c */ /* 0x000fe20003f86270 */
[----:B---3--:R-:W-:-:S02]  /*73a0*/  FADD.FTZ R3, -R6, 1 ;  /* 0x3f80000006037421 */ /* 0x008fc40000010100 */
[----:B------:R-:W-:Y:S10]  /*73b0*/  @P2 BRA `(.L_x_2494) ;  /* 0x0000000000102947 */ /* 0x000ff40003800000 */
[----:B------:R-:W-:Y:S01]  /*73c0*/  FSETP.GEU.FTZ.AND P3, PT, |R6|, 0.5, PT ;  /* 0x3f0000000600780b */ /* 0x000fe20003f7e200 */
[----:B-1---5:R-:W-:-:S12]  /*73d0*/  FADD.FTZ R0, R22, -R29 ;  /* 0x8000001d16007221 */ /* 0x022fd80000010000 */
[----:B------:R-:W-:Y:S01]  /*73e0*/  @!P3 FFMA.FTZ R4, R0, R6, R29 ;  /* 0x000000060004b223 */ /* 0x000fe2000001001d */
[----:B------:R-:W-:-:S07]  /*73f0*/  @P3 FFMA.FTZ R4, -R3, R0, R22 ;  /* 0x0000000003043223 */ /* 0x000fce0000010116 */
.L_x_2494:
[----:B------:R-:W-:Y:S05]  /*7400*/  BSYNC.RECONVERGENT B0 ;  /* 0x0000000000007941 */ /* 0x000fea0003800200 */
.L_x_2493:
[----:B------:R-:W-:Y:S04]  /*7410*/  BSSY.RECONVERGENT B0, `(.L_x_2495) ;  /* 0x0000006000007945 */ /* 0x000fe80003800200 */
[----:B------:R-:W-:Y:S05]  /*7420*/  @P4 BRA `(.L_x_2496) ;  /* 0x0000000000104947 */ /* 0x000fea0003800000 */
[----:B------:R-:W-:Y:S01]  /*7430*/  FSETP.GEU.FTZ.AND P3, PT, |R6|, 0.5, PT ;  /* 0x3f0000000600780b */ /* 0x000fe20003f7e200 */
[----:B-1---5:R-:W-:-:S12]  /*7440*/  FADD.FTZ R0, R24, -R27 ;  /* 0x8000001b18007221 */ /* 0x022fd80000010000 */
[----:B------:R-:W-:Y:S01]  /*7450*/  @!P3 FFMA.FTZ R22, R0, R6, R27 ;  /* 0x000000060016b223 */ /* 0x000fe2000001001b */
[----:B------:R-:W-:-:S07]  /*7460*/  @P3 FFMA.FTZ R22, -R3, R0, R24 ;  /* 0x0000000003163223 */ /* 0x000fce0000010118 */
.L_x_2496:
[----:B------:R-:W-:Y:S05]  /*7470*/  BSYNC.RECONVERGENT B0 ;  /* 0x0000000000007941 */ /* 0x000fea0003800200 */
.L_x_2495:
[----:B------:R-:W-:Y:S04]  /*7480*/  BSSY.RECONVERGENT B0, `(.L_x_2497) ;  /* 0x0000006000007945 */ /* 0x000fe80003800200 */
[----:B------:R-:W-:Y:S05]  /*7490*/  @P0 BRA `(.L_x_2498) ;  /* 0x0000000000100947 */ /* 0x000fea0003800000 */
[----:B------:R-:W-:Y:S01]  /*74a0*/  FSETP.GEU.FTZ.AND P0, PT, |R6|, 0.5, PT ;  /* 0x3f0000000600780b */ /* 0x000fe20003f1e200 */
[----:B-----5:R-:W-:-:S12]  /*74b0*/  FADD.FTZ R0, R18, -R25 ;  /* 0x8000001912007221 */ /* 0x020fd80000010000 */
[----:B-1----:R-:W-:Y:S01]  /*74c0*/  @!P0 FFMA.FTZ R24, R0, R6, R25 ;  /* 0x0000000600188223 */ /* 0x002fe20000010019 */
[----:B------:R-:W-:-:S07]  /*74d0*/  @P0 FFMA.FTZ R24, -R3, R0, R18 ;  /* 0x0000000003180223 */ /* 0x000fce0000010112 */
.L_x_2498:
[----:B------:R-:W-:Y:S05]  /*74e0*/  BSYNC.RECONVERGENT B0 ;  /* 0x0000000000007941 */ /* 0x000fea0003800200 */
.L_x_2497:
[----:B------:R-:W-:Y:S04]  /*74f0*/  BSSY.RECONVERGENT B0, `(.L_x_2499) ;  /* 0x0000006000007945 */ /* 0x000fe80003800200 */
[----:B------:R-:W-:Y:S05]  /*7500*/  @P1 BRA `(.L_x_2500) ;  /* 0x0000000000101947 */ /* 0x000fea0003800000 */
[----:B------:R-:W-:Y:S01]  /*7510*/  FSETP.GEU.FTZ.AND P0, PT, |R6|, 0.5, PT ;  /* 0x3f0000000600780b */ /* 0x000fe20003f1e200 */
[----:B-1---5:R-:W-:-:S12]  /*7520*/  FADD.FTZ R5, -R28, R23 ;  /* 0x000000171c057221 */ /* 0x022fd80000010100 */
[----:B------:R-:W-:Y:S01]  /*7530*/  @!P0 FFMA.FTZ R18, R5, R6, R28 ;  /* 0x0000000605128223 */ /* 0x000fe2000001001c */
[----:B------:R-:W-:-:S07]  /*7540*/  @P0 FFMA.FTZ R18, -R3, R5, R23 ;  /* 0x0000000503120223 */ /* 0x000fce0000010117 */
.L_x_2500:
[----:B------:R-:W-:Y:S05]  /*7550*/  BSYNC.RECONVERGENT B0 ;  /* 0x0000000000007941 */ /* 0x000fea0003800200 */
.L_x_2499:
[----:B------:R-:W-:Y:S04]  /*7560*/  BSSY.RECONVERGENT B6, `(.L_x_2501) ;  /* 0x00000fc000067945 */ /* 0x000fe80003800200 */
[----:B------:R-:W-:Y:S05]  /*7570*/  @P2 BRA `(.L_x_2502) ;  /* 0x0000000c00e82947 */ /* 0x000fea0003800000 */
[----:B------:R-:W2:Y:S01]  /*7580*/  LDCU UR4, c[0x0][0x3c4] ;  /* 0x00007880ff0477ac */ /* 0x000ea20008000800 */
[----:B------:R-:W3:Y:S01]  /*7590*/  LDC.64 R8, c[0x0][0x398] ;  /* 0x0000e600ff087b82 */ /* 0x000ee20000000a00 */
[----:B------:R-:W-:Y:S01]  /*75a0*/  IMAD R0, R2, 0x200, R19 ;  /* 0x0000020002007824 */ /* 0x000fe200078e0213 */
[----:B0-----:R-:W-:-:S03]  /*75b0*/  PRMT R5, R16, 0x9910, RZ ;  /* 0x0000991010057816 */ /* 0x001fc600000000ff */
[----:B--2---:R-:W-:Y:S02]  /*75c0*/  IMAD R3, R0, UR4, RZ ;  /* 0x0000000400037c24 */ /* 0x004fe4000f8e02ff */
[----:B------:R-:W-:-:S05]  /*75d0*/  IMAD.MOV.U32 R0, RZ, RZ, R5 ;  /* 0x000000ffff007224 */ /* 0x000fca00078e0005 */
[----:B------:R-:W-:Y:S02]  /*75e0*/  ISETP.GT.AND P0, PT, R0, 0x9, PT ;  /* 0x000000090000780c */ /* 0x000fe40003f04270 */
[----:B---3--:R-:W-:-:S05]  /*75f0*/  IADD3 R8, P1, PT, R3, R8, RZ ;  /* 0x0000000803087210 */ /* 0x008fca0007f3e0ff */
        /* <DEDUP_REMOVED lines=10> */
[----:B------:R-:W0:Y:S01]  /*76a0*/  F2I.FTZ.TRUNC.NTZ R3, R4 ;  /* 0x0000000400037305 */ /* 0x000e22000021f100 */
[----:B------:R-:W-:Y:S01]  /*76b0*/  IMAD.MOV.U32 R19, RZ, RZ, R26 ;  /* 0x000000ffff137224 */ /* 0x000fe200078e001a */
[----:B0-----:R0:W-:Y:S01]  /*76c0*/  STG.E.U8 desc[UR36][R8.64], R3 ;  /* 0x0000000308007986 */ /* 0x0011e2000c101124 */
[----:B------:R-:W-:Y:S05]  /*76d0*/  BRA `(.L_x_2502) ;  /* 0x0000000c00907947 */ /* 0x000fea0003800000 */
.L_x_2506:
[----:B------:R-:W0:Y:S01]  /*76e0*/  F2I.S64.TRUNC R4, R4 ;  /* 0x0000000400047311 */ /* 0x000e22000020d900 */
[----:B------:R-:W-:Y:S02]  /*76f0*/  IMAD.MOV.U32 R19, RZ, RZ, R26 ;  /* 0x000000ffff137224 */ /* 0x000fe400078e001a */
[----:B0-----:R-:W-:-:S05]  /*7700*/  IMAD.MOV.U32 R3, RZ, RZ, R4 ;  /* 0x000000ffff037224 */ /* 0x001fca00078e0004 */
[----:B------:R0:W-:Y:S01]  /*7710*/  STG.E.U8 desc[UR36][R8.64], R3 ;  /* 0x0000000308007986 */ /* 0x0001e2000c101124 */
[----:B------:R-:W-:Y:S05]  /*7720*/  BRA `(.L_x_2502) ;  /* 0x0000000c007c7947 */ /* 0x000fea0003800000 */
.L_x_2505:
[----:B------:R-:W-:-:S13]  /*7730*/  ISETP.NE.AND P0, PT, R0, 0x2, PT ;  /* 0x000000020000780c */ /* 0x000fda0003f05270 */
[----:B------:R-:W-:Y:S05]  /*7740*/  @!P0 BRA `(.L_x_2508) ;  /* 0x0000000000308947 */ /* 0x000fea0003800000 */
[----:B------:R-:W-:-:S13]  /*7750*/  ISETP.NE.AND P0, PT, R0, 0x3, PT ;  /* 0x000000030000780c */ /* 0x000fda0003f05270 */
[----:B------:R-:W-:Y:S05]  /*7760*/  @!P0 BRA `(.L_x_2509) ;  /* 0x0000000000188947 */ /* 0x000fea0003800000 */
[----:B------:R-:W-:-:S13]  /*7770*/  ISETP.NE.AND P0, PT, R0, 0x4, PT ;  /* 0x000000040000780c */ /* 0x000fda0003f05270 */
[----:B------:R-:W-:Y:S05]  /*7780*/  @P0 BRA `(.L_x_2507) ;  /* 0x0000000800c00947 */ /* 0x000fea0003800000 */
[----:B------:R-:W0:Y:S01]  /*7790*/  F2I.S64.TRUNC R4, R4 ;  /* 0x0000000400047311 */ /* 0x000e22000020d900 */
[----:B------:R-:W-:Y:S01]  /*77a0*/  IMAD.MOV.U32 R19, RZ, RZ, R26 ;  /* 0x000000ffff137224 */ /* 0x000fe200078e001a */
[----:B0-----:R0:W-:Y:S01]  /*77b0*/  STG.E.64 desc[UR36][R8.64], R4 ;  /* 0x0000000408007986 */ /* 0x0011e2000c101b24 */
[----:B------:R-:W-:Y:S05]  /*77c0*/  BRA `(.L_x_2502) ;  /* 0x0000000c00547947 */ /* 0x000fea0003800000 */
.L_x_2509:
[----:B------:R-:W0:Y:S01]  /*77d0*/  F2I.FTZ.TRUNC.NTZ R3, R4 ;  /* 0x0000000400037305 */ /* 0x000e22000021f100 */
[----:B------:R-:W-:Y:S01]  /*77e0*/  IMAD.MOV.U32 R19, RZ, RZ, R26 ;  /* 0x000000ffff137224 */ /* 0x000fe200078e001a */
[----:B0-----:R0:W-:Y:S01]  /*77f0*/  STG.E desc[UR36][R8.64], R3 ;  /* 0x0000000308007986 */ /* 0x0011e2000c101924 */
[----:B------:R-:W-:Y:S05]  /*7800*/  BRA `(.L_x_2502) ;  /* 0x0000000c00447947 */ /* 0x000fea0003800000 */
.L_x_2508:
[----:B------:R-:W0:Y:S01]  /*7810*/  F2I.FTZ.TRUNC.NTZ R3, R4 ;  /* 0x0000000400037305 */ /* 0x000e22000021f100 */
[----:B------:R-:W-:Y:S01]  /*7820*/  IMAD.MOV.U32 R19, RZ, RZ, R26 ;  /* 0x000000ffff137224 */ /* 0x000fe200078e001a */
[----:B0-----:R0:W-:Y:S01]  /*7830*/  STG.E.U16 desc[UR36][R8.64], R3 ;  /* 0x0000000308007986 */ /* 0x0011e2000c101524 */
[----:B------:R-:W-:Y:S05]  /*7840*/  BRA `(.L_x_2502) ;  /* 0x0000000c00347947 */ /* 0x000fea0003800000 */
.L_x_2504:
[----:B------:R-:W-:-:S13]  /*7850*/  ISETP.GT.AND P0, PT, R0, 0x6, PT ;  /* 0x000000060000780c */ /* 0x000fda0003f04270 */
[----:B------:R-:W-:Y:S05]  /*7860*/  @P0 BRA `(.L_x_2510) ;  /* 0x00000000002c0947 */ /* 0x000fea0003800000 */
[----:B------:R-:W-:-:S13]  /*7870*/  ISETP.NE.AND P0, PT, R0, 0x5, PT ;  /* 0x000000050000780c */ /* 0x000fda0003f05270 */
[----:B------:R-:W-:Y:S05]  /*7880*/  @!P0 BRA `(.L_x_2511) ;  /* 0x0000000000148947 */ /* 0x000fea0003800000 */
[----:B------:R-:W-:-:S13]  /*7890*/  ISETP.NE.AND P0, PT, R0, 0x6, PT ;  /* 0x000000060000780c */ /* 0x000fda0003f05270 */
[----:B------:R-:W-:Y:S05]  /*78a0*/  @P0 BRA `(.L_x_2507) ;  /* 0x0000000800780947 */ /* 0x000fea0003800000 */
[----:B------:R3:W-:Y:S01]  /*78b0*/  STG.E desc[UR36][R8.64], R4 ;  /* 0x0000000408007986 */ /* 0x0007e2000c101924 */
[----:B------:R-:W-:Y:S01]  /*78c0*/  IMAD.MOV.U32 R19, RZ, RZ, R26 ;  /* 0x000000ffff137224 */ /* 0x000fe200078e001a */
[----:B------:R-:W-:Y:S06]  /*78d0*/  BRA `(.L_x_2502) ;  /* 0x0000000c00107947 */ /* 0x000fec0003800000 */
.L_x_2511:
[----:B------:R-:W-:Y:S01]  /*78e0*/  F2FP.F16.F32.PACK_AB R4, RZ, R4 ;  /* 0x00000004ff04723e */ /* 0x000fe200000000ff */
[----:B------:R-:W-:-:S04]  /*78f0*/  IMAD.MOV.U32 R19, RZ, RZ, R26 ;  /* 0x000000ffff137224 */ /* 0x000fc800078e001a */
[----:B------:R2:W-:Y:S01]  /*7900*/  STG.E.U16 desc[UR36][R8.64], R4 ;  /* 0x0000000408007986 */ /* 0x0005e2000c101524 */
[----:B------:R-:W-:Y:S05]  /*7910*/  BRA `(.L_x_2502) ;  /* 0x0000000c00007947 */ /* 0x000fea0003800000 */
.L_x_2510:
[----:B------:R-:W-:-:S13]  /*7920*/  ISETP.NE.AND P0, PT, R0, 0x7, PT ;  /* 0x000000070000780c */ /* 0x000fda0003f05270 */
[----:B------:R-:W-:Y:S05]  /*7930*/  @!P0 BRA `(.L_x_2512) ;  /* 0x0000000000348947 */ /* 0x000fea0003800000 */
[----:B------:R-:W-:-:S13]  /*7940*/  ISETP.NE.AND P0, PT, R0, 0x8, PT ;  /* 0x000000080000780c */ /* 0x000fda0003f05270 */
[----:B------:R-:W-:Y:S05]  /*7950*/  @!P0 BRA `(.L_x_2513) ;  /* 0x0000000000188947 */ /* 0x000fea0003800000 */
[----:B------:R-:W-:-:S13]  /*7960*/  ISETP.NE.AND P0, PT, R0, 0x9, PT ;  /* 0x000000090000780c */ /* 0x000fda0003f05270 */
[----:B------:R-:W-:Y:S05]  /*7970*/  @P0 BRA `(.L_x_2507) ;  /* 0x0000000800440947 */ /* 0x000fea0003800000 */
[----:B------:R-:W-:Y:S02]  /*7980*/  IMAD.MOV.U32 R5, RZ, RZ, RZ ;  /* 0x000000ffff057224 */ /* 0x000fe400078e00ff */
[----:B------:R-:W-:-:S03]  /*7990*/  IMAD.MOV.U32 R19, RZ, RZ, R26 ;  /* 0x000000ffff137224 */ /* 0x000fc600078e001a */
[----:B------:R0:W-:Y:S01]  /*79a0*/  STG.E.64 desc[UR36][R8.64], R4 ;  /* 0x0000000408007986 */ /* 0x0001e2000c101b24 */
[----:B------:R-:W-:Y:S05]  /*79b0*/  BRA `(.L_x_2502) ;  /* 0x0000000800d87947 */ /* 0x000fea0003800000 */
.L_x_2513:
[----:B------:R-:W-:Y:S01]  /*79c0*/  F2FP.F16.F32.PACK_AB R3, RZ, R4 ;  /* 0x00000004ff03723e */ /* 0x000fe200000000ff */
[----:B------:R-:W-:-:S03]  /*79d0*/  IMAD.MOV.U32 R19, RZ, RZ, R26 ;  /* 0x000000ffff137224 */ /* 0x000fc600078e001a */
[----:B------:R-:W-:-:S05]  /*79e0*/  PRMT R3, R3, 0x5410, RZ ;  /* 0x0000541003037816 */ /* 0x000fca00000000ff */
[----:B------:R4:W-:Y:S01]  /*79f0*/  STG.E desc[UR36][R8.64], R3 ;  /* 0x0000000308007986 */ /* 0x0009e2000c101924 */
[----:B------:R-:W-:Y:S05]  /*7a00*/  BRA `(.L_x_2502) ;  /* 0x0000000800c47947 */ /* 0x000fea0003800000 */
.L_x_2512:
[----:B------:R-:W-:Y:S01]  /*7a10*/  FMUL.FTZ R4, R4, 1 ;  /* 0x3f80000004047820 */ /* 0x000fe20000410000 */
[----:B------:R-:W-:-:S05]  /*7a20*/  IMAD.MOV.U32 R19, RZ, RZ, R26 ;  /* 0x000000ffff137224 */ /* 0x000fca00078e001a */
[----:B------:R-:W0:Y:S02]  /*7a30*/  F2F.F64.F32 R4, R4 ;  /* 0x0000000400047310 */ /* 0x000e240000201800 */
[----:B0-----:R0:W-:Y:S01]  /*7a40*/  STG.E.64 desc[UR36][R8.64], R4 ;  /* 0x0000000408007986 */ /* 0x0011e2000c101b24 */
[----:B------:R-:W-:Y:S05]  /*7a50*/  BRA `(.L_x_2502) ;  /* 0x0000000800b07947 */ /* 0x000fea0003800000 */
.L_x_2503:
        /* <DEDUP_REMOVED lines=8> */
[----:B------:R-:W-:Y:S01]  /*7ae0*/  FSETP.NEU.FTZ.AND P0, PT, R4, RZ, PT ;  /* 0x000000ff0400720b */ /* 0x000fe20003f1d000 */
[----:B------:R-:W-:-:S03]  /*7af0*/  IMAD.MOV.U32 R19, RZ, RZ, R26 ;  /* 0x000000ffff137224 */ /* 0x000fc600078e001a */
[----:B------:R-:W-:-:S05]  /*7b00*/  SEL R3, RZ, 0x1, !P0 ;  /* 0x00000001ff037807 */ /* 0x000fca0004000000 */
[----:B------:R0:W-:Y:S01]  /*7b10*/  STG.E.U8 desc[UR36][R8.64], R3 ;  /* 0x0000000308007986 */ /* 0x0001e2000c101124 */
[----:B------:R-:W-:Y:S05]  /*7b20*/  BRA `(.L_x_2502) ;  /* 0x00000008007c7947 */ /* 0x000fea0003800000 */
.L_x_2516:
[----:B------:R-:W-:Y:S01]  /*7b30*/  FMUL.FTZ R4, R4, 1 ;  /* 0x3f80000004047820 */ /* 0x000fe20000410000 */
[----:B------:R-:W-:Y:S01]  /*7b40*/  CS2R R6, SRZ ;  /* 0x0000000000067805 */ /* 0x000fe2000001ff00 */
[----:B------:R-:W-:-:S04]  /*7b50*/  IMAD.MOV.U32 R19, RZ, RZ, R26 ;  /* 0x000000ffff137224 */ /* 0x000fc800078e001a */
[----:B------:R-:W0:Y:S02]  /*7b60*/  F2F.F64.F32 R4, R4 ;  /* 0x0000000400047310 */ /* 0x000e240000201800 */
[----:B0-----:R0:W-:Y:S01]  /*7b70*/  STG.E.128 desc[UR36][R8.64], R4 ;  /* 0x0000000408007986 */ /* 0x0011e2000c101d24 */
[----:B------:R-:W-:Y:S05]  /*7b80*/  BRA `(.L_x_2502) ;  /* 0x0000000800647947 */ /* 0x000fea0003800000 */
.L_x_2515:
[----:B------:R-:W-:-:S13]  /*7b90*/  ISETP.NE.AND P0, PT, R0, 0xf, PT ;  /* 0x0000000f0000780c */ /* 0x000fda0003f05270 */
[----:B------:R-:W-:Y:S05]  /*7ba0*/  @!P0 BRA `(.L_x_2517) ;  /* 0x0000000000a08947 */ /* 0x000fea0003800000 */
[----:B------:R-:W-:-:S13]  /*7bb0*/  ISETP.NE.AND P0, PT, R0, 0x17, PT ;  /* 0x000000170000780c */ /* 0x000fda0003f05270 */
[----:B------:R-:W-:Y:S05]  /*7bc0*/  @!P0 BRA `(.L_x_2518) ;  /* 0x00000000004c8947 */ /* 0x000fea0003800000 */
[----:B------:R-:W-:-:S13]  /*7bd0*/  ISETP.NE.AND P0, PT, R0, 0x18, PT ;  /* 0x000000180000780c */ /* 0x000fda0003f05270 */
[----:B------:R-:W-:Y:S05]  /*7be0*/  @P0 BRA `(.L_x_2507) ;  /* 0x0000000400a80947 */ /* 0x000fea0003800000 */
        /* <DEDUP_REMOVED lines=12> */
.L_x_2520:
[----:B------:R-:W-:Y:S05]  /*7cb0*/  BSYNC.RECONVERGENT B0 ;  /* 0x0000000000007941 */ /* 0x000fea0003800200 */
.L_x_2519:
[----:B------:R-:W-:Y:S01]  /*7cc0*/  LOP3.LUT R5, R0, 0x80, R5, 0xf8, !PT ;  /* 0x0000008000057812 */ /* 0x000fe200078ef805 */
[----:B------:R-:W-:-:S04]  /*7cd0*/  IMAD.MOV.U32 R19, RZ, RZ, R26 ;  /* 0x000000ffff137224 */ /* 0x000fc800078e001a */
[----:B------:R0:W-:Y:S01]  /*7ce0*/  STG.E.U8 desc[UR36][R8.64], R5 ;  /* 0x0000000508007986 */ /* 0x0001e2000c101124 */
[----:B------:R-:W-:Y:S05]  /*7cf0*/  BRA `(.L_x_2502) ;  /* 0x0000000800087947 */ /* 0x000fea0003800000 */
.L_x_2518:
[----:B------:R-:W-:Y:S01]  /*7d00*/  LOP3.LUT R5, R4, 0x7fffffff, RZ, 0xc0, !PT ;  /* 0x7fffffff04057812 */ /* 0x000fe200078ec0ff */
[----:B------:R-:W-:Y:S01]  /*7d10*/  BSSY.RECONVERGENT B0, `(.L_x_2521) ;  /* 0x000000d000007945 */ /* 0x000fe20003800200 */
        /* <DEDUP_REMOVED lines=12> */
.L_x_2522:
[----:B------:R-:W-:Y:S05]  /*7de0*/  BSYNC.RECONVERGENT B0 ;  /* 0x0000000000007941 */ /* 0x000fea0003800200 */
.L_x_2521:
[----:B------:R-:W-:Y:S01]  /*7df0*/  LOP3.LUT R3, R0, 0x80, R7, 0xf8, !PT ;  /* 0x0000008000037812 */ /* 0x000fe200078ef807 */
[----:B------:R-:W-:-:S04]  /*7e00*/  IMAD.MOV.U32 R19, RZ, RZ, R26 ;  /* 0x000000ffff137224 */ /* 0x000fc800078e001a */
[----:B------:R0:W-:Y:S01]  /*7e10*/  STG.E.U8 desc[UR36][R8.64], R3 ;  /* 0x0000000308007986 */ /* 0x0001e2000c101124 */
[----:B------:R-:W-:Y:S05]  /*7e20*/  BRA `(.L_x_2502) ;  /* 0x0000000400bc7947 */ /* 0x000fea0003800000 */
.L_x_2517:
[----:B------:R-:W-:Y:S01]  /*7e30*/  F2FP.BF16.F32.PACK_AB R4, RZ, R4 ;  /* 0x00000004ff04723e */ /* 0x000fe200000010ff */
[----:B------:R-:W-:-:S04]  /*7e40*/  IMAD.MOV.U32 R19, RZ, RZ, R26 ;  /* 0x000000ffff137224 */ /* 0x000fc800078e001a */
[----:B------:R0:W-:Y:S01]  /*7e50*/  STG.E.U16 desc[UR36][R8.64], R4 ;  /* 0x0000000408007986 */ /* 0x0001e2000c101524 */
[----:B------:R-:W-:Y:S05]  /*7e60*/  BRA `(.L_x_2502) ;  /* 0x0000000400ac7947 */ /* 0x000fea0003800000 */
.L_x_2514:
        /* <DEDUP_REMOVED lines=8> */
[----:B------:R-:W0:Y:S01]  /*7ef0*/  F2I.FTZ.U32.TRUNC.NTZ R3, R4 ;  /* 0x0000000400037305 */ /* 0x000e22000021f000 */
[----:B------:R-:W-:Y:S01]  /*7f00*/  IMAD.MOV.U32 R19, RZ, RZ, R26 ;  /* 0x000000ffff137224 */ /* 0x000fe200078e001a */
[----:B0-----:R0:W-:Y:S01]  /*7f10*/  STG.E.U16 desc[UR36][R8.64], R3 ;  /* 0x0000000308007986 */ /* 0x0011e2000c101524 */
[----:B------:R-:W-:Y:S05]  /*7f20*/  BRA `(.L_x_2502) ;  /* 0x00000004007c7947 */ /* 0x000fea0003800000 */
.L_x_2525:
        /* <DEDUP_REMOVED lines=12> */
.L_x_2528:
[----:B------:R-:W-:-:S04]  /*7ff0*/  SHF.R.U32.HI R0, RZ, 0x14, R4 ;  /* 0x00000014ff007819 */ /* 0x000fc80000011604 */
[----:B------:R-:W-:-:S04]  /*8000*/  LOP3.LUT R3, R0, 0x1, RZ, 0xc0, !PT ;  /* 0x0000000100037812 */ /* 0x000fc800078ec0ff */
[----:B------:R-:W-:-:S04]  /*8010*/  IADD3 R0, PT, PT, R4, 0x487ffff, R3 ;  /* 0x0487ffff04007810 */ /* 0x000fc80007ffe003 */
[----:B------:R-:W-:-:S04]  /*8020*/  SHF.R.U32.HI R0, RZ, 0x14, R0 ;  /* 0x00000014ff007819 */ /* 0x000fc80000011600 */
[----:B------:R-:W-:-:S07]  /*8030*/  LOP3.LUT R3, R0, 0xff, RZ, 0xc0, !PT ;  /* 0x000000ff00037812 */ /* 0x000fce00078ec0ff */
.L_x_2529:
[----:B------:R-:W-:-:S04]  /*8040*/  SHF.R.U32.HI R4, RZ, 0x18, R4 ;  /* 0x00000018ff047819 */ /* 0x000fc80000011604 */
[----:B------:R-:W-:-:S04]  /*8050*/  LOP3.LUT R3, R3, 0x80, R4, 0xf8, !PT ;  /* 0x0000008003037812 */ /* 0x000fc800078ef804 */
[----:B------:R-:W-:-:S07]  /*8060*/  PRMT R0, R3, 0x7610, R0 ;  /* 0x0000761003007816 */ /* 0x000fce0000000000 */
.L_x_2527:
[----:B------:R-:W-:Y:S05]  /*8070*/  BSYNC.RECONVERGENT B0 ;  /* 0x0000000000007941 */ /* 0x000fea0003800200 */
.L_x_2526:
[----:B------:R0:W-:Y:S01]  /*8080*/  STG.E.U8 desc[UR36][R8.64], R0 ;  /* 0x0000000008007986 */ /* 0x0001e2000c101124 */
[----:B------:R-:W-:Y:S01]  /*8090*/  IMAD.MOV.U32 R19, RZ, RZ, R26 ;  /* 0x000000ffff137224 */ /* 0x000fe200078e001a */
[----:B------:R-:W-:Y:S06]  /*80a0*/  BRA `(.L_x_2502) ;  /* 0x00000004001c7947 */ /* 0x000fec0003800000 */
.L_x_2524:
        /* <DEDUP_REMOVED lines=12> */
.L_x_2532:
[----:B------:R-:W-:-:S04]  /*8170*/  SHF.R.U32.HI R0, RZ, 0x15, R4 ;  /* 0x00000015ff007819 */ /* 0x000fc80000011604 */
[----:B------:R-:W-:-:S04]  /*8180*/  LOP3.LUT R3, R0, 0x1, RZ, 0xc0, !PT ;  /* 0x0000000100037812 */ /* 0x000fc800078ec0ff */
[----:B------:R-:W-:-:S04]  /*8190*/  IADD3 R0, PT, PT, R4, 0x88fffff, R3 ;  /* 0x088fffff04007810 */ /* 0x000fc80007ffe003 */
[----:B------:R-:W-:-:S04]  /*81a0*/  SHF.R.U32.HI R0, RZ, 0x15, R0 ;  /* 0x00000015ff007819 */ /* 0x000fc80000011600 */
[----:B------:R-:W-:-:S07]  /*81b0*/  LOP3.LUT R3, R0, 0xff, RZ, 0xc0, !PT ;  /* 0x000000ff00037812 */ /* 0x000fce00078ec0ff */
.L_x_2533:
[----:B------:R-:W-:-:S04]  /*81c0*/  SHF.R.U32.HI R4, RZ, 0x18, R4 ;  /* 0x00000018ff047819 */ /* 0x000fc80000011604 */
[----:B------:R-:W-:-:S04]  /*81d0*/  LOP3.LUT R3, R3, 0x80, R4, 0xf8, !PT ;  /* 0x0000008003037812 */ /* 0x000fc800078ef804 */
[----:B------:R-:W-:-:S07]  /*81e0*/  PRMT R0, R3, 0x7610, R0 ;  /* 0x0000761003007816 */ /* 0x000fce0000000000 */
.L_x_2531:
[----:B------:R-:W-:Y:S05]  /*81f0*/  BSYNC.RECONVERGENT B0 ;  /* 0x0000000000007941 */ /* 0x000fea0003800200 */
.L_x_2530:
[----:B------:R0:W-:Y:S01]  /*8200*/  STG.E.U8 desc[UR36][R8.64], R0 ;  /* 0x0000000008007986 */ /* 0x0001e2000c101124 */
[----:B------:R-:W-:Y:S01]  /*8210*/  IMAD.MOV.U32 R19, RZ, RZ, R26 ;  /* 0x000000ffff137224 */ /* 0x000fe200078e001a */
[----:B------:R-:W-:Y:S06]  /*8220*/  BRA `(.L_x_2502) ;  /* 0x0000000000bc7947 */ /* 0x000fec0003800000 */
.L_x_2523:
[----:B------:R-:W-:-:S13]  /*8230*/  ISETP.NE.AND P0, PT, R0, 0x1c, PT ;  /* 0x0000001c0000780c */ /* 0x000fda0003f05270 */
[----:B------:R-:W-:Y:S05]  /*8240*/  @!P0 BRA `(.L_x_2534) ;  /* 0x0000000000a88947 */ /* 0x000fea0003800000 */
[----:B------:R-:W-:-:S13]  /*8250*/  ISETP.NE.AND P0, PT, R0, 0x1d, PT ;  /* 0x0000001d0000780c */ /* 0x000fda0003f05270 */
[----:B------:R-:W-:Y:S05]  /*8260*/  @!P0 BRA `(.L_x_2535) ;  /* 0x0000000000908947 */ /* 0x000fea0003800000 */
[----:B------:R-:W-:-:S13]  /*8270*/  ISETP.NE.AND P0, PT, R0, 0x2c, PT ;  /* 0x0000002c0000780c */ /* 0x000fda0003f05270 */
[----:B------:R-:W-:Y:S05]  /*8280*/  @!P0 BRA `(.L_x_2536) ;  /* 0x0000000000488947 */ /* 0x000fea0003800000 */
.L_x_2507:
[----:B------:R-:W-:Y:S01]  /*8290*/  MOV R14, 0x0 ;  /* 0x00000000000e7802 */ /* 0x000fe20000000f00 */
[----:B------:R-:W0:Y:S01]  /*82a0*/  LDCU.64 UR6, c[0x4][0x128] ;  /* 0x01002500ff0677ac */ /* 0x000e220008000a00 */
[----:B------:R-:W-:Y:S02]  /*82b0*/  IMAD.MOV.U32 R8, RZ, RZ, 0x65 ;  /* 0x00000065ff087424 */ /* 0x000fe400078e00ff */
[----:B------:R-:W-:Y:S01]  /*82c0*/  IMAD.MOV.U32 R12, RZ, RZ, 0x1 ;  /* 0x00000001ff0c7424 */ /* 0x000fe200078e00ff */
[----:B------:R-:W2:Y:S01]  /*82d0*/  LDCU.64 UR8, c[0x4][0x130] ;  /* 0x01002600ff0877ac */ /* 0x000ea20008000a00 */
[----:B------:R-:W3:Y:S01]  /*82e0*/  LDC.64 R14, c[0x4][R14] ;  /* 0x010000000e0e7b82 */ /* 0x000ee20000000a00 */
[----:B------:R-:W-:Y:S01]  /*82f0*/  IMAD.MOV.U32 R13, RZ, RZ, RZ ;  /* 0x000000ffff0d7224 */ /* 0x000fe200078e00ff */
[----:B------:R-:W4:Y:S01]  /*8300*/  LDCU.64 UR4, c[0x4][0x20] ;  /* 0x01000400ff0477ac */ /* 0x000f220008000a00 */
[----:B0-----:R-:W-:Y:S02]  /*8310*/  IMAD.U32 R4, RZ, RZ, UR6 ;  /* 0x00000006ff047e24 */ /* 0x001fe4000f8e00ff */
[----:B------:R-:W-:-:S02]  /*8320*/  IMAD.U32 R5, RZ, RZ, UR7 ;  /* 0x00000007ff057e24 */ /* 0x000fc4000f8e00ff */
[----:B--2---:R-:W-:Y:S02]  /*8330*/  IMAD.U32 R6, RZ, RZ, UR8 ;  /* 0x00000008ff067e24 */ /* 0x004fe4000f8e00ff */
[----:B------:R-:W-:Y:S02]  /*8340*/  IMAD.U32 R7, RZ, RZ, UR9 ;  /* 0x00000009ff077e24 */ /* 0x000fe4000f8e00ff */
[----:B----4-:R-:W-:Y:S02]  /*8350*/  IMAD.U32 R10, RZ, RZ, UR4 ;  /* 0x00000004ff0a7e24 */ /* 0x010fe4000f8e00ff */
[----:B------:R-:W-:-:S07]  /*8360*/  IMAD.U32 R11, RZ, RZ, UR5 ;  /* 0x00000005ff0b7e24 */ /* 0x000fce000f8e00ff */
[----:B------:R-:W-:-:S07]  /*8370*/  LEPC R20, `(.L_x_2537) ;  /* 0x000000001014794e */ /* 0x000fce0000000000 */
[----:B-1-3-5:R-:W-:Y:S05]  /*8380*/  CALL.ABS.NOINC R14 ;  /* 0x000000000e007343 */ /* 0x02afea0003c00000 */
.L_x_2537:
[----:B------:R-:W-:Y:S01]  /*8390*/  IMAD.MOV.U32 R19, RZ, RZ, R26 ;  /* 0x000000ffff137224 */ /* 0x000fe200078e001a */
[----:B------:R-:W-:Y:S06]  /*83a0*/  BRA `(.L_x_2502) ;  /* 0x00000000005c7947 */ /* 0x000fec0003800000 */
.L_x_2536:
[----:B------:R-:W-:Y:S01]  /*83b0*/  SHF.R.U32.HI R5, RZ, 0x17, R4 ;  /* 0x00000017ff057819 */ /* 0x000fe20000011604 */
[----:B------:R-:W-:-:S03]  /*83c0*/  IMAD.MOV.U32 R19, RZ, RZ, R26 ;  /* 0x000000ffff137224 */ /* 0x000fc600078e001a */
        /* <DEDUP_REMOVED lines=14> */
.L_x_2535:
[----:B------:R-:W0:Y:S01]  /*84b0*/  F2I.U64.TRUNC R4, R4 ;  /* 0x0000000400047311 */ /* 0x000e22000020d800 */
[----:B------:R-:W-:Y:S01]  /*84c0*/  IMAD.MOV.U32 R19, RZ, RZ, R26 ;  /* 0x000000ffff137224 */ /* 0x000fe200078e001a */
[----:B0-----:R0:W-:Y:S01]  /*84d0*/  STG.E.64 desc[UR36][R8.64], R4 ;  /* 0x0000000408007986 */ /* 0x0011e2000c101b24 */
[----:B------:R-:W-:Y:S05]  /*84e0*/  BRA `(.L_x_2502) ;  /* 0x00000000000c7947 */ /* 0x000fea0003800000 */
.L_x_2534:
[----:B------:R-:W0:Y:S01]  /*84f0*/  F2I.FTZ.U32.TRUNC.NTZ R3, R4 ;  /* 0x0000000400037305 */ /* 0x000e22000021f000 */
[----:B------:R-:W-:Y:S01]  /*8500*/  IMAD.MOV.U32 R19, RZ, RZ, R26 ;  /* 0x000000ffff137224 */ /* 0x000fe200078e001a */
[----:B0-----:R0:W-:Y:S06]  /*8510*/  STG.E desc[UR36][R8.64], R3 ;  /* 0x0000000308007986 */ /* 0x0011ec000c101924 */
.L_x_2502:
[----:B------:R-:W-:Y:S05]  /*8520*/  BSYNC.RECONVERGENT B6 ;  /* 0x0000000000067941 */ /* 0x000fea0003800200 */
.L_x_2501:
[----:B------:R-:W-:Y:S01]  /*8530*/  ISETP.GE.AND P0, PT, R19, R17, PT ;  /* 0x000000111300720c */ /* 0x000fe20003f06270 */
[----:B------:R-:W-:-:S12]  /*8540*/  BSSY.RECONVERGENT B6, `(.L_x_2538) ;  /* 0x00001cc000067945 */ /* 0x000fd80003800200 */
[----:B------:R-:W-:Y:S05]  /*8550*/  @P0 BRA `(.L_x_2539) ;  /* 0x0000001c00280947 */ /* 0x000fea0003800000 */
[----:B------:R-:W1:Y:S01]  /*8560*/  LDCU UR4, c[0x0][0x3c4] ;  /* 0x00007880ff0477ac */ /* 0x000e620008000800 */
[----:B0-234-:R-:W0:Y:S01]  /*8570*/  LDC.64 R8, c[0x0][0x398] ;  /* 0x0000e600ff087b82 */ /* 0x01de220000000a00 */
[----:B------:R-:W-:Y:S01]  /*8580*/  IMAD R0, R2, 0x200, R19 ;  /* 0x0000020002007824 */ /* 0x000fe200078e0213 */
        /* <DEDUP_REMOVED lines=15> */
[----:B-----5:R-:W0:Y:S02]  /*8680*/  F2I.FTZ.TRUNC.NTZ R3, R22 ;  /* 0x0000001600037305 */ /* 0x020e24000021f100 */
[----:B0-----:R0:W-:Y:S01]  /*8690*/  STG.E.U8 desc[UR36][R8.64], R3 ;  /* 0x0000000308007986 */ /* 0x0011e2000c101124 */
[----:B------:R-:W-:Y:S05]  /*86a0*/  BRA `(.L_x_2545) ;  /* 0x0000000c00387947 */ /* 0x000fea0003800000 */
.L_x_2543:
[----:B-----5:R-:W0:Y:S02]  /*86b0*/  F2I.S64.TRUNC R22, R22 ;  /* 0x0000001600167311 */ /* 0x020e24000020d900 */
[----:B0-----:R-:W-:-:S05]  /*86c0*/  IMAD.MOV.U32 R3, RZ, RZ, R22 ;  /* 0x000000ffff037224 */ /* 0x001fca00078e0016 */
[----:B------:R0:W-:Y:S01]  /*86d0*/  STG.E.U8 desc[UR36][R8.64], R3 ;  /* 0x0000000308007986 */ /* 0x0001e2000c101124 */
[----:B------:R-:W-:Y:S05]  /*86e0*/  BRA `(.L_x_2545) ;  /* 0x0000000c00287947 */ /* 0x000fea0003800000 */
.L_x_2542:
[----:B------:R-:W-:-:S13]  /*86f0*/  ISETP.NE.AND P0, PT, R0, 0x2, PT ;  /* 0x000000020000780c */ /* 0x000fda0003f05270 */
[----:B------:R-:W-:Y:S05]  /*8700*/  @!P0 BRA `(.L_x_2546) ;  /* 0x0000000000288947 */ /* 0x000fea0003800000 */
[----:B------:R-:W-:-:S13]  /*8710*/  ISETP.NE.AND P0, PT, R0, 0x3, PT ;  /* 0x000000030000780c */ /* 0x000fda0003f05270 */
[----:B------:R-:W-:Y:S05]  /*8720*/  @!P0 BRA `(.L_x_2547) ;  /* 0x0000000000148947 */ /* 0x000fea0003800000 */
[----:B------:R-:W-:-:S13]  /*8730*/  ISETP.NE.AND P0, PT, R0, 0x4, PT ;  /* 0x000000040000780c */ /* 0x000fda0003f05270 */
[----:B------:R-:W-:Y:S05]  /*8740*/  @P0 BRA `(.L_x_2544) ;  /* 0x0000000800380947 */ /* 0x000fea0003800000 */
[----:B-----5:R-:W0:Y:S02]  /*8750*/  F2I.S64.TRUNC R22, R22 ;  /* 0x0000001600167311 */ /* 0x020e24000020d900 */
[----:B0-----:R0:W-:Y:S01]  /*8760*/  STG.E.64 desc[UR36][R8.64], R22 ;  /* 0x0000001608007986 */ /* 0x0011e2000c101b24 */
[----:B------:R-:W-:Y:S05]  /*8770*/  BRA `(.L_x_2545) ;  /* 0x0000000c00047947 */ /* 0x000fea0003800000 */
.L_x_2547:
[----:B-----5:R-:W0:Y:S02]  /*8780*/  F2I.FTZ.TRUNC.NTZ R3, R22 ;  /* 0x0000001600037305 */ /* 0x020e24000021f100 */
[----:B0-----:R0:W-:Y:S01]  /*8790*/  STG.E desc[UR36][R8.64], R3 ;  /* 0x0000000308007986 */ /* 0x0011e2000c101924 */
[----:B------:R-:W-:Y:S05]  /*87a0*/  BRA `(.L_x_2545) ;  /* 0x0000000800f87947 */ /* 0x000fea0003800000 */
.L_x_2546:
[----:B-----5:R-:W0:Y:S02]  /*87b0*/  F2I.FTZ.TRUNC.NTZ R3, R22 ;  /* 0x0000001600037305 */ /* 0x020e24000021f100 */
[----:B0-----:R0:W-:Y:S01]  /*87c0*/  STG.E.U16 desc[UR36][R8.64], R3 ;  /* 0x0000000308007986 */ /* 0x0011e2000c101524 */
[----:B------:R-:W-:Y:S05]  /*87d0*/  BRA `(.L_x_2545) ;  /* 0x0000000800ec7947 */ /* 0x000fea0003800000 */
.L_x_2541:
[----:B------:R-:W-:-:S13]  /*87e0*/  ISETP.GT.AND P0, PT, R0, 0x6, PT ;  /* 0x000000060000780c */ /* 0x000fda0003f04270 */
[----:B------:R-:W-:Y:S05]  /*87f0*/  @P0 BRA `(.L_x_2548) ;  /* 0x0000000000240947 */ /* 0x000fea0003800000 */
[----:B------:R-:W-:-:S13]  /*8800*/  ISETP.NE.AND P0, PT, R0, 0x5, PT ;  /* 0x000000050000780c */ /* 0x000fda0003f05270 */
[----:B------:R-:W-:Y:S05]  /*8810*/  @!P0 BRA `(.L_x_2549) ;  /* 0x0000000000108947 */ /* 0x000fea0003800000 */
[----:B------:R-:W-:-:S13]  /*8820*/  ISETP.NE.AND P0, PT, R0, 0x6, PT ;  /* 0x000000060000780c */ /* 0x000fda0003f05270 */
[----:B------:R-:W-:Y:S05]  /*8830*/  @P0 BRA `(.L_x_2544) ;  /* 0x0000000400fc0947 */ /* 0x000fea0003800000 */
[----:B-----5:R0:W-:Y:S01]  /*8840*/  STG.E desc[UR36][R8.64], R22 ;  /* 0x0000001608007986 */ /* 0x0201e2000c101924 */
[----:B------:R-:W-:Y:S05]  /*8850*/  BRA `(.L_x_2545) ;  /* 0x0000000800cc7947 */ /* 0x000fea0003800000 */
.L_x_2549:
[----:B-----5:R-:W-:-:S05]  /*8860*/  F2FP.F16.F32.PACK_AB R22, RZ, R22 ;  /* 0x00000016ff16723e */ /* 0x020fca00000000ff */
[----:B------:R0:W-:Y:S01]  /*8870*/  STG.E.U16 desc[UR36][R8.64], R22 ;  /* 0x0000001608007986 */ /* 0x0001e2000c101524 */
[----:B------:R-:W-:Y:S05]  /*8880*/  BRA `(.L_x_2545) ;  /* 0x0000000800c07947 */ /* 0x000fea0003800000 */
.L_x_2548:
[----:B------:R-:W-:-:S13]  /*8890*/  ISETP.NE.AND P0, PT, R0, 0x7, PT ;  /* 0x000000070000780c */ /* 0x000fda0003f05270 */
[----:B------:R-:W-:Y:S05]  /*88a0*/  @!P0 BRA `(.L_x_2550) ;  /* 0x00000000002c8947 */ /* 0x000fea0003800000 */
[----:B------:R-:W-:-:S13]  /*88b0*/  ISETP.NE.AND P0, PT, R0, 0x8, PT ;  /* 0x000000080000780c */ /* 0x000fda0003f05270 */
[----:B------:R-:W-:Y:S05]  /*88c0*/  @!P0 BRA `(.L_x_2551) ;  /* 0x0000000000148947 */ /* 0x000fea0003800000 */
[----:B------:R-:W-:-:S13]  /*88d0*/  ISETP.NE.AND P0, PT, R0, 0x9, PT ;  /* 0x000000090000780c */ /* 0x000fda0003f05270 */
[----:B------:R-:W-:Y:S05]  /*88e0*/  @P0 BRA `(.L_x_2544) ;  /* 0x0000000400d00947 */ /* 0x000fea0003800000 */
[----:B-----5:R-:W-:-:S05]  /*88f0*/  IMAD.MOV.U32 R23, RZ, RZ, RZ ;  /* 0x000000ffff177224 */ /* 0x020fca00078e00ff */
[----:B------:R0:W-:Y:S01]  /*8900*/  STG.E.64 desc[UR36][R8.64], R22 ;  /* 0x0000001608007986 */ /* 0x0001e2000c101b24 */
[----:B------:R-:W-:Y:S05]  /*8910*/  BRA `(.L_x_2545) ;  /* 0x00000008009c7947 */ /* 0x000fea0003800000 */
.L_x_2551:
[----:B-----5:R-:W-:-:S04]  /*8920*/  F2FP.F16.F32.PACK_AB R3, RZ, R22 ;  /* 0x00000016ff03723e */ /* 0x020fc800000000ff */
[----:B------:R-:W-:-:S05]  /*8930*/  PRMT R3, R3, 0x5410, RZ ;  /* 0x0000541003037816 */ /* 0x000fca00000000ff */
[----:B------:R0:W-:Y:S01]  /*8940*/  STG.E desc[UR36][R8.64], R3 ;  /* 0x0000000308007986 */ /* 0x0001e2000c101924 */
[----:B------:R-:W-:Y:S05]  /*8950*/  BRA `(.L_x_2545) ;  /* 0x00000008008c7947 */ /* 0x000fea0003800000 */
.L_x_2550:
[----:B-----5:R-:W-:-:S06]  /*8960*/  FMUL.FTZ R4, R22, 1 ;  /* 0x3f80000016047820 */ /* 0x020fcc0000410000 */
[----:B------:R-:W0:Y:S02]  /*8970*/  F2F.F64.F32 R4, R4 ;  /* 0x0000000400047310 */ /* 0x000e240000201800 */
[----:B0-----:R0:W-:Y:S01]  /*8980*/  STG.E.64 desc[UR36][R8.64], R4 ;  /* 0x0000000408007986 */ /* 0x0011e2000c101b24 */
[----:B------:R-:W-:Y:S05]  /*8990*/  BRA `(.L_x_2545) ;  /* 0x00000008007c7947 */ /* 0x000fea0003800000 */
.L_x_2540:
        /* <DEDUP_REMOVED lines=10> */
[----:B-----5:R-:W0:Y:S02]  /*8a40*/  F2I.FTZ.U32.TRUNC.NTZ R3, R22 ;  /* 0x0000001600037305 */ /* 0x020e24000021f000 */
[----:B0-----:R0:W-:Y:S01]  /*8a50*/  STG.E.U16 desc[UR36][R8.64], R3 ;  /* 0x0000000308007986 */ /* 0x0011e2000c101524 */
[----:B------:R-:W-:Y:S05]  /*8a60*/  BRA `(.L_x_2545) ;  /* 0x0000000800487947 */ /* 0x000fea0003800000 */
.L_x_2555:
[----:B-----5:R-:W-:Y:S01]  /*8a70*/  LOP3.LUT R5, R22, 0x7fffffff, RZ, 0xc0, !PT ;  /* 0x7fffffff16057812 */ /* 0x020fe200078ec0ff */
        /* <DEDUP_REMOVED lines=15> */
.L_x_2558:
[----:B------:R-:W-:-:S04]  /*8b70*/  SHF.R.U32.HI R22, RZ, 0x18, R22 ;  /* 0x00000018ff167819 */ /* 0x000fc80000011616 */
[----:B------:R-:W-:-:S04]  /*8b80*/  LOP3.LUT R3, R3, 0x80, R22, 0xf8, !PT ;  /* 0x0000008003037812 */ /* 0x000fc800078ef816 */
[----:B------:R-:W-:-:S07]  /*8b90*/  PRMT R4, R3, 0x7610, R4 ;  /* 0x0000761003047816 */ /* 0x000fce0000000004 */
.L_x_2557:
[----:B------:R-:W-:Y:S05]  /*8ba0*/  BSYNC.RECONVERGENT B0 ;  /* 0x0000000000007941 */ /* 0x000fea0003800200 */
.L_x_2556:
[----:B------:R0:W-:Y:S01]  /*8bb0*/  STG.E.U8 desc[UR36][R8.64], R4 ;  /* 0x0000000408007986 */ /* 0x0001e2000c101124 */
[----:B------:R-:W-:Y:S05]  /*8bc0*/  BRA `(.L_x_2545) ;  /* 0x0000000400f07947 */ /* 0x000fea0003800000 */
.L_x_2554:
        /* <DEDUP_REMOVED lines=16> */
.L_x_2561:
[----:B------:R-:W-:-:S04]  /*8cd0*/  SHF.R.U32.HI R22, RZ, 0x18, R22 ;  /* 0x00000018ff167819 */ /* 0x000fc80000011616 */
[----:B------:R-:W-:-:S04]  /*8ce0*/  LOP3.LUT R3, R3, 0x80, R22, 0xf8, !PT ;  /* 0x0000008003037812 */ /* 0x000fc800078ef816 */
[----:B------:R-:W-:-:S07]  /*8cf0*/  PRMT R4, R3, 0x7610, R4 ;  /* 0x0000761003047816 */ /* 0x000fce0000000004 */
.L_x_2560:
[----:B------:R-:W-:Y:S05]  /*8d00*/  BSYNC.RECONVERGENT B0 ;  /* 0x0000000000007941 */ /* 0x000fea0003800200 */
.L_x_2559:
[----:B------:R0:W-:Y:S01]  /*8d10*/  STG.E.U8 desc[UR36][R8.64], R4 ;  /* 0x0000000408007986 */ /* 0x0001e2000c101124 */
[----:B------:R-:W-:Y:S05]  /*8d20*/  BRA `(.L_x_2545) ;  /* 0x0000000400987947 */ /* 0x000fea0003800000 */
.L_x_2553:
[----:B------:R-:W-:-:S13]  /*8d30*/  ISETP.NE.AND P0, PT, R0, 0x1c, PT ;  /* 0x0000001c0000780c */ /* 0x000fda0003f05270 */
[----:B------:R-:W-:Y:S05]  /*8d40*/  @!P0 BRA `(.L_x_2562) ;  /* 0x0000000000588947 */ /* 0x000fea0003800000 */
[----:B------:R-:W-:-:S13]  /*8d50*/  ISETP.NE.AND P0, PT, R0, 0x1d, PT ;  /* 0x0000001d0000780c */ /* 0x000fda0003f05270 */
[----:B------:R-:W-:Y:S05]  /*8d60*/  @!P0 BRA `(.L_x_2563) ;  /* 0x0000000000448947 */ /* 0x000fea0003800000 */
[----:B------:R-:W-:-:S13]  /*8d70*/  ISETP.NE.AND P0, PT, R0, 0x2c, PT ;  /* 0x0000002c0000780c */ /* 0x000fda0003f05270 */
[----:B------:R-:W-:Y:S05]  /*8d80*/  @P0 BRA `(.L_x_2544) ;  /* 0x0000000000a80947 */ /* 0x000fea0003800000 */
[----:B-----5:R-:W-:-:S04]  /*8d90*/  SHF.R.U32.HI R4, RZ, 0x17, R22 ;  /* 0x00000017ff047819 */ /* 0x020fc80000011616 */
        /* <DEDUP_REMOVED lines=14> */
.L_x_2563:
[----:B-----5:R-:W0:Y:S02]  /*8e80*/  F2I.U64.TRUNC R22, R22 ;  /* 0x0000001600167311 */ /* 0x020e24000020d800 */
[----:B0-----:R0:W-:Y:S01]  /*8e90*/  STG.E.64 desc[UR36][R8.64], R22 ;  /* 0x0000001608007986 */ /* 0x0011e2000c101b24 */
[----:B------:R-:W-:Y:S05]  /*8ea0*/  BRA `(.L_x_2545) ;  /* 0x0000000400387947 */ /* 0x000fea0003800000 */
.L_x_2562:
[----:B-----5:R-:W0:Y:S02]  /*8eb0*/  F2I.FTZ.U32.TRUNC.NTZ R3, R22 ;  /* 0x0000001600037305 */ /* 0x020e24000021f000 */
[----:B0-----:R0:W-:Y:S01]  /*8ec0*/  STG.E desc[UR36][R8.64], R3 ;  /* 0x0000000308007986 */ /* 0x0011e2000c101924 */
[----:B------:R-:W-:Y:S05]  /*8ed0*/  BRA `(.L_x_2545) ;  /* 0x00000004002c7947 */ /* 0x000fea0003800000 */
.L_x_2552:
[----:B------:R-:W-:-:S13]  /*8ee0*/  ISETP.GT.AND P0, PT, R0, 0xe, PT ;  /* 0x0000000e0000780c */ /* 0x000fda0003f04270 */
[----:B------:R-:W-:Y:S05]  /*8ef0*/  @P0 BRA `(.L_x_2564) ;  /* 0x0000000000340947 */ /* 0x000fea0003800000 */
[----:B------:R-:W-:-:S13]  /*8f00*/  ISETP.NE.AND P0, PT, R0, 0xa, PT ;  /* 0x0000000a0000780c */ /* 0x000fda0003f05270 */
[----:B------:R-:W-:Y:S05]  /*8f10*/  @!P0 BRA `(.L_x_2565) ;  /* 0x0000000000188947 */ /* 0x000fea0003800000 */
[----:B------:R-:W-:-:S13]  /*8f20*/  ISETP.NE.AND P0, PT, R0, 0xb, PT ;  /* 0x0000000b0000780c */ /* 0x000fda0003f05270 */
[----:B------:R-:W-:Y:S05]  /*8f30*/  @P0 BRA `(.L_x_2544) ;  /* 0x00000000003c0947 */ /* 0x000fea0003800000 */
[----:B-----5:R-:W-:-:S04]  /*8f40*/  FSETP.NEU.FTZ.AND P0, PT, R22, RZ, PT ;  /* 0x000000ff1600720b */ /* 0x020fc80003f1d000 */
[----:B------:R-:W-:-:S05]  /*8f50*/  SEL R3, RZ, 0x1, !P0 ;  /* 0x00000001ff037807 */ /* 0x000fca0004000000 */
[----:B------:R3:W-:Y:S01]  /*8f60*/  STG.E.U8 desc[UR36][R8.64], R3 ;  /* 0x0000000308007986 */ /* 0x0007e2000c101124 */
[----:B------:R-:W-:Y:S05]  /*8f70*/  BRA `(.L_x_2545) ;  /* 0x0000000400047947 */ /* 0x000fea0003800000 */
.L_x_2565:
[----:B-----5:R-:W-:Y:S01]  /*8f80*/  FMUL.FTZ R4, R22, 1 ;  /* 0x3f80000016047820 */ /* 0x020fe20000410000 */
[----:B------:R-:W-:-:S05]  /*8f90*/  CS2R R6, SRZ ;  /* 0x0000000000067805 */ /* 0x000fca000001ff00 */
[----:B------:R-:W0:Y:S02]  /*8fa0*/  F2F.F64.F32 R4, R4 ;  /* 0x0000000400047310 */ /* 0x000e240000201800 */
[----:B0-----:R4:W-:Y:S01]  /*8fb0*/  STG.E.128 desc[UR36][R8.64], R4 ;  /* 0x0000000408007986 */ /* 0x0019e2000c101d24 */
[----:B------:R-:W-:Y:S05]  /*8fc0*/  BRA `(.L_x_2545) ;  /* 0x0000000000f07947 */ /* 0x000fea0003800000 */
.L_x_2564:
[----:B------:R-:W-:-:S13]  /*8fd0*/  ISETP.NE.AND P0, PT, R0, 0xf, PT ;  /* 0x0000000f0000780c */ /* 0x000fda0003f05270 */
[----:B------:R-:W-:Y:S05]  /*8fe0*/  @!P0 BRA `(.L_x_2566) ;  /* 0x0000000000e08947 */ /* 0x000fea0003800000 */
[----:B------:R-:W-:-:S13]  /*8ff0*/  ISETP.NE.AND P0, PT, R0, 0x17, PT ;  /* 0x000000170000780c */ /* 0x000fda0003f05270 */
[----:B------:R-:W-:Y:S05]  /*9000*/  @!P0 BRA `(.L_x_2567) ;  /* 0x00000000008c8947 */ /* 0x000fea0003800000 */
[----:B------:R-:W-:-:S13]  /*9010*/  ISETP.NE.AND P0, PT, R0, 0x18, PT ;  /* 0x000000180000780c */ /* 0x000fda0003f05270 */
[----:B------:R-:W-:Y:S05]  /*9020*/  @!P0 BRA `(.L_x_2568) ;  /* 0x0000000000448947 */ /* 0x000fea0003800000 */
.L_x_2544:
        /* <DEDUP_REMOVED lines=16> */
.L_x_2569:
[----:B------:R-:W-:Y:S05]  /*9130*/  BRA `(.L_x_2545) ;  /* 0x0000000000947947 */ /* 0x000fea0003800000 */
.L_x_2568:
[----:B-----5:R-:W-:Y:S01]  /*9140*/  LOP3.LUT R4, R22, 0x7fffffff, RZ, 0xc0, !PT ;  /* 0x7fffffff16047812 */ /* 0x020fe200078ec0ff */
        /* <DEDUP_REMOVED lines=11> */
.L_x_2571:
[----:B------:R-:W-:Y:S05]  /*9200*/  BSYNC.RECONVERGENT B0 ;  /* 0x0000000000007941 */ /* 0x000fea0003800200 */
.L_x_2570:
[----:B------:R-:W-:-:S05]  /*9210*/  LOP3.LUT R3, R0, 0x80, R5, 0xf8, !PT ;  /* 0x0000008000037812 */ /* 0x000fca00078ef805 */
[----:B------:R1:W-:Y:S01]  /*9220*/  STG.E.U8 desc[UR36][R8.64], R3 ;  /* 0x0000000308007986 */ /* 0x0003e2000c101124 */
[----:B------:R-:W-:Y:S05]  /*9230*/  BRA `(.L_x_2545) ;  /* 0x0000000000547947 */ /* 0x000fea0003800000 */
.L_x_2567:
[----:B-----5:R-:W-:Y:S01]  /*9240*/  LOP3.LUT R4, R22, 0x7fffffff, RZ, 0xc0, !PT ;  /* 0x7fffffff16047812 */ /* 0x020fe200078ec0ff */
        /* <DEDUP_REMOVED lines=10> */
.L_x_2573:
[----:B------:R-:W-:Y:S01]  /*92f0*/  IMAD.MOV.U32 R0, RZ, RZ, 0x7f ;  /* 0x0000007fff007424 */ /* 0x000fe200078e00ff */
[----:B------:R-:W-:-:S04]  /*9300*/  ISETP.GT.U32.AND P0, PT, R4, 0x7f800000, PT ;  /* 0x7f8000000400780c */ /* 0x000fc80003f04070 */
[----:B------:R-:W-:-:S09]  /*9310*/  SEL R0, R0, 0x7c, P0 ;  /* 0x0000007c00007807 */ /* 0x000fd20000000000 */
.L_x_2574:
[----:B------:R-:W-:Y:S05]  /*9320*/  BSYNC.RECONVERGENT B0 ;  /* 0x0000000000007941 */ /* 0x000fea0003800200 */
.L_x_2572:
[----:B------:R-:W-:-:S04]  /*9330*/  SHF.R.U32.HI R3, RZ, 0x18, R22 ;  /* 0x00000018ff037819 */ /* 0x000fc80000011616 */
[----:B------:R-:W-:-:S05]  /*9340*/  LOP3.LUT R3, R0, 0x80, R3, 0xf8, !PT ;  /* 0x0000008000037812 */ /* 0x000fca00078ef803 */
[----:B------:R0:W-:Y:S01]  /*9350*/  STG.E.U8 desc[UR36][R8.64], R3 ;  /* 0x0000000308007986 */ /* 0x0001e2000c101124 */
[----:B------:R-:W-:Y:S05]  /*9360*/  BRA `(.L_x_2545) ;  /* 0x0000000000087947 */ /* 0x000fea0003800000 */
.L_x_2566:
[----:B-----5:R-:W-:-:S05]  /*9370*/  F2FP.BF16.F32.PACK_AB R22, RZ, R22 ;  /* 0x00000016ff16723e */ /* 0x020fca00000010ff */
[----:B------:R2:W-:Y:S02]  /*9380*/  STG.E.U16 desc[UR36][R8.64], R22 ;  /* 0x0000001608007986 */ /* 0x0005e4000c101524 */
.L_x_2545:
        /* <DEDUP_REMOVED lines=21> */
[----:B------:R-:W0:Y:S02]  /*94e0*/  F2I.FTZ.TRUNC.NTZ R3, R24 ;  /* 0x0000001800037305 */ /* 0x000e24000021f100 */
[----:B0-----:R0:W-:Y:S01]  /*94f0*/  STG.E.U8 desc[UR36][R8.64], R3 ;  /* 0x0000000308007986 */ /* 0x0011e2000c101124 */
[----:B------:R-:W-:Y:S05]  /*9500*/  BRA `(.L_x_2580) ;  /* 0x0000000c00387947 */ /* 0x000fea0003800000 */
.L_x_2578:
[----:B------:R-:W0:Y:S02]  /*9510*/  F2I.S64.TRUNC R24, R24 ;  /* 0x0000001800187311 */ /* 0x000e24000020d900 */
[----:B0-----:R-:W-:-:S05]  /*9520*/  IMAD.MOV.U32 R3, RZ, RZ, R24 ;  /* 0x000000ffff037224 */ /* 0x001fca00078e0018 */
[----:B------:R0:W-:Y:S01]  /*9530*/  STG.E.U8 desc[UR36][R8.64], R3 ;  /* 0x0000000308007986 */ /* 0x0001e2000c101124 */
[----:B------:R-:W-:Y:S05]  /*9540*/  BRA `(.L_x_2580) ;  /* 0x0000000c00287947 */ /* 0x000fea0003800000 */
.L_x_2577:
[----:B------:R-:W-:-:S13]  /*9550*/  ISETP.NE.AND P0, PT, R0, 0x2, PT ;  /* 0x000000020000780c */ /* 0x000fda0003f05270 */
[----:B------:R-:W-:Y:S05]  /*9560*/  @!P0 BRA `(.L_x_2581) ;  /* 0x0000000000288947 */ /* 0x000fea0003800000 */
[----:B------:R-:W-:-:S13]  /*9570*/  ISETP.NE.AND P0, PT, R0, 0x3, PT ;  /* 0x000000030000780c */ /* 0x000fda0003f05270 */
[----:B------:R-:W-:Y:S05]  /*9580*/  @!P0 BRA `(.L_x_2582) ;  /* 0x0000000000148947 */ /* 0x000fea0003800000 */
[----:B------:R-:W-:-:S13]  /*9590*/  ISETP.NE.AND P0, PT, R0, 0x4, PT ;  /* 0x000000040000780c */ /* 0x000fda0003f05270 */
[----:B------:R-:W-:Y:S05]  /*95a0*/  @P0 BRA `(.L_x_2579) ;  /* 0x0000000800380947 */ /* 0x000fea0003800000 */
[----:B------:R-:W0:Y:S02]  /*95b0*/  F2I.S64.TRUNC R24, R24 ;  /* 0x0000001800187311 */ /* 0x000e24000020d900 */
[----:B0-----:R0:W-:Y:S01]  /*95c0*/  STG.E.64 desc[UR36][R8.64], R24 ;  /* 0x0000001808007986 */ /* 0x0011e2000c101b24 */
[----:B------:R-:W-:Y:S05]  /*95d0*/  BRA `(.L_x_2580) ;  /* 0x0000000c00047947 */ /* 0x000fea0003800000 */
.L_x_2582:
[----:B------:R-:W0:Y:S02]  /*95e0*/  F2I.FTZ.TRUNC.NTZ R3, R24 ;  /* 0x0000001800037305 */ /* 0x000e24000021f100 */
[----:B0-----:R0:W-:Y:S01]  /*95f0*/  STG.E desc[UR36][R8.64], R3 ;  /* 0x0000000308007986 */ /* 0x0011e2000c101924 */
[----:B------:R-:W-:Y:S05]  /*9600*/  BRA `(.L_x_2580) ;  /* 0x0000000800f87947 */ /* 0x000fea0003800000 */
.L_x_2581:
[----:B------:R-:W0:Y:S02]  /*9610*/  F2I.FTZ.TRUNC.NTZ R3, R24 ;  /* 0x0000001800037305 */ /* 0x000e24000021f100 */
[----:B0-----:R0:W-:Y:S01]  /*9620*/  STG.E.U16 desc[UR36][R8.64], R3 ;  /* 0x0000000308007986 */ /* 0x0011e2000c101524 */
[----:B------:R-:W-:Y:S05]  /*9630*/  BRA `(.L_x_2580) ;  /* 0x0000000800ec7947 */ /* 0x000fea0003800000 */
.L_x_2576:
[----:B------:R-:W-:-:S13]  /*9640*/  ISETP.GT.AND P0, PT, R0, 0x6, PT ;  /* 0x000000060000780c */ /* 0x000fda0003f04270 */
[----:B------:R-:W-:Y:S05]  /*9650*/  @P0 BRA `(.L_x_2583) ;  /* 0x0000000000240947 */ /* 0x000fea0003800000 */
[----:B------:R-:W-:-:S13]  /*9660*/  ISETP.NE.AND P0, PT, R0, 0x5, PT ;  /* 0x000000050000780c */ /* 0x000fda0003f05270 */
[----:B------:R-:W-:Y:S05]  /*9670*/  @!P0 BRA `(.L_x_2584) ;  /* 0x0000000000108947 */ /* 0x000fea0003800000 */
[----:B------:R-:W-:-:S13]  /*9680*/  ISETP.NE.AND P0, PT, R0, 0x6, PT ;  /* 0x000000060000780c */ /* 0x000fda0003f05270 */
[----:B------:R-:W-:Y:S05]  /*9690*/  @P0 BRA `(.L_x_2579) ;  /* 0x0000000400fc0947 */ /* 0x000fea0003800000 */
[----:B------:R0:W-:Y:S01]  /*96a0*/  STG.E desc[UR36][R8.64], R24 ;  /* 0x0000001808007986 */ /* 0x0001e2000c101924 */
[----:B------:R-:W-:Y:S05]  /*96b0*/  BRA `(.L_x_2580) ;  /* 0x0000000800cc7947 */ /* 0x000fea0003800000 */
.L_x_2584:
[----:B------:R-:W-:-:S05]  /*96c0*/  F2FP.F16.F32.PACK_AB R24, RZ, R24 ;  /* 0x00000018ff18723e */ /* 0x000fca00000000ff */
[----:B------:R1:W-:Y:S01]  /*96d0*/  STG.E.U16 desc[UR36][R8.64], R24 ;  /* 0x0000001808007986 */ /* 0x0003e2000c101524 */
[----:B------:R-:W-:Y:S05]  /*96e0*/  BRA `(.L_x_2580) ;  /* 0x0000000800c07947 */ /* 0x000fea0003800000 */
.L_x_2583:
[----:B------:R-:W-:-:S13]  /*96f0*/  ISETP.NE.AND P0, PT, R0, 0x7, PT ;  /* 0x000000070000780c */ /* 0x000fda0003f05270 */
[----:B------:R-:W-:Y:S05]  /*9700*/  @!P0 BRA `(.L_x_2585) ;  /* 0x00000000002c8947 */ /* 0x000fea0003800000 */
[----:B------:R-:W-:-:S13]  /*9710*/  ISETP.NE.AND P0, PT, R0, 0x8, PT ;  /* 0x000000080000780c */ /* 0x000fda0003f05270 */
[----:B------:R-:W-:Y:S05]  /*9720*/  @!P0 BRA `(.L_x_2586) ;  /* 0x0000000000148947 */ /* 0x000fea0003800000 */
[----:B------:R-:W-:-:S13]  /*9730*/  ISETP.NE.AND P0, PT, R0, 0x9, PT ;  /* 0x000000090000780c */ /* 0x000fda0003f05270 */
[----:B------:R-:W-:Y:S05]  /*9740*/  @P0 BRA `(.L_x_2579) ;  /* 0x0000000400d00947 */ /* 0x000fea0003800000 */
[----:B------:R-:W-:-:S05]  /*9750*/  IMAD.MOV.U32 R25, RZ, RZ, RZ ;  /* 0x000000ffff197224 */ /* 0x000fca00078e00ff */
[----:B------:R3:W-:Y:S01]  /*9760*/  STG.E.64 desc[UR36][R8.64], R24 ;  /* 0x0000001808007986 */ /* 0x0007e2000c101b24 */
[----:B------:R-:W-:Y:S05]  /*9770*/  BRA `(.L_x_2580) ;  /* 0x00000008009c7947 */ /* 0x000fea0003800000 */
.L_x_2586:
[----:B------:R-:W-:-:S04]  /*9780*/  F2FP.F16.F32.PACK_AB R3, RZ, R24 ;  /* 0x00000018ff03723e */ /* 0x000fc800000000ff */
[----:B------:R-:W-:-:S05]  /*9790*/  PRMT R3, R3, 0x5410, RZ ;  /* 0x0000541003037816 */ /* 0x000fca00000000ff */
[----:B------:R4:W-:Y:S01]  /*97a0*/  STG.E desc[UR36][R8.64], R3 ;  /* 0x0000000308007986 */ /* 0x0009e2000c101924 */
[----:B------:R-:W-:Y:S05]  /*97b0*/  BRA `(.L_x_2580) ;  /* 0x00000008008c7947 */ /* 0x000fea0003800000 */
.L_x_2585:
[----:B------:R-:W-:-:S06]  /*97c0*/  FMUL.FTZ R4, R24, 1 ;  /* 0x3f80000018047820 */ /* 0x000fcc0000410000 */
[----:B------:R-:W0:Y:S02]  /*97d0*/  F2F.F64.F32 R4, R4 ;  /* 0x0000000400047310 */ /* 0x000e240000201800 */
[----:B0-----:R2:W-:Y:S01]  /*97e0*/  STG.E.64 desc[UR36][R8.64], R4 ;  /* 0x0000000408007986 */ /* 0x0015e2000c101b24 */
[----:B------:R-:W-:Y:S05]  /*97f0*/  BRA `(.L_x_2580) ;  /* 0x00000008007c7947 */ /* 0x000fea0003800000 */
.L_x_2575:
        /* <DEDUP_REMOVED lines=10> */
[----:B------:R-:W0:Y:S02]  /*98a0*/  F2I.FTZ.U32.TRUNC.NTZ R3, R24 ;  /* 0x0000001800037305 */ /* 0x000e24000021f000 */
[----:B0-----:R0:W-:Y:S01]  /*98b0*/  STG.E.U16 desc[UR36][R8.64], R3 ;  /* 0x0000000308007986 */ /* 0x0011e2000c101524 */
[----:B------:R-:W-:Y:S05]  /*98c0*/  BRA `(.L_x_2580) ;  /* 0x0000000800487947 */ /* 0x000fea0003800000 */
.L_x_2590:
        /* <DEDUP_REMOVED lines=16> */
.L_x_2593:
[----:B------:R-:W-:-:S04]  /*99d0*/  SHF.R.U32.HI R24, RZ, 0x18, R24 ;  /* 0x00000018ff187819 */ /* 0x000fc80000011618 */
[----:B------:R-:W-:-:S04]  /*99e0*/  LOP3.LUT R3, R3, 0x80, R24, 0xf8, !PT ;  /* 0x0000008003037812 */ /* 0x000fc800078ef818 */
[----:B------:R-:W-:-:S07]  /*99f0*/  PRMT R4, R3, 0x7610, R4 ;  /* 0x0000761003047816 */ /* 0x000fce0000000004 */
.L_x_2592:
[----:B------:R-:W-:Y:S05]  /*9a00*/  BSYNC.RECONVERGENT B0 ;  /* 0x0000000000007941 */ /* 0x000fea0003800200 */
.L_x_2591:
[----:B------:R0:W-:Y:S01]  /*9a10*/  STG.E.U8 desc[UR36][R8.64], R4 ;  /* 0x0000000408007986 */ /* 0x0001e2000c101124 */
[----:B------:R-:W-:Y:S05]  /*9a20*/  BRA `(.L_x_2580) ;  /* 0x0000000400f07947 */ /* 0x000fea0003800000 */
.L_x_2589:
        /* <DEDUP_REMOVED lines=16> */
.L_x_2596:
[----:B------:R-:W-:-:S04]  /*9b30*/  SHF.R.U32.HI R24, RZ, 0x18, R24 ;  /* 0x00000018ff187819 */ /* 0x000fc80000011618 */
[----:B------:R-:W-:-:S04]  /*9b40*/  LOP3.LUT R3, R3, 0x80, R24, 0xf8, !PT ;  /* 0x0000008003037812 */ /* 0x000fc800078ef818 */
[----:B------:R-:W-:-:S07]  /*9b50*/  PRMT R4, R3, 0x7610, R4 ;  /* 0x0000761003047816 */ /* 0x000fce0000000004 */
.L_x_2595:
[----:B------:R-:W-:Y:S05]  /*9b60*/  BSYNC.RECONVERGENT B0 ;  /* 0x0000000000007941 */ /* 0x000fea0003800200 */
.L_x_2594:
[----:B------:R0:W-:Y:S01]  /*9b70*/  STG.E.U8 desc[UR36][R8.64], R4 ;  /* 0x0000000408007986 */ /* 0x0001e2000c101124 */
[----:B------:R-:W-:Y:S05]  /*9b80*/  BRA `(.L_x_2580) ;  /* 0x0000000400987947 */ /* 0x000fea0003800000 */
.L_x_2588:
[----:B------:R-:W-:-:S13]  /*9b90*/  ISETP.NE.AND P0, PT, R0, 0x1c, PT ;  /* 0x0000001c0000780c */ /* 0x000fda0003f05270 */
[----:B------:R-:W-:Y:S05]  /*9ba0*/  @!P0 BRA `(.L_x_2597) ;  /* 0x0000000000588947 */ /* 0x000fea0003800000 */
[----:B------:R-:W-:-:S13]  /*9bb0*/  ISETP.NE.AND P0, PT, R0, 0x1d, PT ;  /* 0x0000001d0000780c */ /* 0x000fda0003f05270 */
[----:B------:R-:W-:Y:S05]  /*9bc0*/  @!P0 BRA `(.L_x_2598) ;  /* 0x0000000000448947 */ /* 0x000fea0003800000 */
[----:B------:R-:W-:-:S13]  /*9bd0*/  ISETP.NE.AND P0, PT, R0, 0x2c, PT ;  /* 0x0000002c0000780c */ /* 0x000fda0003f05270 */
[----:B------:R-:W-:Y:S05]  /*9be0*/  @P0 BRA `(.L_x_2579) ;  /* 0x0000000000a80947 */ /* 0x000fea0003800000 */
        /* <DEDUP_REMOVED lines=15> */
.L_x_2598:
[----:B------:R-:W0:Y:S02]  /*9ce0*/  F2I.U64.TRUNC R24, R24 ;  /* 0x0000001800187311 */ /* 0x000e24000020d800 */
[----:B0-----:R0:W-:Y:S01]  /*9cf0*/  STG.E.64 desc[UR36][R8.64], R24 ;  /* 0x0000001808007986 */ /* 0x0011e2000c101b24 */
[----:B------:R-:W-:Y:S05]  /*9d00*/  BRA `(.L_x_2580) ;  /* 0x0000000400387947 */ /* 0x000fea0003800000 */
.L_x_2597:
[----:B------:R-:W0:Y:S02]  /*9d10*/  F2I.FTZ.U32.TRUNC.NTZ R3, R24 ;  /* 0x0000001800037305 */ /* 0x000e24000021f000 */
[----:B0-----:R0:W-:Y:S01]  /*9d20*/  STG.E desc[UR36][R8.64], R3 ;  /* 0x0000000308007986 */ /* 0x0011e2000c101924 */
[----:B------:R-:W-:Y:S05]  /*9d30*/  BRA `(.L_x_2580) ;  /* 0x00000004002c7947 */ /* 0x000fea0003800000 */
.L_x_2587:
[----:B------:R-:W-:-:S13]  /*9d40*/  ISETP.GT.AND P0, PT, R0, 0xe, PT ;  /* 0x0000000e0000780c */ /* 0x000fda0003f04270 */
[----:B------:R-:W-:Y:S05]  /*9d50*/  @P0 BRA `(.L_x_2599) ;  /* 0x0000000000340947 */ /* 0x000fea0003800000 */
[----:B------:R-:W-:-:S13]  /*9d60*/  ISETP.NE.AND P0, PT, R0, 0xa, PT ;  /* 0x0000000a0000780c */ /* 0x000fda0003f05270 */
[----:B------:R-:W-:Y:S05]  /*9d70*/  @!P0 BRA `(.L_x_2600) ;  /* 0x0000000000188947 */ /* 0x000fea0003800000 */
[----:B------:R-:W-:-:S13]  /*9d80*/  ISETP.NE.AND P0, PT, R0, 0xb, PT ;  /* 0x0000000b0000780c */ /* 0x000fda0003f05270 */
[----:B------:R-:W-:Y:S05]  /*9d90*/  @P0 BRA `(.L_x_2579) ;  /* 0x00000000003c0947 */ /* 0x000fea0003800000 */
[----:B------:R-:W-:-:S04]  /*9da0*/  FSETP.NEU.FTZ.AND P0, PT, R24, RZ, PT ;  /* 0x000000ff1800720b */ /* 0x000fc80003f1d000 */
[----:B------:R-:W-:-:S05]  /*9db0*/  SEL R3, RZ, 0x1, !P0 ;  /* 0x00000001ff037807 */ /* 0x000fca0004000000 */
[----:B------:R0:W-:Y:S01]  /*9dc0*/  STG.E.U8 desc[UR36][R8.64], R3 ;  /* 0x0000000308007986 */ /* 0x0001e2000c101124 */
[----:B------:R-:W-:Y:S05]  /*9dd0*/  BRA `(.L_x_2580) ;  /* 0x0000000400047947 */ /* 0x000fea0003800000 */
.L_x_2600:
[----:B------:R-:W-:Y:S01]  /*9de0*/  FMUL.FTZ R4, R24, 1 ;  /* 0x3f80000018047820 */ /* 0x000fe20000410000 */
[----:B------:R-:W-:-:S05]  /*9df0*/  CS2R R6, SRZ ;  /* 0x0000000000067805 */ /* 0x000fca000001ff00 */
[----:B------:R-:W0:Y:S02]  /*9e00*/  F2F.F64.F32 R4, R4 ;  /* 0x0000000400047310 */ /* 0x000e240000201800 */
[----:B0-----:R0:W-:Y:S01]  /*9e10*/  STG.E.128 desc[UR36][R8.64], R4 ;  /* 0x0000000408007986 */ /* 0x0011e2000c101d24 */
[----:B------:R-:W-:Y:S05]  /*9e20*/  BRA `(.L_x_2580) ;  /* 0x0000000000f07947 */ /* 0x000fea0003800000 */
.L_x_2599:
[----:B------:R-:W-:-:S13]  /*9e30*/  ISETP.NE.AND P0, PT, R0, 0xf, PT ;  /* 0x0000000f0000780c */ /* 0x000fda0003f05270 */
[----:B------:R-:W-:Y:S05]  /*9e40*/  @!P0 BRA `(.L_x_2601) ;  /* 0x0000000000e08947 */ /* 0x000fea0003800000 */
[----:B------:R-:W-:-:S13]  /*9e50*/  ISETP.NE.AND P0, PT, R0, 0x17, PT ;  /* 0x000000170000780c */ /* 0x000fda0003f05270 */
[----:B------:R-:W-:Y:S05]  /*9e60*/  @!P0 BRA `(.L_x_2602) ;  /* 0x00000000008c8947 */ /* 0x000fea0003800000 */
[----:B------:R-:W-:-:S13]  /*9e70*/  ISETP.NE.AND P0, PT, R0, 0x18, PT ;  /* 0x000000180000780c */ /* 0x000fda0003f05270 */
[----:B------:R-:W-:Y:S05]  /*9e80*/  @!P0 BRA `(.L_x_2603) ;  /* 0x0000000000448947 */ /* 0x000fea0003800000 */
.L_x_2579:
        /* <DEDUP_REMOVED lines=16> */
.L_x_2604:
[----:B------:R-:W-:Y:S05]  /*9f90*/  BRA `(.L_x_2580) ;  /* 0x0000000000947947 */ /* 0x000fea0003800000 */
.L_x_2603:
        /* <DEDUP_REMOVED lines=12> */
.L_x_2606:
[----:B------:R-:W-:Y:S05]  /*a060*/  BSYNC.RECONVERGENT B0 ;  /* 0x0000000000007941 */ /* 0x000fea0003800200 */
.L_x_2605:
[----:B------:R-:W-:-:S05]  /*a070*/  LOP3.LUT R3, R0, 0x80, R5, 0xf8, !PT ;  /* 0x0000008000037812 */ /* 0x000fca00078ef805 */
[----:B------:R0:W-:Y:S01]  /*a080*/  STG.E.U8 desc[UR36][R8.64], R3 ;  /* 0x0000000308007986 */ /* 0x0001e2000c101124 */
[----:B------:R-:W-:Y:S05]  /*a090*/  BRA `(.L_x_2580) ;  /* 0x0000000000547947 */ /* 0x000fea0003800000 */
.L_x_2602:
        /* <DEDUP_REMOVED lines=11> */
.L_x_2608:
[----:B------:R-:W-:Y:S01]  /*a150*/  IMAD.MOV.U32 R0, RZ, RZ, 0x7f ;  /* 0x0000007fff007424 */ /* 0x000fe200078e00ff */
[----:B------:R-:W-:-:S04]  /*a160*/  ISETP.GT.U32.AND P0, PT, R4, 0x7f800000, PT ;  /* 0x7f8000000400780c */ /* 0x000fc80003f04070 */
[----:B------:R-:W-:-:S09]  /*a170*/  SEL R0, R0, 0x7c, P0 ;  /* 0x0000007c00007807 */ /* 0x000fd20000000000 */
.L_x_2609:
[----:B------:R-:W-:Y:S05]  /*a180*/  BSYNC.RECONVERGENT B0 ;  /* 0x0000000000007941 */ /* 0x000fea0003800200 */
.L_x_2607:
[----:B------:R-:W-:-:S04]  /*a190*/  SHF.R.U32.HI R3, RZ, 0x18, R24 ;  /* 0x00000018ff037819 */ /* 0x000fc80000011618 */
[----:B------:R-:W-:-:S05]  /*a1a0*/  LOP3.LUT R3, R0, 0x80, R3, 0xf8, !PT ;  /* 0x0000008000037812 */ /* 0x000fca00078ef803 */
[----:B------:R0:W-:Y:S01]  /*a1b0*/  STG.E.U8 desc[UR36][R8.64], R3 ;  /* 0x0000000308007986 */ /* 0x0001e2000c101124 */
[----:B------:R-:W-:Y:S05]  /*a1c0*/  BRA `(.L_x_2580) ;  /* 0x0000000000087947 */ /* 0x000fea0003800000 */
.L_x_2601:
[----:B------:R-:W-:-:S05]  /*a1d0*/  F2FP.BF16.F32.PACK_AB R24, RZ, R24 ;  /* 0x00000018ff18723e */ /* 0x000fca00000010ff */
[----:B------:R0:W-:Y:S02]  /*a1e0*/  STG.E.U16 desc[UR36][R8.64], R24 ;  /* 0x0000001808007986 */ /* 0x0001e4000c101524 */
.L_x_2580:
[----:B------:R-:W-:-:S07]  /*a1f0*/  VIADD R19, R19, 0x80 ;  /* 0x0000008013137836 */ /* 0x000fce0000000000 */
.L_x_2539:
[----:B------:R-:W-:Y:S05]  /*a200*/  BSYNC.RECONVERGENT B6 ;  /* 0x0000000000067941 */ /* 0x000fea0003800200 */
.L_x_2538:
[----:B------:R-:W-:-:S13]  /*a210*/  ISETP.GE.AND P0, PT, R19, R17, PT ;  /* 0x000000111300720c */ /* 0x000fda0003f06270 */
[----:B------:R-:W-:Y:S05]  /*a220*/  @P0 EXIT ;  /* 0x000000000000094d */ /* 0x000fea0003800000 */
[----:B0-234-:R-:W0:Y:S01]  /*a230*/  LDC.64 R4, c[0x0][0x398] ;  /* 0x0000e600ff047b82 */ /* 0x01de220000000a00 */
[----:B------:R-:W1:Y:S01]  /*a240*/  LDCU UR4, c[0x0][0x3c4] ;  /* 0x00007880ff0477ac */ /* 0x000e620008000800 */
[----:B------:R-:W-:Y:S01]  /*a250*/  PRMT R0, R16, 0x9910, RZ ;  /* 0x0000991010007816 */ /* 0x000fe200000000ff */
        /* <DEDUP_REMOVED lines=15> */
[----:B0-----:R-:W-:Y:S01]  /*a350*/  STG.E.U8 desc[UR36][R2.64], R5 ;  /* 0x0000000502007986 */ /* 0x001fe2000c101124 */
[----:B------:R-:W-:Y:S05]  /*a360*/  EXIT ;  /* 0x000000000000794d */ /* 0x000fea0003800000 */
.L_x_2613:
[----:B-----5:R-:W0:Y:S02]  /*a370*/  F2I.S64.TRUNC R18, R18 ;  /* 0x0000001200127311 */ /* 0x020e24000020d900 */
[----:B0-----:R-:W-:-:S05]  /*a380*/  IMAD.MOV.U32 R5, RZ, RZ, R18 ;  /* 0x000000ffff057224 */ /* 0x001fca00078e0012 */
[----:B------:R-:W-:Y:S01]  /*a390*/  STG.E.U8 desc[UR36][R2.64], R5 ;  /* 0x0000000502007986 */ /* 0x000fe2000c101124 */
[----:B------:R-:W-:Y:S05]  /*a3a0*/  EXIT ;  /* 0x000000000000794d */ /* 0x000fea0003800000 */
.L_x_2612:
[----:B------:R-:W-:-:S13]  /*a3b0*/  ISETP.NE.AND P0, PT, R0, 0x2, PT ;  /* 0x000000020000780c */ /* 0x000fda0003f05270 */
[----:B------:R-:W-:Y:S05]  /*a3c0*/  @!P0 BRA `(.L_x_2615) ;  /* 0x0000000000288947 */ /* 0x000fea0003800000 */
[----:B------:R-:W-:-:S13]  /*a3d0*/  ISETP.NE.AND P0, PT, R0, 0x3, PT ;  /* 0x000000030000780c */ /* 0x000fda0003f05270 */
[----:B------:R-:W-:Y:S05]  /*a3e0*/  @!P0 BRA `(.L_x_2616) ;  /* 0x0000000000148947 */ /* 0x000fea0003800000 */
[----:B------:R-:W-:-:S13]  /*a3f0*/  ISETP.NE.AND P0, PT, R0, 0x4, PT ;  /* 0x000000040000780c */ /* 0x000fda0003f05270 */
[----:B------:R-:W-:Y:S05]  /*a400*/  @P0 BRA `(.L_x_2614) ;  /* 0x0000000800380947 */ /* 0x000fea0003800000 */
[----:B-----5:R-:W0:Y:S02]  /*a410*/  F2I.S64.TRUNC R18, R18 ;  /* 0x0000001200127311 */ /* 0x020e24000020d900 */
[----:B0-----:R-:W-:Y:S01]  /*a420*/  STG.E.64 desc[UR36][R2.64], R18 ;  /* 0x0000001202007986 */ /* 0x001fe2000c101b24 */
[----:B------:R-:W-:Y:S05]  /*a430*/  EXIT ;  /* 0x000000000000794d */ /* 0x000fea0003800000 */
.L_x_2616:
[----:B-----5:R-:W0:Y:S02]  /*a440*/  F2I.FTZ.TRUNC.NTZ R5, R18 ;  /* 0x0000001200057305 */ /* 0x020e24000021f100 */
[----:B0-----:R-:W-:Y:S01]  /*a450*/  STG.E desc[UR36][R2.64], R5 ;  /* 0x0000000502007986 */ /* 0x001fe2000c101924 */
[----:B------:R-:W-:Y:S05]  /*a460*/  EXIT ;  /* 0x000000000000794d */ /* 0x000fea0003800000 */
.L_x_2615:
[----:B-----5:R-:W0:Y:S02]  /*a470*/  F2I.FTZ.TRUNC.NTZ R5, R18 ;  /* 0x0000001200057305 */ /* 0x020e24000021f100 */
[----:B0-----:R-:W-:Y:S01]  /*a480*/  STG.E.U16 desc[UR36][R2.64], R5 ;  /* 0x0000000502007986 */ /* 0x001fe2000c101524 */
[----:B------:R-:W-:Y:S05]  /*a490*/  EXIT ;  /* 0x000000000000794d */ /* 0x000fea0003800000 */
.L_x_2611:
[----:B------:R-:W-:-:S13]  /*a4a0*/  ISETP.GT.AND P0, PT, R0, 0x6, PT ;  /* 0x000000060000780c */ /* 0x000fda0003f04270 */
[----:B------:R-:W-:Y:S05]  /*a4b0*/  @P0 BRA `(.L_x_2617) ;  /* 0x0000000000240947 */ /* 0x000fea0003800000 */
[----:B------:R-:W-:-:S13]  /*a4c0*/  ISETP.NE.AND P0, PT, R0, 0x5, PT ;  /* 0x000000050000780c */ /* 0x000fda0003f05270 */
[----:B------:R-:W-:Y:S05]  /*a4d0*/  @!P0 BRA `(.L_x_2618) ;  /* 0x0000000000108947 */ /* 0x000fea0003800000 */
[----:B------:R-:W-:-:S13]  /*a4e0*/  ISETP.NE.AND P0, PT, R0, 0x6, PT ;  /* 0x000000060000780c */ /* 0x000fda0003f05270 */
[----:B------:R-:W-:Y:S05]  /*a4f0*/  @P0 BRA `(.L_x_2614) ;  /* 0x0000000400fc0947 */ /* 0x000fea0003800000 */
[----:B-----5:R-:W-:Y:S01]  /*a500*/  STG.E desc[UR36][R2.64], R18 ;  /* 0x0000001202007986 */ /* 0x020fe2000c101924 */
[----:B------:R-:W-:Y:S05]  /*a510*/  EXIT ;  /* 0x000000000000794d */ /* 0x000fea0003800000 */
.L_x_2618:
[----:B-----5:R-:W-:-:S05]  /*a520*/  F2FP.F16.F32.PACK_AB R18, RZ, R18 ;  /* 0x00000012ff12723e */ /* 0x020fca00000000ff */
[----:B------:R-:W-:Y:S01]  /*a530*/  STG.E.U16 desc[UR36][R2.64], R18 ;  /* 0x0000001202007986 */ /* 0x000fe2000c101524 */
[----:B------:R-:W-:Y:S05]  /*a540*/  EXIT ;  /* 0x000000000000794d */ /* 0x000fea0003800000 */
.L_x_2617:
[----:B------:R-:W-:-:S13]  /*a550*/  ISETP.NE.AND P0, PT, R0, 0x7, PT ;  /* 0x000000070000780c */ /* 0x000fda0003f05270 */
[----:B------:R-:W-:Y:S05]  /*a560*/  @!P0 BRA `(.L_x_2619) ;  /* 0x00000000002c8947 */ /* 0x000fea0003800000 */
[----:B------:R-:W-:-:S13]  /*a570*/  ISETP.NE.AND P0, PT, R0, 0x8, PT ;  /* 0x000000080000780c */ /* 0x000fda0003f05270 */
[----:B------:R-:W-:Y:S05]  /*a580*/  @!P0 BRA `(.L_x_2620) ;  /* 0x0000000000148947 */ /* 0x000fea0003800000 */
[----:B------:R-:W-:-:S13]  /*a590*/  ISETP.NE.AND P0, PT, R0, 0x9, PT ;  /* 0x000000090000780c */ /* 0x000fda0003f05270 */
[----:B------:R-:W-:Y:S05]  /*a5a0*/  @P0 BRA `(.L_x_2614) ;  /* 0x0000000400d00947 */ /* 0x000fea0003800000 */
[----:B------:R-:W-:-:S05]  /*a5b0*/  IMAD.MOV.U32 R19, RZ, RZ, RZ ;  /* 0x000000ffff137224 */ /* 0x000fca00078e00ff */
[----:B-----5:R-:W-:Y:S01]  /*a5c0*/  STG.E.64 desc[UR36][R2.64], R18 ;  /* 0x0000001202007986 */ /* 0x020fe2000c101b24 */
[----:B------:R-:W-:Y:S05]  /*a5d0*/  EXIT ;  /* 0x000000000000794d */ /* 0x000fea0003800000 */
.L_x_2620:
[----:B-----5:R-:W-:-:S04]  /*a5e0*/  F2FP.F16.F32.PACK_AB R5, RZ, R18 ;  /* 0x00000012ff05723e */ /* 0x020fc800000000ff */
[----:B------:R-:W-:-:S05]  /*a5f0*/  PRMT R5, R5, 0x5410, RZ ;  /* 0x0000541005057816 */ /* 0x000fca00000000ff */
[----:B------:R-:W-:Y:S01]  /*a600*/  STG.E desc[UR36][R2.64], R5 ;  /* 0x0000000502007986 */ /* 0x000fe2000c101924 */
[----:B------:R-:W-:Y:S05]  /*a610*/  EXIT ;  /* 0x000000000000794d */ /* 0x000fea0003800000 */
.L_x_2619:
[----:B-----5:R-:W-:-:S06]  /*a620*/  FMUL.FTZ R4, R18, 1 ;  /* 0x3f80000012047820 */ /* 0x020fcc0000410000 */
[----:B------:R-:W0:Y:S02]  /*a630*/  F2F.F64.F32 R4, R4 ;  /* 0x0000000400047310 */ /* 0x000e240000201800 */
[----:B0-----:R-:W-:Y:S01]  /*a640*/  STG.E.64 desc[UR36][R2.64], R4 ;  /* 0x0000000402007986 */ /* 0x001fe2000c101b24 */
[----:B------:R-:W-:Y:S05]  /*a650*/  EXIT ;  /* 0x000000000000794d */ /* 0x000fea0003800000 */
.L_x_2610:
        /* <DEDUP_REMOVED lines=11> */
[----:B0-----:R-:W-:Y:S01]  /*a710*/  STG.E.U16 desc[UR36][R2.64], R5 ;  /* 0x0000000502007986 */ /* 0x001fe2000c101524 */
[----:B------:R-:W-:Y:S05]  /*a720*/  EXIT ;  /* 0x000000000000794d */ /* 0x000fea0003800000 */
.L_x_2624:
        /* <DEDUP_REMOVED lines=16> */
.L_x_2627:
[----:B------:R-:W-:-:S04]  /*a830*/  SHF.R.U32.HI R18, RZ, 0x18, R18 ;  /* 0x00000018ff127819 */ /* 0x000fc80000011612 */
[----:B------:R-:W-:-:S04]  /*a840*/  LOP3.LUT R5, R5, 0x80, R18, 0xf8, !PT ;  /* 0x0000008005057812 */ /* 0x000fc800078ef812 */
[----:B------:R-:W-:-:S07]  /*a850*/  PRMT R0, R5, 0x7610, R0 ;  /* 0x0000761005007816 */ /* 0x000fce0000000000 */
.L_x_2626:
[----:B------:R-:W-:Y:S05]  /*a860*/  BSYNC.RECONVERGENT B0 ;  /* 0x0000000000007941 */ /* 0x000fea0003800200 */
.L_x_2625:
[----:B------:R-:W-:Y:S01]  /*a870*/  STG.E.U8 desc[UR36][R2.64], R0 ;  /* 0x0000000002007986 */ /* 0x000fe2000c101124 */
[----:B------:R-:W-:Y:S05]  /*a880*/  EXIT ;  /* 0x000000000000794d */ /* 0x000fea0003800000 */
.L_x_2623:
        /* <DEDUP_REMOVED lines=16> */
.L_x_2630:
[----:B------:R-:W-:-:S04]  /*a990*/  SHF.R.U32.HI R18, RZ, 0x18, R18 ;  /* 0x00000018ff127819 */ /* 0x000fc80000011612 */
[----:B------:R-:W-:-:S04]  /*a9a0*/  LOP3.LUT R5, R5, 0x80, R18, 0xf8, !PT ;  /* 0x0000008005057812 */ /* 0x000fc800078ef812 */
[----:B------:R-:W-:-:S07]  /*a9b0*/  PRMT R0, R5, 0x7610, R0 ;  /* 0x0000761005007816 */ /* 0x000fce0000000000 */
.L_x_2629:
[----:B------:R-:W-:Y:S05]  /*a9c0*/  BSYNC.RECONVERGENT B0 ;  /* 0x0000000000007941 */ /* 0x000fea0003800200 */
.L_x_2628:
[----:B------:R-:W-:Y:S01]  /*a9d0*/  STG.E.U8 desc[UR36][R2.64], R0 ;  /* 0x0000000002007986 */ /* 0x000fe2000c101124 */
[----:B------:R-:W-:Y:S05]  /*a9e0*/  EXIT ;  /* 0x000000000000794d */ /* 0x000fea0003800000 */
.L_x_2622:
        /* <DEDUP_REMOVED lines=21> */
.L_x_2632:
[----:B-----5:R-:W0:Y:S02]  /*ab40*/  F2I.U64.TRUNC R18, R18 ;  /* 0x0000001200127311 */ /* 0x020e24000020d800 */
[----:B0-----:R-:W-:Y:S01]  /*ab50*/  STG.E.64 desc[UR36][R2.64], R18 ;  /* 0x0000001202007986 */ /* 0x001fe2000c101b24 */
[----:B------:R-:W-:Y:S05]  /*ab60*/  EXIT ;  /* 0x000000000000794d */ /* 0x000fea0003800000 */
.L_x_2631:
[----:B-----5:R-:W0:Y:S02]  /*ab70*/  F2I.FTZ.U32.TRUNC.NTZ R5, R18 ;  /* 0x0000001200057305 */ /* 0x020e24000021f000 */
[----:B0-----:R-:W-:Y:S01]  /*ab80*/  STG.E desc[UR36][R2.64], R5 ;  /* 0x0000000502007986 */ /* 0x001fe2000c101924 */
[----:B------:R-:W-:Y:S05]  /*ab90*/  EXIT ;  /* 0x000000000000794d */ /* 0x000fea0003800000 */
.L_x_2621:
        /* <DEDUP_REMOVED lines=8> */
[----:B------:R-:W-:Y:S01]  /*ac20*/  STG.E.U8 desc[UR36][R2.64], R5 ;  /* 0x0000000502007986 */ /* 0x000fe2000c101124 */
[----:B------:R-:W-:Y:S05]  /*ac30*/  EXIT ;  /* 0x000000000000794d */ /* 0x000fea0003800000 */
.L_x_2634:
[----:B-----5:R-:W-:Y:S01]  /*ac40*/  FMUL.FTZ R4, R18, 1 ;  /* 0x3f80000012047820 */ /* 0x020fe20000410000 */
[----:B------:R-:W-:-:S05]  /*ac50*/  CS2R R6, SRZ ;  /* 0x0000000000067805 */ /* 0x000fca000001ff00 */
[----:B------:R-:W0:Y:S02]  /*ac60*/  F2F.F64.F32 R4, R4 ;  /* 0x0000000400047310 */ /* 0x000e240000201800 */
[----:B0-----:R-:W-:Y:S01]  /*ac70*/  STG.E.128 desc[UR36][R2.64], R4 ;  /* 0x0000000402007986 */ /* 0x001fe2000c101d24 */
[----:B------:R-:W-:Y:S05]  /*ac80*/  EXIT ;  /* 0x000000000000794d */ /* 0x000fea0003800000 */
.L_x_2633:
[----:B------:R-:W-:-:S13]  /*ac90*/  ISETP.NE.AND P0, PT, R0, 0xf, PT ;  /* 0x0000000f0000780c */ /* 0x000fda0003f05270 */
[----:B------:R-:W-:Y:S05]  /*aca0*/  @!P0 BRA `(.L_x_2635) ;  /* 0x0000000000e08947 */ /* 0x000fea0003800000 */
[----:B------:R-:W-:-:S13]  /*acb0*/  ISETP.NE.AND P0, PT, R0, 0x17, PT ;  /* 0x000000170000780c */ /* 0x000fda0003f05270 */
[----:B------:R-:W-:Y:S05]  /*acc0*/  @!P0 BRA `(.L_x_2636) ;  /* 0x00000000008c8947 */ /* 0x000fea0003800000 */
[----:B------:R-:W-:-:S13]  /*acd0*/  ISETP.NE.AND P0, PT, R0, 0x18, PT ;  /* 0x000000180000780c */ /* 0x000fda0003f05270 */
[----:B------:R-:W-:Y:S05]  /*ace0*/  @!P0 BRA `(.L_x_2637) ;  /* 0x0000000000448947 */ /* 0x000fea0003800000 */
.L_x_2614:
        /* <DEDUP_REMOVED lines=15> */
[----:B--2--5:R-:W-:Y:S05]  /*ade0*/  CALL.ABS.NOINC R2 ;  /* 0x0000000002007343 */ /* 0x024fea0003c00000 */
.L_x_2638:
[----:B------:R-:W-:Y:S05]  /*adf0*/  EXIT ;  /* 0x000000000000794d */ /* 0x000fea0003800000 */
.L_x_2637:
        /* <DEDUP_REMOVED lines=12> */
.L_x_2640:
[----:B------:R-:W-:Y:S05]  /*aec0*/  BSYNC.RECONVERGENT B0 ;  /* 0x0000000000007941 */ /* 0x000fea0003800200 */
.L_x_2639:
[----:B------:R-:W-:-:S05]  /*aed0*/  LOP3.LUT R5, R0, 0x80, R7, 0xf8, !PT ;  /* 0x0000008000057812 */ /* 0x000fca00078ef807 */
[----:B------:R-:W-:Y:S01]  /*aee0*/  STG.E.U8 desc[UR36][R2.64], R5 ;  /* 0x0000000502007986 */ /* 0x000fe2000c101124 */
[----:B------:R-:W-:Y:S05]  /*aef0*/  EXIT ;  /* 0x000000000000794d */ /* 0x000fea0003800000 */
.L_x_2636:
        /* <DEDUP_REMOVED lines=11> */
.L_x_2642:
[----:B------:R-:W-:Y:S01]  /*afb0*/  IMAD.MOV.U32 R0, RZ, RZ, 0x7f ;  /* 0x0000007fff007424 */ /* 0x000fe200078e00ff */
[----:B------:R-:W-:-:S04]  /*afc0*/  ISETP.GT.U32.AND P0, PT, R4, 0x7f800000, PT ;  /* 0x7f8000000400780c */ /* 0x000fc80003f04070 */
[----:B------:R-:W-:-:S09]  /*afd0*/  SEL R0, R0, 0x7c, P0 ;  /* 0x0000007c00007807 */ /* 0x000fd20000000000 */
.L_x_2643:
[----:B------:R-:W-:Y:S05]  /*afe0*/  BSYNC.RECONVERGENT B0 ;  /* 0x0000000000007941 */ /* 0x000fea0003800200 */
.L_x_2641:
[----:B------:R-:W-:-:S04]  /*aff0*/  SHF.R.U32.HI R5, RZ, 0x18, R18 ;  /* 0x00000018ff057819 */ /* 0x000fc80000011612 */
[----:B------:R-:W-:-:S05]  /*b000*/  LOP3.LUT R5, R0, 0x80, R5, 0xf8, !PT ;  /* 0x0000008000057812 */ /* 0x000fca00078ef805 */
[----:B------:R-:W-:Y:S01]  /*b010*/  STG.E.U8 desc[UR36][R2.64], R5 ;  /* 0x0000000502007986 */ /* 0x000fe2000c101124 */
[----:B------:R-:W-:Y:S05]  /*b020*/  EXIT ;  /* 0x000000000000794d */ /* 0x000fea0003800000 */
.L_x_2635:
[----:B-----5:R-:W-:-:S05]  /*b030*/  F2FP.BF16.F32.PACK_AB R18, RZ, R18 ;  /* 0x00000012ff12723e */ /* 0x020fca00000010ff */
[----:B------:R-:W-:Y:S01]  /*b040*/  STG.E.U16 desc[UR36][R2.64], R18 ;  /* 0x0000001202007986 */ /* 0x000fe2000c101524 */
[----:B------:R-:W-:Y:S05]  /*b050*/  EXIT ;  /* 0x000000000000794d */ /* 0x000fea0003800000 */
.L_x_2644:
        /* <DEDUP_REMOVED lines=10> */
.L_x_8193:


//--------------------- .text._ZN2at6native18elementwise_kernelILi128ELi2EZNS0_22gpu_kernel_impl_nocastIZZZNS0_44_GLOBAL__N__40a83637_7_Lerp_cu_1520ed90_319418lerp_scalar_kernelERNS_18TensorIteratorBaseERKN3c106ScalarEENKUlvE0_clEvENKUlvE0_clEvEUlffE_EEvS5_RKT_EUliE_EEviT1_ --------------------------
	.section	.text._ZN2at6native18elementwise_kernelILi128ELi2EZNS0_22gpu_kernel_impl_nocastIZZZNS0_44_GLOBAL__N__40a83637_7_Lerp_cu_1520ed90_319418lerp_scalar_kernelERNS_18TensorIteratorBaseERKN3c106ScalarEENKUlvE0_clEvENKUlvE0_clEvEUlffE_EEvS5_RKT_EUliE_EEviT1_,"ax",@progbits
	.align	128
        .global         _ZN2at6native18elementwise_kernelILi128ELi2EZNS0_22gpu_kernel_impl_nocastIZZZNS0_44_GLOBAL__N__40a83637_7_Lerp_cu_1520ed90_319418lerp_scalar_kernelERNS_18TensorIteratorBaseERKN3c106ScalarEENKUlvE0_clEvENKUlvE0_clEvEUlffE_EEvS5_RKT_EUliE_EEviT1_
        .type           _ZN2at6native18elementwise_kernelILi128ELi2EZNS0_22gpu_kernel_impl_nocastIZZZNS0_44_GLOBAL__N__40a83637_7_Lerp_cu_1520ed90_319418lerp_scalar_kernelERNS_18TensorIteratorBaseERKN3c106ScalarEENKUlvE0_clEvENKUlvE0_clEvEUlffE_EEvS5_RKT_EUliE_EEviT1_,@function
        .size           _ZN2at6native18elementwise_kernelILi128ELi2EZNS0_22gpu_kernel_impl_nocastIZZZNS0_44_GLOBAL__N__40a83637_7_Lerp_cu_1520ed90_319418lerp_scalar_kernelERNS_18TensorIteratorBaseERKN3c106ScalarEENKUlvE0_clEvENKUlvE0_clEvEUlffE_EEvS5_RKT_EUliE_EEviT1_,(.L_x_8194 - _ZN2at6native18elementwise_kernelILi128ELi2EZNS0_22gpu_kernel_impl_nocastIZZZNS0_44_GLOBAL__N__40a83637_7_Lerp_cu_1520ed90_319418lerp_scalar_kernelERNS_18TensorIteratorBaseERKN3c106ScalarEENKUlvE0_clEvENKUlvE0_clEvEUlffE_EEvS5_RKT_EUliE_EEviT1_)
        .other          _ZN2at6native18elementwise_kernelILi128ELi2EZNS0_22gpu_kernel_impl_nocastIZZZNS0_44_GLOBAL__N__40a83637_7_Lerp_cu_1520ed90_319418lerp_scalar_kernelERNS_18TensorIteratorBaseERKN3c106ScalarEENKUlvE0_clEvENKUlvE0_clEvEUlffE_EEvS5_RKT_EUliE_EEviT1_,@"STO_CUDA_ENTRY STV_DEFAULT"
_ZN2at6native18elementwise_kernelILi128ELi2EZNS0_22gpu_kernel_impl_nocastIZZZNS0_44_GLOBAL__N__40a83637_7_Lerp_cu_1520ed90_319418lerp_scalar_kernelERNS_18TensorIteratorBaseERKN3c106ScalarEENKUlvE0_clEvENKUlvE0_clEvEUlffE_EEvS5_RKT_EUliE_EEviT1_:
.text._ZN2at6native18elementwise_kernelILi128ELi2EZNS0_22gpu_kernel_impl_nocastIZZZNS0_44_GLOBAL__N__40a83637_7_Lerp_cu_1520ed90_319418lerp_scalar_kernelERNS_18TensorIteratorBaseERKN3c106ScalarEENKUlvE0_clEvENKUlvE0_clEvEUlffE_EEvS5_RKT_EUliE_EEviT1_:
        /* <DEDUP_REMOVED lines=12> */
[----:B------:R-:W-:Y:S01]  /*00c0*/  BSSY.RECONVERGENT B0, `(.L_x_2646) ;  /* 0x000000e000007945 */ /* 0x000fe20003800200 */
[----:B0-----:R-:W-:-:S13]  /*00d0*/  ISETP.GE.AND P0, PT, R9, UR4, PT ;  /* 0x0000000409007c0c */ /* 0x001fda000bf06270 */
[----:B------:R-:W-:Y:S05]  /*00e0*/  @P0 BRA `(.L_x_2647) ;  /* 0x00000000002c0947 */ /* 0x000fea0003800000 */
[----:B------:R-:W0:Y:S08]  /*00f0*/  LDC.64 R4, c[0x0][0x5f0] ;  /* 0x00017c00ff047b82 */ /* 0x000e300000000a00 */
[----:B------:R-:W1:Y:S01]  /*0100*/  LDC.64 R6, c[0x0][0x5f8] ;  /* 0x00017e00ff067b82 */ /* 0x000e620000000a00 */
[----:B0-----:R-:W2:Y:S04]  /*0110*/  LDG.E R4, desc[UR6][R4.64] ;  /* 0x0000000604047981 */ /* 0x001ea8000c1e1900 */
[----:B-1----:R-:W2:Y:S03]  /*0120*/  LDG.E R7, desc[UR6][R6.64] ;  /* 0x0000000606077981 */ /* 0x002ea6000c1e1900 */
[----:B------:R-:W0:Y:S01]  /*0130*/  LDC.64 R10, c[0x0][0x5e8] ;  /* 0x00017a00ff0a7b82 */ /* 0x000e220000000a00 */
[----:B------:R-:W-:-:S02]  /*0140*/  FSETP.GEU.FTZ.AND P0, PT, |R3|, 0.5, PT ;  /* 0x3f0000000300780b */ /* 0x000fc40003f1e200 */
[----:B------:R-:W-:Y:S01]  /*0150*/  IADD3 R9, PT, PT, R9, 0x80, RZ ;  /* 0x0000008009097810 */ /* 0x000fe20007ffe0ff */
[----:B--2---:R-:W-:-:S10]  /*0160*/  FADD.FTZ R13, -R4, R7 ;  /* 0x00000007040d7221 */ /* 0x004fd40000010100 */
[----:B------:R-:W-:Y:S01]  /*0170*/  @!P0 FFMA.FTZ R15, R13, R3, R4 ;  /* 0x000000030d0f8223 */ /* 0x000fe20000010004 */
[----:B------:R-:W-:-:S05]  /*0180*/  @P0 FFMA.FTZ R15, R2, -R13, R7 ;  /* 0x8000000d020f0223 */ /* 0x000fca0000010007 */
[----:B0-----:R0:W-:Y:S02]  /*0190*/  STG.E desc[UR6][R10.64], R15 ;  /* 0x0000000f0a007986 */ /* 0x0011e4000c101906 */
.L_x_2647:
[----:B------:R-:W-:Y:S05]  /*01a0*/  BSYNC.RECONVERGENT B0 ;  /* 0x0000000000007941 */ /* 0x000fea0003800200 */
.L_x_2646:
[----:B------:R-:W-:-:S13]  /*01b0*/  ISETP.GE.AND P0, PT, R9, UR4, PT ;  /* 0x0000000409007c0c */ /* 0x000fda000bf06270 */
[----:B------:R-:W-:Y:S05]  /*01c0*/  @P0 EXIT ;  /* 0x000000000000094d */ /* 0x000fea0003800000 */
[----:B------:R-:W1:Y:S08]  /*01d0*/  LDC.64 R4, c[0x0][0x5f0] ;  /* 0x00017c00ff047b82 */ /* 0x000e700000000a00 */
[----:B------:R-:W2:Y:S01]  /*01e0*/  LDC.64 R6, c[0x0][0x5f8] ;  /* 0x00017e00ff067b82 */ /* 0x000ea20000000a00 */
[----:B-1----:R-:W0:Y:S04]  /*01f0*/  LDG.E R0, desc[UR6][R4.64] ;  /* 0x0000000604007981 */ /* 0x002e28000c1e1900 */
[----:B--2---:R-:W0:Y:S01]  /*0200*/  LDG.E R7, desc[UR6][R6.64] ;  /* 0x0000000606077981 */ /* 0x004e22000c1e1900 */
[----:B------:R-:W-:-:S13]  /*0210*/  FSETP.GEU.FTZ.AND P0, PT, |R3|, 0.5, PT ;  /* 0x3f0000000300780b */ /* 0x000fda0003f1e200 */
[----:B------:R-:W1:Y:S01]  /*0220*/  @!P0 LDC.64 R8, c[0x0][0x5e8] ;  /* 0x00017a00ff088b82 */ /* 0x000e620000000a00 */
[----:B0-----:R-:W-:-:S04]  /*0230*/  @!P0 FADD.FTZ R11, -R0, R7 ;  /* 0x00000007000b8221 */ /* 0x001fc80000010100 */
[----:B------:R-:W-:-:S05]  /*0240*/  @!P0 FFMA.FTZ R11, R11, R3, R0 ;  /* 0x000000030b0b8223 */ /* 0x000fca0000010000 */
[----:B-1----:R0:W-:Y:S01]  /*0250*/  @!P0 STG.E desc[UR6][R8.64], R11 ;  /* 0x0000000b08008986 */ /* 0x0021e2000c101906 */
[----:B------:R-:W-:Y:S05]  /*0260*/  @!P0 EXIT ;  /* 0x000000000000894d */ /* 0x000fea0003800000 */
[----:B------:R-:W1:Y:S01]  /*0270*/  LDC.64 R4, c[0x0][0x5e8] ;  /* 0x00017a00ff047b82 */ /* 0x000e620000000a00 */
[----:B------:R-:W-:-:S04]  /*0280*/  FADD.FTZ R0, -R0, R7 ;  /* 0x0000000700007221 */ /* 0x000fc80000010100 */
[----:B------:R-:W-:-:S05]  /*0290*/  FFMA.FTZ R7, R2, -R0, R7 ;  /* 0x8000000002077223 */ /* 0x000fca0000010007 */
[----:B-1----:R-:W-:Y:S01]  /*02a0*/  STG.E desc[UR6][R4.64], R7 ;  /* 0x0000000704007986 */ /* 0x002fe2000c101906 */
[----:B------:R-:W-:Y:S05]  /*02b0*/  EXIT ;  /* 0x000000000000794d */ /* 0x000fea0003800000 */
.L_x_2645:
[----:B------:R-:W0:Y:S01]  /*02c0*/  LDCU UR4, c[0x0][0x380] ;  /* 0x00007000ff0477ac */ /* 0x000e220008000800 */
[----:B------:R-:W-:Y:S01]  /*02d0*/  IADD3 R7, PT, PT, R7, -0x1, RZ ;  /* 0xffffffff07077810 */ /* 0x000fe20007ffe0ff */
[----:B------:R-:W-:Y:S03]  /*02e0*/  BSSY.RECONVERGENT B0, `(.L_x_2648) ;  /* 0x0000170000007945 */ /* 0x000fe60003800200 */
[----:B------:R-:W-:-:S04]  /*02f0*/  VIMNMX.U32 R0, PT, PT, R7, 0x18, PT ;  /* 0x0000001807007848 */ /* 0x000fc80003fe0000 */
[----:B------:R-:W-:Y:S02]  /*0300*/  IADD3 R0, PT, PT, R0, 0x1, RZ ;  /* 0x0000000100007810 */ /* 0x000fe40007ffe0ff */
[----:B0-----:R-:W-:-:S13]  /*0310*/  ISETP.GE.AND P0, PT, R9, UR4, PT ;  /* 0x0000000409007c0c */ /* 0x001fda000bf06270 */
[----:B------:R-:W-:Y:S05]  /*0320*/  @P0 BRA `(.L_x_2649) ;  /* 0x0000001400ac0947 */ /* 0x000fea0003800000 */
[----:B------:R-:W0:Y:S01]  /*0330*/  LDCU.64 UR8, c[0x0][0x390] ;  /* 0x00007200ff0877ac */ /* 0x000e220008000a00 */
[----:B------:R-:W-:Y:S01]  /*0340*/  HFMA2 R8, -RZ, RZ, 0, 0 ;  /* 0x00000000ff087431 */ /* 0x000fe200000001ff */
[----:B------:R-:W-:Y:S01]  /*0350*/  ISETP.NE.AND P0, PT, R7, RZ, PT ;  /* 0x000000ff0700720c */ /* 0x000fe20003f05270 */
[----:B------:R-:W1:Y:S01]  /*0360*/  LDCU UR5, c[0x0][0x38c] ;  /* 0x00007180ff0577ac */ /* 0x000e620008000800 */
[----:B------:R-:W2:Y:S02]  /*0370*/  LDCU.64 UR10, c[0x0][0x4b8] ;  /* 0x00009700ff0a77ac */ /* 0x000ea40008000a00 */
        /* <DEDUP_REMOVED lines=319> */
[----:B------:R-:W-:Y:S01]  /*1770*/  MOV R10, RZ ;  /* 0x000000ff000a7202 */ /* 0x000fe20000000f00 */
        /* <DEDUP_REMOVED lines=22> */
.L_x_2650:
[----:B------:R-:W0:Y:S02]  /*18e0*/  LDCU.128 UR8, c[0x0][0x5f0] ;  /* 0x0000be00ff0877ac */ /* 0x000e240008000c00 */
[----:B0-----:R-:W-:Y:S02]  /*18f0*/  IADD3 R10, P0, PT, R6, UR8, RZ ;  /* 0x00000008060a7c10 */ /* 0x001fe4000ff1e0ff */
[----:B------:R-:W-:Y:S02]  /*1900*/  IADD3 R12, P1, PT, R4, UR10, RZ ;  /* 0x0000000a040c7c10 */ /* 0x000fe4000ff3e0ff */
[----:B------:R-:W-:Y:S01]  /*1910*/  IADD3.X R11, PT, PT, RZ, UR9, RZ, P0, !PT ;  /* 0x00000009ff0b7c10 */ /* 0x000fe200087fe4ff */
[----:B------:R-:W0:Y:S01]  /*1920*/  LDCU.64 UR8, c[0x0][0x5e8] ;  /* 0x0000bd00ff0877ac */ /* 0x000e220008000a00 */
[----:B------:R-:W-:-:S04]  /*1930*/  IADD3.X R13, PT, PT, RZ, UR11, RZ, P1, !PT ;  /* 0x0000000bff0d7c10 */ /* 0x000fc80008ffe4ff */
[----:B------:R-:W2:Y:S04]  /*1940*/  LDG.E R11, desc[UR6][R10.64] ;  /* 0x000000060a0b7981 */ /* 0x000ea8000c1e1900 */
[----:B------:R-:W2:Y:S01]  /*1950*/  LDG.E R13, desc[UR6][R12.64] ;  /* 0x000000060c0d7981 */ /* 0x000ea2000c1e1900 */
[----:B------:R-:W-:Y:S02]  /*1960*/  FSETP.GEU.FTZ.AND P1, PT, |R3|, 0.5, PT ;  /* 0x3f0000000300780b */ /* 0x000fe40003f3e200 */
[----:B------:R-:W-:Y:S02]  /*1970*/  IADD3 R9, PT, PT, R9, 0x80, RZ ;  /* 0x0000008009097810 */ /* 0x000fe40007ffe0ff */
[----:B0-----:R-:W-:-:S04]  /*1980*/  IADD3 R4, P0, PT, R5, UR8, RZ ;  /* 0x0000000805047c10 */ /* 0x001fc8000ff1e0ff */
[----:B------:R-:W-:Y:S01]  /*1990*/  IADD3.X R5, PT, PT, RZ, UR9, RZ, P0, !PT ;  /* 0x00000009ff057c10 */ /* 0x000fe200087fe4ff */
[----:B--2---:R-:W-:-:S04]  /*19a0*/  FADD.FTZ R6, -R11, R13 ;  /* 0x0000000d0b067221 */ /* 0x004fc80000010100 */
[----:B------:R-:W-:Y:S01]  /*19b0*/  @!P1 FFMA.FTZ R15, R6, R3, R11 ;  /* 0x00000003060f9223 */ /* 0x000fe2000001000b */
[----:B------:R-:W-:-:S05]  /*19c0*/  @P1 FFMA.FTZ R15, R2, -R6, R13 ;  /* 0x80000006020f1223 */ /* 0x000fca000001000d */
[----:B------:R0:W-:Y:S02]  /*19d0*/  STG.E desc[UR6][R4.64], R15 ;  /* 0x0000000f04007986 */ /* 0x0001e4000c101906 */
.L_x_2649:
[----:B------:R-:W-:Y:S05]  /*19e0*/  BSYNC.RECONVERGENT B0 ;  /* 0x0000000000007941 */ /* 0x000fea0003800200 */
.L_x_2648:
[----:B------:R-:W-:-:S13]  /*19f0*/  ISETP.GE.AND P0, PT, R9, UR4, PT ;  /* 0x0000000409007c0c */ /* 0x000fda000bf06270 */
[----:B------:R-:W-:Y:S05]  /*1a00*/  @P0 EXIT ;  /* 0x000000000000094d */ /* 0x000fea0003800000 */
[----:B------:R-:W1:Y:S01]  /*1a10*/  LDCU.64 UR4, c[0x0][0x390] ;  /* 0x00007200ff0477ac */ /* 0x000e620008000a00 */
[----:B------:R-:W-:Y:S01]  /*1a20*/  HFMA2 R8, -RZ, RZ, 0, 0 ;  /* 0x00000000ff087431 */ /* 0x000fe200000001ff */
[----:B------:R-:W-:Y:S01]  /*1a30*/  ISETP.NE.AND P0, PT, R7, RZ, PT ;  /* 0x000000ff0700720c */ /* 0x000fe20003f05270 */
[----:B------:R-:W2:Y:S01]  /*1a40*/  LDCU UR8, c[0x0][0x38c] ;  /* 0x00007180ff0877ac */ /* 0x000ea20008000800 */
[----:B------:R-:W3:Y:S02]  /*1a50*/  LDCU.64 UR10, c[0x0][0x4b8] ;  /* 0x00009700ff0a77ac */ /* 0x000ee40008000a00 */
[----:B-1----:R-:W-:Y:S01]  /*1a60*/  IMAD.HI.U32 R10, R9, UR4, R8 ;  /* 0x00000004090a7c27 */ /* 0x002fe2000f8e0008 */
[----:B------:R-:W1:Y:S04]  /*1a70*/  LDCU UR4, c[0x0][0x4c0] ;  /* 0x00009800ff0477ac */ /* 0x000e680008000800 */
[----:B------:R-:W-:-:S04]  /*1a80*/  SHF.R.U32.HI R11, RZ, UR5, R10 ;  /* 0x00000005ff0b7c19 */ /* 0x000fc8000801160a */
[----:B0-----:R-:W-:-:S05]  /*1a90*/  IADD3 R4, PT, PT, -R11, RZ, RZ ;  /* 0x000000ff0b047210 */ /* 0x001fca0007ffe1ff */
[----:B--2---:R-:W-:-:S04]  /*1aa0*/  IMAD R4, R4, UR8, R9 ;  /* 0x0000000804047c24 */ /* 0x004fc8000f8e0209 */
[C---:B---3--:R-:W-:Y:S02]  /*1ab0*/  IMAD R5, R4.reuse, UR10, RZ ;  /* 0x0000000a04057c24 */ /* 0x048fe4000f8e02ff */
        /* <DEDUP_REMOVED lines=336> */
.L_x_2651:
[----:B------:R-:W0:Y:S01]  /*2fc0*/  LDCU.128 UR8, c[0x0][0x5f0] ;  /* 0x0000be00ff0877ac */ /* 0x000e220008000c00 */
[----:B------:R-:W1:Y:S01]  /*2fd0*/  LDCU.64 UR4, c[0x0][0x5e8] ;  /* 0x0000bd00ff0477ac */ /* 0x000e620008000a00 */
[----:B0-----:R-:W-:Y:S02]  /*2fe0*/  IADD3 R6, P0, PT, R6, UR8, RZ ;  /* 0x0000000806067c10 */ /* 0x001fe4000ff1e0ff */
[----:B------:R-:W-:Y:S02]  /*2ff0*/  IADD3 R8, P1, PT, R4, UR10, RZ ;  /* 0x0000000a04087c10 */ /* 0x000fe4000ff3e0ff */
[----:B------:R-:W-:Y:S02]  /*3000*/  IADD3.X R7, PT, PT, RZ, UR9, RZ, P0, !PT ;  /* 0x00000009ff077c10 */ /* 0x000fe400087fe4ff */
[----:B------:R-:W-:-:S04]  /*3010*/  IADD3.X R9, PT, PT, RZ, UR11, RZ, P1, !PT ;  /* 0x0000000bff097c10 */ /* 0x000fc80008ffe4ff */
[----:B------:R-:W2:Y:S04]  /*3020*/  LDG.E R7, desc[UR6][R6.64] ;  /* 0x0000000606077981 */ /* 0x000ea8000c1e1900 */
[----:B------:R-:W2:Y:S01]  /*3030*/  LDG.E R9, desc[UR6][R8.64] ;  /* 0x0000000608097981 */ /* 0x000ea2000c1e1900 */
[----:B------:R-:W-:Y:S02]  /*3040*/  FSETP.GEU.FTZ.AND P1, PT, |R3|, 0.5, PT ;  /* 0x3f0000000300780b */ /* 0x000fe40003f3e200 */
[----:B-1----:R-:W-:-:S04]  /*3050*/  IADD3 R4, P0, PT, R5, UR4, RZ ;  /* 0x0000000405047c10 */ /* 0x002fc8000ff1e0ff */
[----:B------:R-:W-:Y:S01]  /*3060*/  IADD3.X R5, PT, PT, RZ, UR5, RZ, P0, !PT ;  /* 0x00000005ff057c10 */ /* 0x000fe200087fe4ff */
[----:B--2---:R-:W-:-:S06]  /*3070*/  FADD.FTZ R0, -R7, R9 ;  /* 0x0000000907007221 */ /* 0x004fcc0000010100 */
[----:B------:R-:W-:Y:S01]  /*3080*/  @!P1 FFMA.FTZ R3, R0, R3, R7 ;  /* 0x0000000300039223 */ /* 0x000fe20000010007 */
[----:B------:R-:W-:-:S05]  /*3090*/  @P1 FFMA.FTZ R3, R2, -R0, R9 ;  /* 0x8000000002031223 */ /* 0x000fca0000010009 */
[----:B------:R-:W-:Y:S01]  /*30a0*/  STG.E desc[UR6][R4.64], R3 ;  /* 0x0000000304007986 */ /* 0x000fe2000c101906 */
[----:B------:R-:W-:Y:S05]  /*30b0*/  EXIT ;  /* 0x000000000000794d */ /* 0x000fea0003800000 */
.L_x_2652:
        /* <DEDUP_REMOVED lines=12> */
.L_x_8194:


//--------------------- .text._ZN2at6native27unrolled_elementwise_kernelIZZZNS0_44_GLOBAL__N__40a83637_7_Lerp_cu_1520ed90_319418lerp_scalar_kernelERNS_18TensorIteratorBaseERKN3c106ScalarEENKUlvE0_clEvENKUlvE0_clEvEUlffE_St5arrayIPcLm3EELi4E23TrivialOffsetCalculatorILi2EjESF_ILi1EjENS0_6memory15LoadWithoutCastENSI_16StoreWithoutCastEEEviT_T0_T2_T3_T4_T5_ --------------------------
	.section	.text._ZN2at6native27unrolled_elementwise_kernelIZZZNS0_44_GLOBAL__N__40a83637_7_Lerp_cu_1520ed90_319418lerp_scalar_kernelERNS_18TensorIteratorBaseERKN3c106ScalarEENKUlvE0_clEvENKUlvE0_clEvEUlffE_St5arrayIPcLm3EELi4E23TrivialOffsetCalculatorILi2EjESF_ILi1EjENS0_6memory15LoadWithoutCastENSI_16StoreWithoutCastEEEviT_T0_T2_T3_T4_T5_,"ax",@progbits
	.align	128
        .global         _ZN2at6native27unrolled_elementwise_kernelIZZZNS0_44_GLOBAL__N__40a83637_7_Lerp_cu_1520ed90_319418lerp_scalar_kernelERNS_18TensorIteratorBaseERKN3c106ScalarEENKUlvE0_clEvENKUlvE0_clEvEUlffE_St5arrayIPcLm3EELi4E23TrivialOffsetCalculatorILi2EjESF_ILi1EjENS0_6memory15LoadWithoutCastENSI_16StoreWithoutCastEEEviT_T0_T2_T3_T4_T5_
        .type           _ZN2at6native27unrolled_elementwise_kernelIZZZNS0_44_GLOBAL__N__40a83637_7_Lerp_cu_1520ed90_319418lerp_scalar_kernelERNS_18TensorIteratorBaseERKN3c106ScalarEENKUlvE0_clEvENKUlvE0_clEvEUlffE_St5arrayIPcLm3EELi4E23TrivialOffsetCalculatorILi2EjESF_ILi1EjENS0_6memory15LoadWithoutCastENSI_16StoreWithoutCastEEEviT_T0_T2_T3_T4_T5_,@function
        .size           _ZN2at6native27unrolled_elementwise_kernelIZZZNS0_44_GLOBAL__N__40a83637_7_Lerp_cu_1520ed90_319418lerp_scalar_kernelERNS_18TensorIteratorBaseERKN3c106ScalarEENKUlvE0_clEvENKUlvE0_clEvEUlffE_St5arrayIPcLm3EELi4E23TrivialOffsetCalculatorILi2EjESF_ILi1EjENS0_6memory15LoadWithoutCastENSI_16StoreWithoutCastEEEviT_T0_T2_T3_T4_T5_,(.L_x_8195 - _ZN2at6native27unrolled_elementwise_kernelIZZZNS0_44_GLOBAL__N__40a83637_7_Lerp_cu_1520ed90_319418lerp_scalar_kernelERNS_18TensorIteratorBaseERKN3c106ScalarEENKUlvE0_clEvENKUlvE0_clEvEUlffE_St5arrayIPcLm3EELi4E23TrivialOffsetCalculatorILi2EjESF_ILi1EjENS0_6memory15LoadWithoutCastENSI_16StoreWithoutCastEEEviT_T0_T2_T3_T4_T5_)
        .other          _ZN2at6native27unrolled_elementwise_kernelIZZZNS0_44_GLOBAL__N__40a83637_7_Lerp_cu_1520ed90_319418lerp_scalar_kernelERNS_18TensorIteratorBaseERKN3c106ScalarEENKUlvE0_clEvENKUlvE0_clEvEUlffE_St5arrayIPcLm3EELi4E23TrivialOffsetCalculatorILi2EjESF_ILi1EjENS0_6memory15LoadWithoutCastENSI_16StoreWithoutCastEEEviT_T0_T2_T3_T4_T5_,@"STO_CUDA_ENTRY STV_DEFAULT"
_ZN2at6native27unrolled_elementwise_kernelIZZZNS0_44_GLOBAL__N__40a83637_7_Lerp_cu_1520ed90_319418lerp_scalar_kernelERNS_18TensorIteratorBaseERKN3c106ScalarEENKUlvE0_clEvENKUlvE0_clEvEUlffE_St5arrayIPcLm3EELi4E23TrivialOffsetCalculatorILi2EjESF_ILi1EjENS0_6memory15LoadWithoutCastENSI_16StoreWithoutCastEEEviT_T0_T2_T3_T4_T5_:
.text._ZN2at6native27unrolled_elementwise_kernelIZZZNS0_44_GLOBAL__N__40a83637_7_Lerp_cu_1520ed90_319418lerp_scalar_kernelERNS_18TensorIteratorBaseERKN3c106ScalarEENKUlvE0_clEvENKUlvE0_clEvEUlffE_St5arrayIPcLm3EELi4E23TrivialOffsetCalculatorILi2EjESF_ILi1EjENS0_6memory15LoadWithoutCastENSI_16StoreWithoutCastEEEviT_T0_T2_T3_T4_T5_:
[----:B------:R-:W-:Y:S01]  /*0000*/  LDC R1, c[0x0][0x37c] ;  /* 0x0000df00ff017b82 */ /* 0x000fe20000000800 */
[----:B------:R-:W0:Y:S07]  /*0010*/  S2R R9, SR_CTAID.X ;  /* 0x0000000000097919 */ /* 0x000e2e0000002500 */
[----:B------:R-:W0:Y:S01]  /*0020*/  LDC R0, c[0x0][0x380] ;  /* 0x0000e000ff007b82 */ /* 0x000e220000000800 */
[----:B------:R-:W1:Y:S01]  /*0030*/  LDCU.64 UR4, c[0x0][0x358] ;  /* 0x00006b00ff0477ac */ /* 0x000e620008000a00 */
[----:B------:R-:W-:Y:S01]  /*0040*/  HFMA2 R8, -RZ, RZ, 0, 0 ;  /* 0x00000000ff087431 */ /* 0x000fe200000001ff */
        /* <DEDUP_REMOVED lines=9> */
[----:B------:R-:W2:Y:S01]  /*00e0*/  LDC.64 R4, c[0x0][0x3a0] ;  /* 0x0000e800ff047b82 */ /* 0x000ea20000000a00 */
[----:B------:R-:W-:-:S04]  /*00f0*/  @!P0 IADD3 R10, PT, PT, R0, 0x80, RZ ;  /* 0x00000080000a8810 */ /* 0x000fc80007ffe0ff */
[----:B------:R-:W-:-:S03]  /*0100*/  ISETP.GE.AND P1, PT, R10, R11, PT ;  /* 0x0000000b0a00720c */ /* 0x000fc60003f26270 */
[----:B------:R-:W2:Y:S10]  /*0110*/  LDC.64 R6, c[0x0][0x3a8] ;  /* 0x0000ea00ff067b82 */ /* 0x000eb40000000a00 */
[----:B------:R-:W-:Y:S01]  /*0120*/  @!P1 IMAD R17, R9, 0x200, R10 ;  /* 0x0000020009119824 */ /* 0x000fe200078e020a */
[----:B------:R-:W-:-:S03]  /*0130*/  @!P1 IADD3 R10, PT, PT, R10, 0x80, RZ ;  /* 0x000000800a0a9810 */ /* 0x000fc60007ffe0ff */
[----:B---3--:R-:W-:Y:S01]  /*0140*/  @!P1 IMAD.WIDE.U32 R20, R17, 0x4, R20 ;  /* 0x0000000411149825 */ /* 0x008fe200078e0014 */
[----:B------:R-:W-:-:S04]  /*0150*/  ISETP.GE.AND P3, PT, R10, R11, PT ;  /* 0x0000000b0a00720c */ /* 0x000fc80003f66270 */
[----:B-1----:R1:W5:Y:S01]  /*0160*/  @!P1 LDG.E R8, desc[UR4][R20.64] ;  /* 0x0000000414089981 */ /* 0x002362000c1e1900 */
[----:B------:R-:W-:-:S08]  /*0170*/  @!P0 LEA R27, R9, R0, 0x9 ;  /* 0x00000000091b8211 */ /* 0x000fd000078e48ff */
[----:B------:R-:W-:Y:S01]  /*0180*/  @!P3 LEA R19, R9, R10, 0x9 ;  /* 0x0000000a0913b211 */ /* 0x000fe200078e48ff */
[----:B-1----:R-:W1:Y:S01]  /*0190*/  LDC.64 R20, c[0x0][0x3a0] ;  /* 0x0000e800ff147b82 */ /* 0x002e620000000a00 */
[----:B------:R-:W-:-:S05]  /*01a0*/  @!P3 VIADD R10, R10, 0x80 ;  /* 0x000000800a0ab836 */ /* 0x000fca0000000000 */
[----:B------:R-:W-:Y:S01]  /*01b0*/  ISETP.GE.AND P2, PT, R10, R11, PT ;  /* 0x0000000b0a00720c */ /* 0x000fe20003f46270 */
[----:B----4-:R-:W-:Y:S01]  /*01c0*/  @!P1 IMAD.WIDE.U32 R2, R17, 0x4, R2 ;  /* 0x0000000411029825 */ /* 0x010fe200078e0002 */
[----:B------:R-:W-:-:S03]  /*01d0*/  CS2R R16, SRZ ;  /* 0x0000000000107805 */ /* 0x000fc6000001ff00 */
[----:B------:R-:W-:-:S08]  /*01e0*/  @!P0 IMAD.WIDE.U32 R22, R27, 0x4, R22 ;  /* 0x000000041b168825 */ /* 0x000fd000078e0016 */
[----:B------:R-:W-:Y:S01]  /*01f0*/  @!P2 LEA R25, R9, R10, 0x9 ;  /* 0x0000000a0919a211 */ /* 0x000fe200078e48ff */
[----:B-1----:R-:W-:-:S04]  /*0200*/  @!P0 IMAD.WIDE.U32 R20, R27, 0x4, R20 ;  /* 0x000000041b148825 */ /* 0x002fc800078e0014 */
[----:B------:R-:W-:Y:S01]  /*0210*/  IMAD.MOV.U32 R27, RZ, RZ, RZ ;  /* 0x000000ffff1b7224 */ /* 0x000fe200078e00ff */
[----:B------:R-:W5:Y:S05]  /*0220*/  @!P0 LDG.E R16, desc[UR4][R20.64] ;  /* 0x0000000414108981 */ /* 0x000f6a000c1e1900 */
[----:B------:R-:W5:Y:S01]  /*0230*/  @!P0 LDG.E R27, desc[UR4][R22.64] ;  /* 0x00000004161b8981 */ /* 0x000f62000c1e1900 */
[----:B------:R-:W-:Y:S01]  /*0240*/  ISETP.GE.AND P0, PT, R0, R11, PT ;  /* 0x0000000b0000720c */ /* 0x000fe20003f06270 */
[----:B0-----:R-:W-:-:S04]  /*0250*/  @!P2 IMAD.WIDE.U32 R12, R25, 0x4, R12 ;  /* 0x00000004190ca825 */ /* 0x001fc800078e000c */
[----:B--2---:R-:W-:Y:S01]  /*0260*/  @!P2 IMAD.WIDE.U32 R24, R25, 0x4, R14 ;  /* 0x000000041918a825 */ /* 0x004fe200078e000e */
[----:B------:R-:W-:-:S06]  /*0270*/  CS2R R14, SRZ ;  /* 0x00000000000e7805 */ /* 0x000fcc000001ff00 */
[----:B------:R0:W5:Y:S04]  /*0280*/  @!P1 LDG.E R15, desc[UR4][R2.64] ;  /* 0x00000004020f9981 */ /* 0x000168000c1e1900 */
[----:B------:R1:W5:Y:S01]  /*0290*/  @!P2 LDG.E R14, desc[UR4][R12.64] ;  /* 0x000000040c0ea981 */ /* 0x000362000c1e1900 */
[----:B0-----:R-:W0:Y:S08]  /*02a0*/  @!P0 LDC.64 R2, c[0x0][0x398] ;  /* 0x0000e600ff028b82 */ /* 0x001e300000000a00 */
[----:B-1----:R-:W1:Y:S01]  /*02b0*/  LDC R12, c[0x0][0x388] ;  /* 0x0000e200ff0c7b82 */ /* 0x002e620000000800 */
[----:B------:R-:W-:-:S02]  /*02c0*/  IMAD.MOV.U32 R10, RZ, RZ, RZ ;  /* 0x000000ffff0a7224 */ /* 0x000fc400078e00ff */
[----:B------:R-:W-:Y:S01]  /*02d0*/  @!P3 IMAD.WIDE.U32 R4, R19, 0x4, R4 ;  /* 0x000000041304b825 */ /* 0x000fe200078e0004 */
[----:B------:R-:W-:-:S03]  /*02e0*/  IADD3 R18, PT, PT, R0, 0x80, RZ ;  /* 0x0000008000127810 */ /* 0x000fc60007ffe0ff */
[----:B------:R-:W-:Y:S01]  /*02f0*/  @!P3 IMAD.WIDE.U32 R6, R19, 0x4, R6 ;  /* 0x000000041306b825 */ /* 0x000fe200078e0006 */
[----:B------:R-:W-:Y:S01]  /*0300*/  MOV R19, RZ ;  /* 0x000000ff00137202 */ /* 0x000fe20000000f00 */
[----:B------:R2:W5:Y:S01]  /*0310*/  @!P3 LDG.E R10, desc[UR4][R4.64] ;  /* 0x00000004040ab981 */ /* 0x000562000c1e1900 */
[----:B------:R-:W-:Y:S03]  /*0320*/  BSSY.RECONVERGENT B0, `(.L_x_2653) ;  /* 0x0000012000007945 */ /* 0x000fe60003800200 */
[----:B------:R3:W5:Y:S01]  /*0330*/  @!P3 LDG.E R17, desc[UR4][R6.64] ;  /* 0x000000040611b981 */ /* 0x000762000c1e1900 */
[----:B------:R-:W-:-:S03]  /*0340*/  ISETP.GE.AND P5, PT, R18, R11, PT ;  /* 0x0000000b1200720c */ /* 0x000fc60003fa6270 */
[----:B------:R4:W5:Y:S01]  /*0350*/  @!P2 LDG.E R19, desc[UR4][R24.64] ;  /* 0x000000041813a981 */ /* 0x000962000c1e1900 */
[C---:B--2---:R-:W-:Y:S02]  /*0360*/  IADD3 R4, PT, PT, R0.reuse, 0x100, RZ ;  /* 0x0000010000047810 */ /* 0x044fe40007ffe0ff */
[----:B------:R-:W-:Y:S01]  /*0370*/  @!P0 LEA R5, R9, R0, 0x9 ;  /* 0x0000000009058211 */ /* 0x000fe200078e48ff */
[----:B---3--:R-:W-:Y:S01]  /*0380*/  VIADD R6, R0, 0x180 ;  /* 0x0000018000067836 */ /* 0x008fe20000000000 */
[----:B------:R-:W-:Y:S02]  /*0390*/  @!P0 MOV R0, R18 ;  /* 0x0000001200008202 */ /* 0x000fe40000000f00 */
[-C--:B------:R-:W-:Y:S01]  /*03a0*/  ISETP.GE.AND P1, PT, R4, R11.reuse, PT ;  /* 0x0000000b0400720c */ /* 0x080fe20003f26270 */
[----:B0-----:R-:W-:Y:S01]  /*03b0*/  @!P0 IMAD.WIDE.U32 R2, R5, 0x4, R2 ;  /* 0x0000000405028825 */ /* 0x001fe200078e0002 */
[----:B------:R-:W-:-:S03]  /*03c0*/  ISETP.GE.AND P2, PT, R6, R11, PT ;  /* 0x0000000b0600720c */ /* 0x000fc60003f46270 */
[----:B-1----:R-:W-:Y:S01]  /*03d0*/  FADD.FTZ R4, -R12, 1 ;  /* 0x3f8000000c047421 */ /* 0x002fe20000010100 */
[----:B------:R-:W-:Y:S01]  /*03e0*/  ISETP.GE.AND P3, PT, R0, R11, PT ;  /* 0x0000000b0000720c */ /* 0x000fe20003f66270 */
[----:B----4-:R-:W-:-:S12]  /*03f0*/  @P0 BRA `(.L_x_2654) ;  /* 0x0000000000100947 */ /* 0x010fd80003800000 */
[----:B------:R-:W-:Y:S01]  /*0400*/  FSETP.GEU.FTZ.AND P4, PT, |R12|, 0.5, PT ;  /* 0x3f0000000c00780b */ /* 0x000fe20003f9e200 */
[----:B-----5:R-:W-:-:S12]  /*0410*/  FADD.FTZ R5, R27, -R16 ;  /* 0x800000101b057221 */ /* 0x020fd80000010000 */
[----:B------:R-:W-:Y:S01]  /*0420*/  @!P4 FFMA.FTZ R7, R5, R12, R16 ;  /* 0x0000000c0507c223 */ /* 0x000fe20000010010 */
[----:B------:R-:W-:-:S07]  /*0430*/  @P4 FFMA.FTZ R7, -R4, R5, R27 ;  /* 0x0000000504074223 */ /* 0x000fce000001011b */
.L_x_2654:
[----:B------:R-:W-:Y:S05]  /*0440*/  BSYNC.RECONVERGENT B0 ;  /* 0x0000000000007941 */ /* 0x000fea0003800200 */
.L_x_2653:
[----:B------:R-:W-:Y:S04]  /*0450*/  BSSY.RECONVERGENT B0, `(.L_x_2655) ;  /* 0x0000006000007945 */ /* 0x000fe80003800200 */
[----:B------:R-:W-:Y:S05]  /*0460*/  @P5 BRA `(.L_x_2656) ;  /* 0x0000000000105947 */ /* 0x000fea0003800000 */
[----:B------:R-:W-:Y:S01]  /*0470*/  FSETP.GEU.FTZ.AND P4, PT, |R12|, 0.5, PT ;  /* 0x3f0000000c00780b */ /* 0x000fe20003f9e200 */
[----:B-----5:R-:W-:-:S12]  /*0480*/  FADD.FTZ R5, R15, -R8 ;  /* 0x800000080f057221 */ /* 0x020fd80000010000 */
[----:B------:R-:W-:Y:S01]  /*0490*/  @!P4 FFMA.FTZ R13, R5, R12, R8 ;  /* 0x0000000c050dc223 */ /* 0x000fe20000010008 */
[----:B------:R-:W-:-:S07]  /*04a0*/  @P4 FFMA.FTZ R13, -R4, R5, R15 ;  /* 0x00000005040d4223 */ /* 0x000fce000001010f */
.L_x_2656:
[----:B------:R-:W-:Y:S05]  /*04b0*/  BSYNC.RECONVERGENT B0 ;  /* 0x0000000000007941 */ /* 0x000fea0003800200 */
.L_x_2655:
[----:B------:R-:W-:Y:S04]  /*04c0*/  BSSY.RECONVERGENT B0, `(.L_x_2657) ;  /* 0x0000006000007945 */ /* 0x000fe80003800200 */
[----:B------:R-:W-:Y:S05]  /*04d0*/  @P1 BRA `(.L_x_2658) ;  /* 0x0000000000101947 */ /* 0x000fea0003800000 */
[----:B------:R-:W-:Y:S01]  /*04e0*/  FSETP.GEU.FTZ.AND P1, PT, |R12|, 0.5, PT ;  /* 0x3f0000000c00780b */ /* 0x000fe20003f3e200 */
[----:B-----5:R-:W-:-:S12]  /*04f0*/  FADD.FTZ R5, R17, -R10 ;  /* 0x8000000a11057221 */ /* 0x020fd80000010000 */
[----:B------:R-:W-:Y:S01]  /*0500*/  @!P1 FFMA.FTZ R15, R5, R12, R10 ;  /* 0x0000000c050f9223 */ /* 0x000fe2000001000a */
[----:B------:R-:W-:-:S07]  /*0510*/  @P1 FFMA.FTZ R15, -R4, R5, R17 ;  /* 0x00000005040f1223 */ /* 0x000fce0000010111 */
.L_x_2658:
[----:B------:R-:W-:Y:S05]  /*0520*/  BSYNC.RECONVERGENT B0 ;  /* 0x0000000000007941 */ /* 0x000fea0003800200 */
.L_x_2657:
[----:B------:R-:W-:Y:S04]  /*0530*/  BSSY.RECONVERGENT B0, `(.L_x_2659) ;  /* 0x0000006000007945 */ /* 0x000fe80003800200 */
[----:B------:R-:W-:Y:S05]  /*0540*/  @P2 BRA `(.L_x_2660) ;  /* 0x0000000000102947 */ /* 0x000fea0003800000 */
[----:B------:R-:W-:Y:S01]  /*0550*/  FSETP.GEU.FTZ.AND P1, PT, |R12|, 0.5, PT ;  /* 0x3f0000000c00780b */ /* 0x000fe20003f3e200 */
[----:B-----5:R-:W-:-:S12]  /*0560*/  FADD.FTZ R5, R19, -R14 ;  /* 0x8000000e13057221 */ /* 0x020fd80000010000 */
[----:B------:R-:W-:Y:S01]  /*0570*/  @!P1 FFMA.FTZ R17, R5, R12, R14 ;  /* 0x0000000c05119223 */ /* 0x000fe2000001000e */
[----:B------:R-:W-:-:S07]  /*0580*/  @P1 FFMA.FTZ R17, -R4, R5, R19 ;  /* 0x0000000504111223 */ /* 0x000fce0000010113 */
.L_x_2660:
[----:B------:R-:W-:Y:S05]  /*0590*/  BSYNC.RECONVERGENT B0 ;  /* 0x0000000000007941 */ /* 0x000fea0003800200 */
.L_x_2659:
[----:B------:R0:W-:Y:S01]  /*05a0*/  @!P0 STG.E desc[UR4][R2.64], R7 ;  /* 0x0000000702008986 */ /* 0x0001e2000c101904 */
        /* <DEDUP_REMOVED lines=10> */
[----:B------:R1:W-:Y:S04]  /*0650*/  STG.E desc[UR4][R4.64], R13 ;  /* 0x0000000d04007986 */ /* 0x0003e8000c101904 */
[----:B-----5:R1:W-:Y:S02]  /*0660*/  @!P0 STG.E desc[UR4][R2.64], R15 ;  /* 0x0000000f02008986 */ /* 0x0203e4000c101904 */
.L_x_2662:
[----:B------:R-:W-:Y:S05]  /*0670*/  BSYNC.RECONVERGENT B0 ;  /* 0x0000000000007941 */ /* 0x000fea0003800200 */
.L_x_2661:
[----:B------:R-:W-:-:S13]  /*0680*/  ISETP.GE.AND P0, PT, R0, R11, PT ;  /* 0x0000000b0000720c */ /* 0x000fda0003f06270 */
[----:B------:R-:W-:Y:S05]  /*0690*/  @P0 EXIT ;  /* 0x000000000000094d */ /* 0x000fea0003800000 */
[----:B01----:R-:W0:Y:S01]  /*06a0*/  LDC.64 R2, c[0x0][0x398] ;  /* 0x0000e600ff027b82 */ /* 0x003e220000000a00 */
[----:B------:R-:W-:-:S05]  /*06b0*/  LEA R9, R9, R0, 0x9 ;  /* 0x0000000009097211 */ /* 0x000fca00078e48ff */
[----:B0-----:R-:W-:-:S05]  /*06c0*/  IMAD.WIDE.U32 R2, R9, 0x4, R2 ;  /* 0x0000000409027825 */ /* 0x001fca00078e0002 */
[----:B-----5:R-:W-:Y:S01]  /*06d0*/  STG.E desc[UR4][R2.64], R17 ;  /* 0x0000001102007986 */ /* 0x020fe2000c101904 */
[----:B------:R-:W-:Y:S05]  /*06e0*/  EXIT ;  /* 0x000000000000794d */ /* 0x000fea0003800000 */
.L_x_2663:
        /* <DEDUP_REMOVED lines=9> */
.L_x_8195:


//--------------------- .text._ZN2at6native29vectorized_elementwise_kernelILi2EZZZNS0_44_GLOBAL__N__40a83637_7_Lerp_cu_1520ed90_319418lerp_scalar_kernelERNS_18TensorIteratorBaseERKN3c106ScalarEENKUlvE0_clEvENKUlvE0_clEvEUlffE_St5arrayIPcLm3EEEEviT0_T1_ --------------------------
	.section	.text._ZN2at6native29vectorized_elementwise_kernelILi2EZZZNS0_44_GLOBAL__N__40a83637_7_Lerp_cu_1520ed90_319418lerp_scalar_kernelERNS_18TensorIteratorBaseERKN3c106ScalarEENKUlvE0_clEvENKUlvE0_clEvEUlffE_St5arrayIPcLm3EEEEviT0_T1_,"ax",@progbits
	.align	128
        .global         _ZN2at6native29vectorized_elementwise_kernelILi2EZZZNS0_44_GLOBAL__N__40a83637_7_Lerp_cu_1520ed90_319418lerp_scalar_kernelERNS_18TensorIteratorBaseERKN3c106ScalarEENKUlvE0_clEvENKUlvE0_clEvEUlffE_St5arrayIPcLm3EEEEviT0_T1_
        .type           _ZN2at6native29vectorized_elementwise_kernelILi2EZZZNS0_44_GLOBAL__N__40a83637_7_Lerp_cu_1520ed90_319418lerp_scalar_kernelERNS_18TensorIteratorBaseERKN3c106ScalarEENKUlvE0_clEvENKUlvE0_clEvEUlffE_St5arrayIPcLm3EEEEviT0_T1_,@function
        .size           _ZN2at6native29vectorized_elementwise_kernelILi2EZZZNS0_44_GLOBAL__N__40a83637_7_Lerp_cu_1520ed90_319418lerp_scalar_kernelERNS_18TensorIteratorBaseERKN3c106ScalarEENKUlvE0_clEvENKUlvE0_clEvEUlffE_St5arrayIPcLm3EEEEviT0_T1_,(.L_x_8196 - _ZN2at6native29vectorized_elementwise_kernelILi2EZZZNS0_44_GLOBAL__N__40a83637_7_Lerp_cu_1520ed90_319418lerp_scalar_kernelERNS_18TensorIteratorBaseERKN3c106ScalarEENKUlvE0_clEvENKUlvE0_clEvEUlffE_St5arrayIPcLm3EEEEviT0_T1_)
        .other          _ZN2at6native29vectorized_elementwise_kernelILi2EZZZNS0_44_GLOBAL__N__40a83637_7_Lerp_cu_1520ed90_319418lerp_scalar_kernelERNS_18TensorIteratorBaseERKN3c106ScalarEENKUlvE0_clEvENKUlvE0_clEvEUlffE_St5arrayIPcLm3EEEEviT0_T1_,@"STO_CUDA_ENTRY STV_DEFAULT"
_ZN2at6native29vectorized_elementwise_kernelILi2EZZZNS0_44_GLOBAL__N__40a83637_7_Lerp_cu_1520ed90_319418lerp_scalar_kernelERNS_18TensorIteratorBaseERKN3c106ScalarEENKUlvE0_clEvENKUlvE0_clEvEUlffE_St5arrayIPcLm3EEEEviT0_T1_:
.text._ZN2at6native29vectorized_elementwise_kernelILi2EZZZNS0_44_GLOBAL__N__40a83637_7_Lerp_cu_1520ed90_319418lerp_scalar_kernelERNS_18TensorIteratorBaseERKN3c106ScalarEENKUlvE0_clEvENKUlvE0_clEvEUlffE_St5arrayIPcLm3EEEEviT0_T1_:
        /* <DEDUP_REMOVED lines=10> */
[----:B------:R-:W-:-:S07]  /*00a0*/  HFMA2 R4, -RZ, RZ, 0, 0 ;  /* 0x00000000ff047431 */ /* 0x000fce00000001ff */
[----:B------:R-:W2:Y:S08]  /*00b0*/  LDC.64 R24, c[0x0][0x3a8] ;  /* 0x0000ea00ff187b82 */ /* 0x000eb00000000a00 */
[----:B------:R-:W3:Y:S08]  /*00c0*/  LDC.64 R14, c[0x0][0x3a0] ;  /* 0x0000e800ff0e7b82 */ /* 0x000ef00000000a00 */
[----:B------:R-:W4:Y:S01]  /*00d0*/  LDC.64 R12, c[0x0][0x3a8] ;  /* 0x0000ea00ff0c7b82 */ /* 0x000f220000000a00 */
[----:B0-----:R-:W-:-:S07]  /*00e0*/  ISETP.GE.U32.AND P0, PT, R23, R2, PT ;  /* 0x000000021700720c */ /* 0x001fce0003f06070 */
[----:B------:R-:W0:Y:S01]  /*00f0*/  LDC.64 R10, c[0x0][0x3a0] ;  /* 0x0000e800ff0a7b82 */ /* 0x000e220000000a00 */
[----:B------:R-:W-:-:S07]  /*0100*/  MOV R3, R23 ;  /* 0x0000001700037202 */ /* 0x000fce0000000f00 */
[----:B------:R-:W0:Y:S01]  /*0110*/  LDC.64 R20, c[0x0][0x3a0] ;  /* 0x0000e800ff147b82 */ /* 0x000e220000000a00 */
[----:B------:R-:W-:Y:S02]  /*0120*/  @!P0 IADD3 R23, PT, PT, R3, 0x80, RZ ;  /* 0x0000008003178810 */ /* 0x000fe40007ffe0ff */
[----:B------:R-:W-:Y:S02]  /*0130*/  @!P0 IADD3 R5, PT, PT, R0, R3, RZ ;  /* 0x0000000300058210 */ /* 0x000fe40007ffe0ff */
[----:B------:R-:W-:-:S03]  /*0140*/  ISETP.GE.U32.AND P1, PT, R23, R2, PT ;  /* 0x000000021700720c */ /* 0x000fc60003f26070 */
[----:B------:R-:W0:Y:S01]  /*0150*/  LDC.64 R18, c[0x0][0x3a8] ;  /* 0x0000ea00ff127b82 */ /* 0x000e220000000a00 */
[----:B-1----:R-:W-:-:S04]  /*0160*/  @!P0 IMAD.WIDE.U32 R16, R5, 0x4, R16 ;  /* 0x0000000405108825 */ /* 0x002fc800078e0010 */
[----:B--2---:R-:W-:-:S03]  /*0170*/  @!P0 IMAD.WIDE.U32 R24, R5, 0x4, R24 ;  /* 0x0000000405188825 */ /* 0x004fc600078e0018 */
[----:B------:R-:W1:Y:S02]  /*0180*/  LDC.64 R8, c[0x0][0x3a8] ;  /* 0x0000ea00ff087b82 */ /* 0x000e640000000a00 */
[----:B------:R-:W-:Y:S01]  /*0190*/  @!P1 IADD3 R7, PT, PT, R0, R23, RZ ;  /* 0x0000001700079210 */ /* 0x000fe20007ffe0ff */
[----:B------:R4:W5:Y:S01]  /*01a0*/  @!P0 LDG.E R4, desc[UR4][R16.64] ;  /* 0x0000000410048981 */ /* 0x000962000c1e1900 */
[----:B------:R-:W-:Y:S02]  /*01b0*/  @!P1 IADD3 R23, PT, PT, R23, 0x80, RZ ;  /* 0x0000008017179810 */ /* 0x000fe40007ffe0ff */
[----:B------:R-:W-:Y:S02]  /*01c0*/  MOV R5, RZ ;  /* 0x000000ff00057202 */ /* 0x000fe40000000f00 */
[----:B------:R-:W-:-:S04]  /*01d0*/  ISETP.GE.U32.AND P2, PT, R23, R2, PT ;  /* 0x000000021700720c */ /* 0x000fc80003f46070 */
[----:B------:R1:W5:Y:S01]  /*01e0*/  @!P0 LDG.E R5, desc[UR4][R24.64] ;  /* 0x0000000418058981 */ /* 0x000362000c1e1900 */
[----:B---3--:R-:W-:-:S04]  /*01f0*/  @!P1 IMAD.WIDE.U32 R14, R7, 0x4, R14 ;  /* 0x00000004070e9825 */ /* 0x008fc800078e000e */
[----:B----4-:R-:W-:Y:S01]  /*0200*/  @!P1 IMAD.WIDE.U32 R16, R7, 0x4, R12 ;  /* 0x0000000407109825 */ /* 0x010fe200078e000c */
[----:B------:R-:W-:-:S03]  /*0210*/  CS2R R6, SRZ ;  /* 0x0000000000067805 */ /* 0x000fc6000001ff00 */
[C---:B------:R-:W-:Y:S02]  /*0220*/  @!P2 IADD3 R27, PT, PT, R0.reuse, R23, RZ ;  /* 0x00000017001ba210 */ /* 0x040fe40007ffe0ff */
[----:B------:R-:W-:Y:S01]  /*0230*/  @!P2 IADD3 R23, PT, PT, R23, 0x80, RZ ;  /* 0x000000801717a810 */ /* 0x000fe20007ffe0ff */
[----:B------:R2:W5:Y:S03]  /*0240*/  @!P1 LDG.E R6, desc[UR4][R14.64] ;  /* 0x000000040e069981 */ /* 0x000566000c1e1900 */
[----:B------:R-:W-:Y:S01]  /*0250*/  ISETP.GE.U32.AND P0, PT, R23, R2, PT ;  /* 0x000000021700720c */ /* 0x000fe20003f06070 */
[C---:B0-----:R-:W-:Y:S01]  /*0260*/  @!P2 IMAD.WIDE.U32 R12, R27.reuse, 0x4, R10 ;  /* 0x000000041b0ca825 */ /* 0x041fe200078e000a */
[----:B------:R0:W5:Y:S03]  /*0270*/  @!P1 LDG.E R7, desc[UR4][R16.64] ;  /* 0x0000000410079981 */ /* 0x000166000c1e1900 */
[----:B-1----:R-:W-:Y:S01]  /*0280*/  @!P2 IMAD.WIDE.U32 R24, R27, 0x4, R8 ;  /* 0x000000041b18a825 */ /* 0x002fe200078e0008 */
[----:B------:R-:W-:Y:S01]  /*0290*/  CS2R R8, SRZ ;  /* 0x0000000000087805 */ /* 0x000fe2000001ff00 */
[----:B--2---:R-:W1:Y:S05]  /*02a0*/  LDC.64 R14, c[0x0][0x3a0] ;  /* 0x0000e800ff0e7b82 */ /* 0x004e6a0000000a00 */
[----:B------:R2:W5:Y:S01]  /*02b0*/  @!P2 LDG.E R8, desc[UR4][R12.64] ;  /* 0x000000040c08a981 */ /* 0x000562000c1e1900 */
[----:B------:R-:W-:-:S02]  /*02c0*/  @!P0 IADD3 R11, PT, PT, R0, R23, RZ ;  /* 0x00000017000b8210 */ /* 0x000fc40007ffe0ff */
[----:B------:R-:W-:Y:S01]  /*02d0*/  @!P0 IADD3 R23, PT, PT, R23, 0x80, RZ ;  /* 0x0000008017178810 */ /* 0x000fe20007ffe0ff */
[----:B0-----:R-:W0:Y:S01]  /*02e0*/  LDC.64 R16, c[0x0][0x3a0] ;  /* 0x0000e800ff107b82 */ /* 0x001e220000000a00 */
[----:B------:R3:W5:Y:S01]  /*02f0*/  @!P2 LDG.E R9, desc[UR4][R24.64] ;  /* 0x000000041809a981 */ /* 0x000762000c1e1900 */
[----:B------:R-:W-:Y:S01]  /*0300*/  @!P0 IMAD.WIDE.U32 R20, R11, 0x4, R20 ;  /* 0x000000040b148825 */ /* 0x000fe200078e0014 */
[----:B------:R-:W-:-:S03]  /*0310*/  ISETP.GE.U32.AND P1, PT, R23, R2, PT ;  /* 0x000000021700720c */ /* 0x000fc60003f26070 */
[----:B------:R-:W-:Y:S01]  /*0320*/  @!P0 IMAD.WIDE.U32 R18, R11, 0x4, R18 ;  /* 0x000000040b128825 */ /* 0x000fe200078e0012 */
[----:B------:R-:W-:-:S03]  /*0330*/  CS2R R10, SRZ ;  /* 0x00000000000a7805 */ /* 0x000fc6000001ff00 */
[----:B--2---:R-:W-:Y:S01]  /*0340*/  HFMA2 R12, -RZ, RZ, 0, 0 ;  /* 0x00000000ff0c7431 */ /* 0x004fe200000001ff */
[----:B---3--:R-:W2:Y:S02]  /*0350*/  LDC.64 R24, c[0x0][0x3a8] ;  /* 0x0000ea00ff187b82 */ /* 0x008ea40000000a00 */
[----:B------:R3:W5:Y:S03]  /*0360*/  @!P0 LDG.E R11, desc[UR4][R18.64] ;  /* 0x00000004120b8981 */ /* 0x000766000c1e1900 */
[----:B------:R-:W-:Y:S01]  /*0370*/  @!P1 IADD3 R13, PT, PT, R0, R23, RZ ;  /* 0x00000017000d9210 */ /* 0x000fe20007ffe0ff */
[----:B------:R4:W5:Y:S01]  /*0380*/  @!P0 LDG.E R10, desc[UR4][R20.64] ;  /* 0x00000004140a8981 */ /* 0x000962000c1e1900 */
[----:B------:R-:W-:Y:S01]  /*0390*/  @!P1 IADD3 R23, PT, PT, R23, 0x80, RZ ;  /* 0x0000008017179810 */ /* 0x000fe20007ffe0ff */
[----:B---3--:R-:W3:Y:S03]  /*03a0*/  LDC.64 R18, c[0x0][0x3a8] ;  /* 0x0000ea00ff127b82 */ /* 0x008ee60000000a00 */
[----:B------:R-:W-:Y:S01]  /*03b0*/  ISETP.GE.U32.AND P0, PT, R23, R2, PT ;  /* 0x000000021700720c */ /* 0x000fe20003f06070 */
[----:B-1----:R-:W-:-:S04]  /*03c0*/  @!P1 IMAD.WIDE.U32 R14, R13, 0x4, R14 ;  /* 0x000000040d0e9825 */ /* 0x002fc800078e000e */
[----:B----4-:R-:W-:Y:S01]  /*03d0*/  HFMA2 R20, -RZ, RZ, 0, 0 ;  /* 0x00000000ff147431 */ /* 0x010fe200000001ff */
[----:B------:R1:W5:Y:S07]  /*03e0*/  @!P1 LDG.E R12, desc[UR4][R14.64] ;  /* 0x000000040e0c9981 */ /* 0x00036e000c1e1900 */
[----:B------:R-:W-:Y:S01]  /*03f0*/  @!P0 IADD3 R21, PT, PT, R0, R23, RZ ;  /* 0x0000001700158210 */ /* 0x000fe20007ffe0ff */
[----:B-1----:R-:W1:Y:S04]  /*0400*/  LDC.64 R14, c[0x0][0x3a0] ;  /* 0x0000e800ff0e7b82 */ /* 0x002e680000000a00 */
[----:B0-----:R-:W-:Y:S01]  /*0410*/  @!P0 IMAD.WIDE.U32 R16, R21, 0x4, R16 ;  /* 0x0000000415108825 */ /* 0x001fe200078e0010 */
[----:B------:R-:W-:-:S03]  /*0420*/  @!P0 IADD3 R23, PT, PT, R23, 0x80, RZ ;  /* 0x0000008017178810 */ /* 0x000fc60007ffe0ff */
[----:B---3--:R-:W-:Y:S01]  /*0430*/  @!P0 IMAD.WIDE.U32 R18, R21, 0x4, R18 ;  /* 0x0000000415128825 */ /* 0x008fe200078e0012 */
[----:B------:R-:W-:Y:S01]  /*0440*/  MOV R21, RZ ;  /* 0x000000ff00157202 */ /* 0x000fe20000000f00 */
[----:B------:R0:W5:Y:S05]  /*0450*/  @!P0 LDG.E R20, desc[UR4][R16.64] ;  /* 0x0000000410148981 */ /* 0x00016a000c1e1900 */
[----:B------:R3:W5:Y:S01]  /*0460*/  @!P0 LDG.E R21, desc[UR4][R18.64] ;  /* 0x0000000412158981 */ /* 0x000762000c1e1900 */
[----:B------:R-:W-:Y:S01]  /*0470*/  ISETP.GE.U32.AND P0, PT, R23, R2, PT ;  /* 0x000000021700720c */ /* 0x000fe20003f06070 */
[----:B0-----:R-:W0:Y:S01]  /*0480*/  LDC.64 R16, c[0x0][0x3a8] ;  /* 0x0000ea00ff107b82 */ /* 0x001e220000000a00 */
[----:B--2---:R-:W-:Y:S01]  /*0490*/  @!P1 IMAD.WIDE.U32 R24, R13, 0x4, R24 ;  /* 0x000000040d189825 */ /* 0x004fe200078e0018 */
[----:B------:R-:W-:-:S03]  /*04a0*/  MOV R13, RZ ;  /* 0x000000ff000d7202 */ /* 0x000fc60000000f00 */
[----:B------:R-:W-:-:S03]  /*04b0*/  HFMA2 R22, -RZ, RZ, 0, 0 ;  /* 0x00000000ff167431 */ /* 0x000fc600000001ff */
[----:B------:R2:W5:Y:S01]  /*04c0*/  @!P1 LDG.E R13, desc[UR4][R24.64] ;  /* 0x00000004180d9981 */ /* 0x000562000c1e1900 */
[----:B---3--:R-:W3:Y:S03]  /*04d0*/  LDC.64 R18, c[0x0][0x3a0] ;  /* 0x0000e800ff127b82 */ /* 0x008ee60000000a00 */
[----:B--2---:R-:W-:-:S05]  /*04e0*/  @!P0 IADD3 R25, PT, PT, R0, R23, RZ ;  /* 0x0000001700198210 */ /* 0x004fca0007ffe0ff */
[----:B-1----:R-:W-:-:S04]  /*04f0*/  @!P0 IMAD.WIDE.U32 R14, R25, 0x4, R14 ;  /* 0x00000004190e8825 */ /* 0x002fc800078e000e */
[----:B0-----:R-:W-:Y:S01]  /*0500*/  @!P0 IMAD.WIDE.U32 R16, R25, 0x4, R16 ;  /* 0x0000000419108825 */ /* 0x001fe200078e0010 */
[----:B------:R0:W5:Y:S01]  /*0510*/  @!P0 LDG.E R22, desc[UR4][R14.64] ;  /* 0x000000040e168981 */ /* 0x000162000c1e1900 */
[----:B------:R-:W-:Y:S02]  /*0520*/  CS2R R24, SRZ ;  /* 0x0000000000187805 */ /* 0x000fe4000001ff00 */
[----:B------:R-:W-:-:S04]  /*0530*/  @!P0 VIADD R23, R23, 0x80 ;  /* 0x0000008017178836 */ /* 0x000fc80000000000 */
[----:B------:R1:W5:Y:S01]  /*0540*/  @!P0 LDG.E R25, desc[UR4][R16.64] ;  /* 0x0000000410198981 */ /* 0x000362000c1e1900 */
[----:B0-----:R-:W0:Y:S01]  /*0550*/  LDC.64 R14, c[0x0][0x3a8] ;  /* 0x0000ea00ff0e7b82 */ /* 0x001e220000000a00 */
[----:B------:R-:W-:-:S07]  /*0560*/  ISETP.GE.U32.AND P0, PT, R23, R2, PT ;  /* 0x000000021700720c */ /* 0x000fce0003f06070 */
[----:B-1----:R-:W1:Y:S06]  /*0570*/  LDC R17, c[0x0][0x388] ;  /* 0x0000e200ff117b82 */ /* 0x002e6c0000000800 */
[----:B------:R-:W-:Y:S02]  /*0580*/  @!P0 IADD3 R27, PT, PT, R0, R23, RZ ;  /* 0x00000017001b8210 */ /* 0x000fe40007ffe0ff */
[----:B------:R-:W-:-:S03]  /*0590*/  MOV R23, RZ ;  /* 0x000000ff00177202 */ /* 0x000fc60000000f00 */
[----:B---3--:R-:W-:-:S04]  /*05a0*/  @!P0 IMAD.WIDE.U32 R18, R27, 0x4, R18 ;  /* 0x000000041b128825 */ /* 0x008fc800078e0012 */
[----:B0-----:R-:W-:Y:S01]  /*05b0*/  @!P0 IMAD.WIDE.U32 R14, R27, 0x4, R14 ;  /* 0x000000041b0e8825 */ /* 0x001fe200078e000e */
[----:B------:R0:W5:Y:S04]  /*05c0*/  @!P0 LDG.E R23, desc[UR4][R18.64] ;  /* 0x0000000412178981 */ /* 0x000168000c1e1900 */
[----:B------:R0:W5:Y:S01]  /*05d0*/  @!P0 LDG.E R24, desc[UR4][R14.64] ;  /* 0x000000040e188981 */ /* 0x000162000c1e1900 */
[----:B------:R-:W-:Y:S01]  /*05e0*/  ISETP.GE.U32.AND P0, PT, R3, R2, PT ;  /* 0x000000020300720c */ /* 0x000fe20003f06070 */
[----:B------:R-:W-:Y:S01]  /*05f0*/  BSSY.RECONVERGENT B0, `(.L_x_2665) ;  /* 0x0000007000007945 */ /* 0x000fe20003800200 */
[----:B-1----:R-:W-:-:S11]  /*0600*/  FADD.FTZ R16, -R17, 1 ;  /* 0x3f80000011107421 */ /* 0x002fd60000010100 */
[----:B0-----:R-:W-:Y:S05]  /*0610*/  @P0 BRA `(.L_x_2666) ;  /* 0x0000000000100947 */ /* 0x001fea0003800000 */
[----:B------:R-:W-:Y:S01]  /*0620*/  FSETP.GEU.FTZ.AND P1, PT, |R17|, 0.5, PT ;  /* 0x3f0000001100780b */ /* 0x000fe20003f3e200 */
[----:B-----5:R-:W-:-:S12]  /*0630*/  FADD.FTZ R19, R5, -R4 ;  /* 0x8000000405137221 */ /* 0x020fd80000010000 */
[----:B------:R-:W-:Y:S01]  /*0640*/  @!P1 FFMA.FTZ R15, R19, R17, R4 ;  /* 0x00000011130f9223 */ /* 0x000fe20000010004 */
[----:B------:R-:W-:-:S07]  /*0650*/  @P1 FFMA.FTZ R15, -R16, R19, R5 ;  /* 0x00000013100f1223 */ /* 0x000fce0000010105 */
.L_x_2666:
[----:B------:R-:W-:Y:S05]  /*0660*/  BSYNC.RECONVERGENT B0 ;  /* 0x0000000000007941 */ /* 0x000fea0003800200 */
.L_x_2665:
[----:B------:R-:W-:Y:S01]  /*0670*/  IADD3 R19, PT, PT, R3, 0x80, RZ ;  /* 0x0000008003137810 */ /* 0x000fe20007ffe0ff */
[----:B------:R-:W-:Y:S03]  /*0680*/  BSSY.RECONVERGENT B0, `(.L_x_2667) ;  /* 0x0000007000007945 */ /* 0x000fe60003800200 */
[----:B------:R-:W-:-:S13]  /*0690*/  ISETP.GE.U32.AND P1, PT, R19, R2, PT ;  /* 0x000000021300720c */ /* 0x000fda0003f26070 */
[----:B------:R-:W-:Y:S05]  /*06a0*/  @P1 BRA `(.L_x_2668) ;  /* 0x0000000000101947 */ /* 0x000fea0003800000 */
[----:B------:R-:W-:Y:S01]  /*06b0*/  FSETP.GEU.FTZ.AND P1, PT, |R17|, 0.5, PT ;  /* 0x3f0000001100780b */ /* 0x000fe20003f3e200 */
[----:B-----5:R-:W-:-:S12]  /*06c0*/  FADD.FTZ R5, R7, -R6 ;  /* 0x8000000607057221 */ /* 0x020fd80000010000 */
[----:B------:R-:W-:Y:S01]  /*06d0*/  @!P1 FFMA.FTZ R6, R5, R17, R6 ;  /* 0x0000001105069223 */ /* 0x000fe20000010006 */
[----:B------:R-:W-:-:S07]  /*06e0*/  @P1 FFMA.FTZ R6, -R16, R5, R7 ;  /* 0x0000000510061223 */ /* 0x000fce0000010107 */
.L_x_2668:
[----:B------:R-:W-:Y:S05]  /*06f0*/  BSYNC.RECONVERGENT B0 ;  /* 0x0000000000007941 */ /* 0x000fea0003800200 */
.L_x_2667:
[----:B-----5:R-:W-:Y:S01]  /*0700*/  IADD3 R5, PT, PT, R3, 0x100, RZ ;  /* 0x0000010003057810 */ /* 0x020fe20007ffe0ff */
[----:B------:R-:W-:Y:S03]  /*0710*/  BSSY.RECONVERGENT B0, `(.L_x_2669) ;  /* 0x0000007000007945 */ /* 0x000fe60003800200 */
[----:B------:R-:W-:-:S13]  /*0720*/  ISETP.GE.U32.AND P1, PT, R5, R2, PT ;  /* 0x000000020500720c */ /* 0x000fda0003f26070 */
[----:B------:R-:W-:Y:S05]  /*0730*/  @P1 BRA `(.L_x_2670) ;  /* 0x0000000000101947 */ /* 0x000fea0003800000 */
[----:B------:R-:W-:Y:S01]  /*0740*/  FSETP.GEU.FTZ.AND P1, PT, |R17|, 0.5, PT ;  /* 0x3f0000001100780b */ /* 0x000fe20003f3e200 */
[----:B------:R-:W-:-:S12]  /*0750*/  FADD.FTZ R5, R9, -R8 ;  /* 0x8000000809057221 */ /* 0x000fd80000010000 */
[----:B------:R-:W-:Y:S01]  /*0760*/  @!P1 FFMA.FTZ R8, R5, R17, R8 ;  /* 0x0000001105089223 */ /* 0x000fe20000010008 */
[----:B------:R-:W-:-:S07]  /*0770*/  @P1 FFMA.FTZ R8, -R16, R5, R9 ;  /* 0x0000000510081223 */ /* 0x000fce0000010109 */
.L_x_2670:
[----:B------:R-:W-:Y:S05]  /*0780*/  BSYNC.RECONVERGENT B0 ;  /* 0x0000000000007941 */ /* 0x000fea0003800200 */
.L_x_2669:
[----:B------:R-:W-:Y:S01]  /*0790*/  IADD3 R5, PT, PT, R3, 0x180, RZ ;  /* 0x0000018003057810 */ /* 0x000fe20007ffe0ff */
[----:B------:R-:W-:Y:S03]  /*07a0*/  BSSY.RECONVERGENT B0, `(.L_x_2671) ;  /* 0x0000008000007945 */ /* 0x000fe60003800200 */
[----:B------:R-:W-:Y:S02]  /*07b0*/  ISETP.GE.U32.AND P1, PT, R5, R2, PT ;  /* 0x000000020500720c */ /* 0x000fe40003f26070 */
[----:B------:R-:W0:Y:S11]  /*07c0*/  @!P0 LDC.64 R4, c[0x0][0x398] ;  /* 0x0000e600ff048b82 */ /* 0x000e360000000a00 */
[----:B------:R-:W-:Y:S05]  /*07d0*/  @P1 BRA `(.L_x_2672) ;  /* 0x0000000000101947 */ /* 0x000fea0003800000 */
[----:B------:R-:W-:Y:S01]  /*07e0*/  FSETP.GEU.FTZ.AND P1, PT, |R17|, 0.5, PT ;  /* 0x3f0000001100780b */ /* 0x000fe20003f3e200 */
[----:B------:R-:W-:-:S12]  /*07f0*/  FADD.FTZ R7, R11, -R10 ;  /* 0x8000000a0b077221 */ /* 0x000fd80000010000 */
[----:B------:R-:W-:Y:S01]  /*0800*/  @!P1 FFMA.FTZ R10, R7, R17, R10 ;  /* 0x00000011070a9223 */ /* 0x000fe2000001000a */
[----:B------:R-:W-:-:S07]  /*0810*/  @P1 FFMA.FTZ R10, -R16, R7, R11 ;  /* 0x00000007100a1223 */ /* 0x000fce000001010b */
.L_x_2672:
[----:B------:R-:W-:Y:S05]  /*0820*/  BSYNC.RECONVERGENT B0 ;  /* 0x0000000000007941 */ /* 0x000fea0003800200 */
.L_x_2671:
[C---:B------:R-:W-:Y:S01]  /*0830*/  IADD3 R7, PT, PT, R3.reuse, 0x200, RZ ;  /* 0x0000020003077810 */ /* 0x040fe20007ffe0ff */
[----:B------:R-:W-:Y:S01]  /*0840*/  BSSY.RECONVERGENT B0, `(.L_x_2673) ;  /* 0x000000f000007945 */ /* 0x000fe20003800200 */
[----:B------:R-:W-:Y:S02]  /*0850*/  IADD3 R9, PT, PT, R3, 0x280, RZ ;  /* 0x0000028003097810 */ /* 0x000fe40007ffe0ff */
[-C--:B------:R-:W-:Y:S02]  /*0860*/  ISETP.GE.U32.AND P4, PT, R7, R2.reuse, PT ;  /* 0x000000020700720c */ /* 0x080fe40003f86070 */
[----:B------:R-:W-:Y:S02]  /*0870*/  IADD3 R7, PT, PT, R3, 0x300, RZ ;  /* 0x0000030003077810 */ /* 0x000fe40007ffe0ff */
[-C--:B------:R-:W-:Y:S02]  /*0880*/  ISETP.GE.U32.AND P1, PT, R9, R2.reuse, PT ;  /* 0x000000020900720c */ /* 0x080fe40003f26070 */
[----:B------:R-:W-:-:S02]  /*0890*/  ISETP.GE.U32.AND P2, PT, R7, R2, PT ;  /* 0x000000020700720c */ /* 0x000fc40003f46070 */
[----:B------:R-:W-:Y:S02]  /*08a0*/  @!P0 IADD3 R7, PT, PT, R0, R3, RZ ;  /* 0x0000000300078210 */ /* 0x000fe40007ffe0ff */
[----:B------:R-:W-:-:S03]  /*08b0*/  IADD3 R9, PT, PT, R3, 0x380, RZ ;  /* 0x0000038003097810 */ /* 0x000fc60007ffe0ff */
[----:B0-----:R-:W-:Y:S01]  /*08c0*/  @!P0 IMAD.WIDE.U32 R4, R7, 0x4, R4 ;  /* 0x0000000407048825 */ /* 0x001fe200078e0004 */
[----:B------:R-:W-:Y:S01]  /*08d0*/  ISETP.GE.U32.AND P3, PT, R9, R2, PT ;  /* 0x000000020900720c */ /* 0x000fe20003f66070 */
[----:B------:R-:W-:-:S12]  /*08e0*/  @P4 BRA `(.L_x_2674) ;  /* 0x0000000000104947 */ /* 0x000fd80003800000 */
[----:B------:R-:W-:Y:S01]  /*08f0*/  FSETP.GEU.FTZ.AND P4, PT, |R17|, 0.5, PT ;  /* 0x3f0000001100780b */ /* 0x000fe20003f9e200 */
[----:B------:R-:W-:-:S12]  /*0900*/  FADD.FTZ R7, R13, -R12 ;  /* 0x8000000c0d077221 */ /* 0x000fd80000010000 */
[----:B------:R-:W-:Y:S01]  /*0910*/  @!P4 FFMA.FTZ R12, R7, R17, R12 ;  /* 0x00000011070cc223 */ /* 0x000fe2000001000c */
[----:B------:R-:W-:-:S07]  /*0920*/  @P4 FFMA.FTZ R12, -R16, R7, R13 ;  /* 0x00000007100c4223 */ /* 0x000fce000001010d */
.L_x_2674:
[----:B------:R-:W-:Y:S05]  /*0930*/  BSYNC.RECONVERGENT B0 ;  /* 0x0000000000007941 */ /* 0x000fea0003800200 */
.L_x_2673:
[----:B------:R-:W-:Y:S04]  /*0940*/  BSSY.RECONVERGENT B0, `(.L_x_2675) ;  /* 0x0000006000007945 */ /* 0x000fe80003800200 */
[----:B------:R-:W-:Y:S05]  /*0950*/  @P1 BRA `(.L_x_2676) ;  /* 0x0000000000101947 */ /* 0x000fea0003800000 */
[----:B------:R-:W-:Y:S01]  /*0960*/  FSETP.GEU.FTZ.AND P1, PT, |R17|, 0.5, PT ;  /* 0x3f0000001100780b */ /* 0x000fe20003f3e200 */
[----:B------:R-:W-:-:S12]  /*0970*/  FADD.FTZ R7, R21, -R20 ;  /* 0x8000001415077221 */ /* 0x000fd80000010000 */
[----:B------:R-:W-:Y:S01]  /*0980*/  @!P1 FFMA.FTZ R20, R7, R17, R20 ;  /* 0x0000001107149223 */ /* 0x000fe20000010014 */
[----:B------:R-:W-:-:S07]  /*0990*/  @P1 FFMA.FTZ R20, -R16, R7, R21 ;  /* 0x0000000710141223 */ /* 0x000fce0000010115 */
.L_x_2676:
[----:B------:R-:W-:Y:S05]  /*09a0*/  BSYNC.RECONVERGENT B0 ;  /* 0x0000000000007941 */ /* 0x000fea0003800200 */
.L_x_2675:
[----:B------:R-:W-:Y:S04]  /*09b0*/  BSSY.RECONVERGENT B0, `(.L_x_2677) ;  /* 0x0000006000007945 */ /* 0x000fe80003800200 */
[----:B------:R-:W-:Y:S05]  /*09c0*/  @P2 BRA `(.L_x_2678) ;  /* 0x0000000000102947 */ /* 0x000fea0003800000 */
[----:B------:R-:W-:Y:S01]  /*09d0*/  FSETP.GEU.FTZ.AND P1, PT, |R17|, 0.5, PT ;  /* 0x3f0000001100780b */ /* 0x000fe20003f3e200 */
[----:B------:R-:W-:-:S12]  /*09e0*/  FADD.FTZ R7, R25, -R22 ;  /* 0x8000001619077221 */ /* 0x000fd80000010000 */
[----:B------:R-:W-:Y:S01]  /*09f0*/  @!P1 FFMA.FTZ R22, R7, R17, R22 ;  /* 0x0000001107169223 */ /* 0x000fe20000010016 */
[----:B------:R-:W-:-:S07]  /*0a00*/  @P1 FFMA.FTZ R22, -R16, R7, R25 ;  /* 0x0000000710161223 */ /* 0x000fce0000010119 */
.L_x_2678:
[----:B------:R-:W-:Y:S05]  /*0a10*/  BSYNC.RECONVERGENT B0 ;  /* 0x0000000000007941 */ /* 0x000fea0003800200 */
.L_x_2677:
[----:B------:R-:W-:Y:S04]  /*0a20*/  BSSY.RECONVERGENT B0, `(.L_x_2679) ;  /* 0x0000006000007945 */ /* 0x000fe80003800200 */
[----:B------:R-:W-:Y:S05]  /*0a30*/  @P3 BRA `(.L_x_2680) ;  /* 0x0000000000103947 */ /* 0x000fea0003800000 */
[----:B------:R-:W-:Y:S01]  /*0a40*/  FSETP.GEU.FTZ.AND P1, PT, |R17|, 0.5, PT ;  /* 0x3f0000001100780b */ /* 0x000fe20003f3e200 */
[----:B------:R-:W-:-:S12]  /*0a50*/  FADD.FTZ R14, R24, -R23 ;  /* 0x80000017180e7221 */ /* 0x000fd80000010000 */
[----:B------:R-:W-:Y:S01]  /*0a60*/  @!P1 FFMA.FTZ R17, R14, R17, R23 ;  /* 0x000000110e119223 */ /* 0x000fe20000010017 */
[----:B------:R-:W-:-:S07]  /*0a70*/  @P1 FFMA.FTZ R17, -R16, R14, R24 ;  /* 0x0000000e10111223 */ /* 0x000fce0000010118 */
.L_x_2680:
[----:B------:R-:W-:Y:S05]  /*0a80*/  BSYNC.RECONVERGENT B0 ;  /* 0x0000000000007941 */ /* 0x000fea0003800200 */
.L_x_2679:
[----:B------:R-:W-:Y:S01]  /*0a90*/  @!P0 MOV R3, R19 ;  /* 0x0000001300038202 */ /* 0x000fe20000000f00 */
[----:B------:R0:W-:Y:S01]  /*0aa0*/  @!P0 STG.E desc[UR4][R4.64], R15 ;  /* 0x0000000f04008986 */ /* 0x0001e2000c101904 */
[----:B------:R-:W-:Y:S04]  /*0ab0*/  BSSY.RECONVERGENT B0, `(.L_x_2681) ;  /* 0x000002d000007945 */ /* 0x000fe80003800200 */
[----:B------:R-:W-:Y:S01]  /*0ac0*/  BSSY.RELIABLE B1, `(.L_x_2682) ;  /* 0x0000025000017945 */ /* 0x000fe20003800100 */
[----:B------:R-:W-:-:S13]  /*0ad0*/  ISETP.GE.U32.AND P0, PT, R3, R2, PT ;  /* 0x000000020300720c */ /* 0x000fda0003f06070 */
[----:B0-----:R-:W-:Y:S05]  /*0ae0*/  @P0 BRA `(.L_x_2683) ;  /* 0x0000000000300947 */ /* 0x001fea0003800000 */
[----:B------:R-:W0:Y:S01]  /*0af0*/  LDC.64 R4, c[0x0][0x398] ;  /* 0x0000e600ff047b82 */ /* 0x000e220000000a00 */
[----:B------:R-:W-:Y:S01]  /*0b00*/  IMAD.IADD R7, R0, 0x1, R3 ;  /* 0x0000000100077824 */ /* 0x000fe200078e0203 */
[----:B------:R-:W-:-:S04]  /*0b10*/  IADD3 R3, PT, PT, R3, 0x80, RZ ;  /* 0x0000008003037810 */ /* 0x000fc80007ffe0ff */
[----:B------:R-:W-:Y:S01]  /*0b20*/  ISETP.GE.U32.AND P0, PT, R3, R2, PT ;  /* 0x000000020300720c */ /* 0x000fe20003f06070 */
[----:B0-----:R-:W-:-:S05]  /*0b30*/  IMAD.WIDE.U32 R4, R7, 0x4, R4 ;  /* 0x0000000407047825 */ /* 0x001fca00078e0004 */
[----:B------:R0:W-:Y:S07]  /*0b40*/  STG.E desc[UR4][R4.64], R6 ;  /* 0x0000000604007986 */ /* 0x0001ee000c101904 */
[----:B------:R-:W-:Y:S05]  /*0b50*/  @P0 BRA `(.L_x_2684) ;  /* 0x0000000000300947 */ /* 0x000fea0003800000 */
[----:B0-----:R-:W0:Y:S01]  /*0b60*/  LDC.64 R4, c[0x0][0x398] ;  /* 0x0000e600ff047b82 */ /* 0x001e220000000a00 */
[----:B------:R-:W-:Y:S02]  /*0b70*/  IADD3 R7, PT, PT, R0, R3, RZ ;  /* 0x0000000300077210 */ /* 0x000fe40007ffe0ff */
[----:B------:R-:W-:-:S03]  /*0b80*/  IADD3 R3, PT, PT, R3, 0x80, RZ ;  /* 0x0000008003037810 */ /* 0x000fc60007ffe0ff */
[----:B0-----:R-:W-:-:S05]  /*0b90*/  IMAD.WIDE.U32 R4, R7, 0x4, R4 ;  /* 0x0000000407047825 */ /* 0x001fca00078e0004 */
[----:B------:R0:W-:Y:S02]  /*0ba0*/  STG.E desc[UR4][R4.64], R8 ;  /* 0x0000000804007986 */ /* 0x0001e4000c101904 */
.L_x_2683:
[----:B------:R-:W-:-:S13]  /*0bb0*/  ISETP.GE.U32.AND P0, PT, R3, R2, PT ;  /* 0x000000020300720c */ /* 0x000fda0003f06070 */
[----:B------:R-:W-:Y:S05]  /*0bc0*/  @P0 BRA `(.L_x_2685) ;  /* 0x0000000000300947 */ /* 0x000fea0003800000 */
[----:B0-----:R-:W0:Y:S01]  /*0bd0*/  LDC.64 R4, c[0x0][0x398] ;  /* 0x0000e600ff047b82 */ /* 0x001e220000000a00 */
[----:B------:R-:W-:Y:S02]  /*0be0*/  IADD3 R7, PT, PT, R0, R3, RZ ;  /* 0x0000000300077210 */ /* 0x000fe40007ffe0ff */
[----:B------:R-:W-:-:S03]  /*0bf0*/  IADD3 R3, PT, PT, R3, 0x80, RZ ;  /* 0x0000008003037810 */ /* 0x000fc60007ffe0ff */
[----:B0-----:R-:W-:-:S05]  /*0c00*/  IMAD.WIDE.U32 R4, R7, 0x4, R4 ;  /* 0x0000000407047825 */ /* 0x001fca00078e0004 */
[----:B------:R1:W-:Y:S02]  /*0c10*/  STG.E desc[UR4][R4.64], R10 ;  /* 0x0000000a04007986 */ /* 0x0003e4000c101904 */
.L_x_2684:
[----:B------:R-:W-:-:S13]  /*0c20*/  ISETP.GE.U32.AND P0, PT, R3, R2, PT ;  /* 0x000000020300720c */ /* 0x000fda0003f06070 */
[----:B------:R-:W-:Y:S05]  /*0c30*/  @P0 BRA `(.L_x_2686) ;  /* 0x0000000000340947 */ /* 0x000fea0003800000 */
[----:B01----:R-:W0:Y:S01]  /*0c40*/  LDC.64 R4, c[0x0][0x398] ;  /* 0x0000e600ff047b82 */ /* 0x003e220000000a00 */
[----:B------:R-:W-:Y:S02]  /*0c50*/  IADD3 R7, PT, PT, R0, R3, RZ ;  /* 0x0000000300077210 */ /* 0x000fe40007ffe0ff */
[----:B------:R-:W-:-:S03]  /*0c60*/  IADD3 R3, PT, PT, R3, 0x80, RZ ;  /* 0x0000008003037810 */ /* 0x000fc60007ffe0ff */
[----:B0-----:R-:W-:-:S05]  /*0c70*/  IMAD.WIDE.U32 R4, R7, 0x4, R4 ;  /* 0x0000000407047825 */ /* 0x001fca00078e0004 */
[----:B------:R1:W-:Y:S02]  /*0c80*/  STG.E desc[UR4][R4.64], R12 ;  /* 0x0000000c04007986 */ /* 0x0003e4000c101904 */
.L_x_2685:
[----:B------:R-:W-:-:S13]  /*0c90*/  ISETP.GE.U32.AND P0, PT, R3, R2, PT ;  /* 0x000000020300720c */ /* 0x000fda0003f06070 */
[----:B------:R-:W-:Y:S05]  /*0ca0*/  @P0 BREAK.RELIABLE B1 ;  /* 0x0000000000010942 */ /* 0x000fea0003800100 */
[----:B------:R-:W-:Y:S05]  /*0cb0*/  @P0 BRA `(.L_x_2687) ;  /* 0x0000000000300947 */ /* 0x000fea0003800000 */
[----:B01----:R-:W0:Y:S01]  /*0cc0*/  LDC.64 R4, c[0x0][0x398] ;  /* 0x0000e600ff047b82 */ /* 0x003e220000000a00 */
[----:B------:R-:W-:Y:S02]  /*0cd0*/  IADD3 R7, PT, PT, R0, R3, RZ ;  /* 0x0000000300077210 */ /* 0x000fe40007ffe0ff */
[----:B------:R-:W-:-:S03]  /*0ce0*/  IADD3 R3, PT, PT, R3, 0x80, RZ ;  /* 0x0000008003037810 */ /* 0x000fc60007ffe0ff */
[----:B0-----:R-:W-:-:S05]  /*0cf0*/  IMAD.WIDE.U32 R4, R7, 0x4, R4 ;  /* 0x0000000407047825 */ /* 0x001fca00078e0004 */
[----:B------:R2:W-:Y:S02]  /*0d00*/  STG.E desc[UR4][R4.64], R20 ;  /* 0x0000001404007986 */ /* 0x0005e4000c101904 */
.L_x_2686:
[----:B------:R-:W-:Y:S05]  /*0d10*/  BSYNC.RELIABLE B1 ;  /* 0x0000000000017941 */ /* 0x000fea0003800100 */
.L_x_2682:
[----:B------:R-:W-:-:S13]  /*0d20*/  ISETP.GE.U32.AND P0, PT, R3, R2, PT ;  /* 0x000000020300720c */ /* 0x000fda0003f06070 */
[----:B012---:R-:W0:Y:S01]  /*0d30*/  @!P0 LDC.64 R4, c[0x0][0x398] ;  /* 0x0000e600ff048b82 */ /* 0x007e220000000a00 */
[----:B------:R-:W-:Y:S02]  /*0d40*/  @!P0 IADD3 R7, PT, PT, R0, R3, RZ ;  /* 0x0000000300078210 */ /* 0x000fe40007ffe0ff */
[----:B------:R-:W-:-:S03]  /*0d50*/  @!P0 IADD3 R3, PT, PT, R3, 0x80, RZ ;  /* 0x0000008003038810 */ /* 0x000fc60007ffe0ff */
[----:B0-----:R-:W-:-:S05]  /*0d60*/  @!P0 IMAD.WIDE.U32 R4, R7, 0x4, R4 ;  /* 0x0000000407048825 */ /* 0x001fca00078e0004 */
[----:B------:R2:W-:Y:S02]  /*0d70*/  @!P0 STG.E desc[UR4][R4.64], R22 ;  /* 0x0000001604008986 */ /* 0x0005e4000c101904 */
.L_x_2687:
[----:B------:R-:W-:Y:S05]  /*0d80*/  BSYNC.RECONVERGENT B0 ;  /* 0x0000000000007941 */ /* 0x000fea0003800200 */
.L_x_2681:
[----:B------:R-:W-:Y:S05]  /*0d90*/  WARPSYNC.ALL ;  /* 0x0000000000007948 */ /* 0x000fea0003800000 */
[----:B------:R-:W-:-:S13]  /*0da0*/  ISETP.GE.U32.AND P0, PT, R3, R2, PT ;  /* 0x000000020300720c */ /* 0x000fda0003f06070 */
[----:B------:R-:W-:Y:S05]  /*0db0*/  @P0 EXIT ;  /* 0x000000000000094d */ /* 0x000fea0003800000 */
[----:B012---:R-:W0:Y:S01]  /*0dc0*/  LDC.64 R4, c[0x0][0x398] ;  /* 0x0000e600ff047b82 */ /* 0x007e220000000a00 */
[----:B------:R-:W-:-:S05]  /*0dd0*/  IADD3 R3, PT, PT, R0, R3, RZ ;  /* 0x0000000300037210 */ /* 0x000fca0007ffe0ff */
[----:B0-----:R-:W-:-:S05]  /*0de0*/  IMAD.WIDE.U32 R2, R3, 0x4, R4 ;  /* 0x0000000403027825 */ /* 0x001fca00078e0004 */
[----:B------:R-:W-:Y:S01]  /*0df0*/  STG.E desc[UR4][R2.64], R17 ;  /* 0x0000001102007986 */ /* 0x000fe2000c101904 */
[----:B------:R-:W-:Y:S05]  /*0e00*/  EXIT ;  /* 0x000000000000794d */ /* 0x000fea0003800000 */
.L_x_2664:
[----:B------:R-:W0:Y:S01]  /*0e10*/  S2R R20, SR_TID.X ;  /* 0x0000000000147919 */ /* 0x000e220000002100 */
[----:B------:R-:W1:Y:S08]  /*0e20*/  LDC.64 R2, c[0x0][0x3a0] ;  /* 0x0000e800ff027b82 */ /* 0x000e700000000a00 */
[----:B------:R-:W2:Y:S08]  /*0e30*/  LDC.64 R4, c[0x0][0x3a8] ;  /* 0x0000ea00ff047b82 */ /* 0x000eb00000000a00 */
[----:B------:R-:W3:Y:S01]  /*0e40*/  LDC R18, c[0x0][0x388] ;  /* 0x0000e200ff127b82 */ /* 0x000ee20000000800 */
[----:B-1----:R-:W-:-:S07]  /*0e50*/  IMAD.WIDE.U32 R2, R0, 0x4, R2 ;  /* 0x0000000400027825 */ /* 0x002fce00078e0002 */
[----:B------:R-:W1:Y:S01]  /*0e60*/  LDC.64 R22, c[0x0][0x398] ;  /* 0x0000e600ff167b82 */ /* 0x000e620000000a00 */
[----:B0-----:R-:W-:-:S04]  /*0e70*/  IMAD.WIDE.U32 R24, R20, 0x8, R2 ;  /* 0x0000000814187825 */ /* 0x001fc800078e0002 */
[----:B--2---:R-:W-:Y:S01]  /*0e80*/  IMAD.WIDE.U32 R4, R0, 0x4, R4 ;  /* 0x0000000400047825 */ /* 0x004fe200078e0004 */
[----:B------:R-:W2:Y:S04]  /*0e90*/  LDG.E.64 R16, desc[UR4][R24.64] ;  /* 0x0000000418107981 */ /* 0x000ea8000c1e1b00 */
[----:B------:R-:W4:Y:S01]  /*0ea0*/  LDG.E.64 R8, desc[UR4][R24.64+0x400] ;  /* 0x0004000418087981 */ /* 0x000f22000c1e1b00 */
[----:B------:R-:W-:-:S03]  /*0eb0*/  IMAD.WIDE.U32 R26, R20, 0x8, R4 ;  /* 0x00000008141a7825 */ /* 0x000fc600078e0004 */
[----:B------:R-:W5:Y:S04]  /*0ec0*/  LDG.E.64 R10, desc[UR4][R24.64+0x800] ;  /* 0x00080004180a7981 */ /* 0x000f68000c1e1b00 */
[----:B------:R-:W2:Y:S04]  /*0ed0*/  LDG.E.64 R6, desc[UR4][R26.64] ;  /* 0x000000041a067981 */ /* 0x000ea8000c1e1b00 */
[----:B------:R-:W4:Y:S04]  /*0ee0*/  LDG.E.64 R14, desc[UR4][R26.64+0x400] ;  /* 0x000400041a0e7981 */ /* 0x000f28000c1e1b00 */
[----:B------:R-:W5:Y:S04]  /*0ef0*/  LDG.E.64 R2, desc[UR4][R26.64+0x800] ;  /* 0x000800041a027981 */ /* 0x000f68000c1e1b00 */
[----:B------:R4:W5:Y:S04]  /*0f00*/  LDG.E.64 R4, desc[UR4][R24.64+0xc00] ;  /* 0x000c000418047981 */ /* 0x000968000c1e1b00 */
[----:B------:R-:W5:Y:S01]  /*0f10*/  LDG.E.64 R12, desc[UR4][R26.64+0xc00] ;  /* 0x000c00041a0c7981 */ /* 0x000f62000c1e1b00 */
[C---:B---3--:R-:W-:Y:S01]  /*0f20*/  FSETP.GEU.FTZ.AND P0, PT, |R18|.reuse, 0.5, PT ;  /* 0x3f0000001200780b */ /* 0x048fe20003f1e200 */
[----:B------:R-:W-:Y:S01]  /*0f30*/  FADD.FTZ R19, -R18, 1 ;  /* 0x3f80000012137421 */ /* 0x000fe20000010100 */
[----:B-1----:R-:W-:-:S04]  /*0f40*/  IMAD.WIDE.U32 R22, R0, 0x4, R22 ;  /* 0x0000000400167825 */ /* 0x002fc800078e0016 */
[----:B------:R-:W-:-:S04]  /*0f50*/  IMAD.WIDE.U32 R22, R20, 0x8, R22 ;  /* 0x0000000814167825 */ /* 0x000fc800078e0016 */
[----:B--2---:R-:W-:-:S04]  /*0f60*/  FADD.FTZ R21, -R16, R6 ;  /* 0x0000000610157221 */ /* 0x004fc80000010100 */
[-C--:B------:R-:W-:Y:S01]  /*0f70*/  @!P0 FFMA.FTZ R16, R21, R18.reuse, R16 ;  /* 0x0000001215108223 */ /* 0x080fe20000010010 */
[----:B------:R-:W-:Y:S01]  /*0f80*/  @P0 FFMA.FTZ R16, -R19, R21, R6 ;  /* 0x0000001513100223 */ /* 0x000fe20000010106 */
[----:B------:R-:W-:Y:S01]  /*0f90*/  FADD.FTZ R6, -R17, R7 ;  /* 0x0000000711067221 */ /* 0x000fe20000010100 */
[----:B----4-:R-:W-:Y:S01]  /*0fa0*/  FADD.FTZ R24, -R9, R15 ;  /* 0x0000000f09187221 */ /* 0x010fe20000010100 */
[----:B------:R-:W-:Y:S02]  /*0fb0*/  FADD.FTZ R21, -R8, R14 ;  /* 0x0000000e08157221 */ /* 0x000fe40000010100 */
[-C--:B------:R-:W-:Y:S01]  /*0fc0*/  @!P0 FFMA.FTZ R17, R6, R18.reuse, R17 ;  /* 0x0000001206118223 */ /* 0x080fe20000010011 */
[----:B------:R-:W-:Y:S01]  /*0fd0*/  @!P0 FFMA.FTZ R9, R24, R18, R9 ;  /* 0x0000001218098223 */ /* 0x000fe20000010009 */
[C---:B------:R-:W-:Y:S01]  /*0fe0*/  @P0 FFMA.FTZ R17, -R19.reuse, R6, R7 ;  /* 0x0000000613110223 */ /* 0x040fe20000010107 */
[----:B------:R-:W-:Y:S01]  /*0ff0*/  @P0 FFMA.FTZ R9, -R19, R24, R15 ;  /* 0x0000001813090223 */ /* 0x000fe2000001010f */
[----:B-----5:R-:W-:Y:S01]  /*1000*/  FADD.FTZ R7, -R10, R2 ;  /* 0x000000020a077221 */ /* 0x020fe20000010100 */
        /* <DEDUP_REMOVED lines=13> */
[----:B------:R-:W-:Y:S04]  /*10e0*/  STG.E.64 desc[UR4][R22.64], R16 ;  /* 0x0000001016007986 */ /* 0x000fe8000c101b04 */
[----:B------:R-:W-:Y:S04]  /*10f0*/  STG.E.64 desc[UR4][R22.64+0x400], R8 ;  /* 0x0004000816007986 */ /* 0x000fe8000c101b04 */
[----:B------:R-:W-:Y:S04]  /*1100*/  STG.E.64 desc[UR4][R22.64+0x800], R10 ;  /* 0x0008000a16007986 */ /* 0x000fe8000c101b04 */
[----:B------:R-:W-:Y:S01]  /*1110*/  STG.E.64 desc[UR4][R22.64+0xc00], R4 ;  /* 0x000c000416007986 */ /* 0x000fe2000c101b04 */
[----:B------:R-:W-:Y:S05]  /*1120*/  EXIT ;  /* 0x000000000000794d */ /* 0x000fea0003800000 */
.L_x_2688:
        /* <DEDUP_REMOVED lines=13> */
.L_x_8196:


//--------------------- .text._ZN2at6native29vectorized_elementwise_kernelILi4EZZZNS0_44_GLOBAL__N__40a83637_7_Lerp_cu_1520ed90_319418lerp_scalar_kernelERNS_18TensorIteratorBaseERKN3c106ScalarEENKUlvE0_clEvENKUlvE0_clEvEUlffE_St5arrayIPcLm3EEEEviT0_T1_ --------------------------
	.section	.text._ZN2at6native29vectorized_elementwise_kernelILi4EZZZNS0_44_GLOBAL__N__40a83637_7_Lerp_cu_1520ed90_319418lerp_scalar_kernelERNS_18TensorIteratorBaseERKN3c106ScalarEENKUlvE0_clEvENKUlvE0_clEvEUlffE_St5arrayIPcLm3EEEEviT0_T1_,"ax",@progbits
	.align	128
        .global         _ZN2at6native29vectorized_elementwise_kernelILi4EZZZNS0_44_GLOBAL__N__40a83637_7_Lerp_cu_1520ed90_319418lerp_scalar_kernelERNS_18TensorIteratorBaseERKN3c106ScalarEENKUlvE0_clEvENKUlvE0_clEvEUlffE_St5arrayIPcLm3EEEEviT0_T1_
        .type           _ZN2at6native29vectorized_elementwise_kernelILi4EZZZNS0_44_GLOBAL__N__40a83637_7_Lerp_cu_1520ed90_319418lerp_scalar_kernelERNS_18TensorIteratorBaseERKN3c106ScalarEENKUlvE0_clEvENKUlvE0_clEvEUlffE_St5arrayIPcLm3EEEEviT0_T1_,@function
        .size           _ZN2at6native29vectorized_elementwise_kernelILi4EZZZNS0_44_GLOBAL__N__40a83637_7_Lerp_cu_1520ed90_319418lerp_scalar_kernelERNS_18TensorIteratorBaseERKN3c106ScalarEENKUlvE0_clEvENKUlvE0_clEvEUlffE_St5arrayIPcLm3EEEEviT0_T1_,(.L_x_8197 - _ZN2at6native29vectorized_elementwise_kernelILi4EZZZNS0_44_GLOBAL__N__40a83637_7_Lerp_cu_1520ed90_319418lerp_scalar_kernelERNS_18TensorIteratorBaseERKN3c106ScalarEENKUlvE0_clEvENKUlvE0_clEvEUlffE_St5arrayIPcLm3EEEEviT0_T1_)
        .other          _ZN2at6native29vectorized_elementwise_kernelILi4EZZZNS0_44_GLOBAL__N__40a83637_7_Lerp_cu_1520ed90_319418lerp_scalar_kernelERNS_18TensorIteratorBaseERKN3c106ScalarEENKUlvE0_clEvENKUlvE0_clEvEUlffE_St5arrayIPcLm3EEEEviT0_T1_,@"STO_CUDA_ENTRY STV_DEFAULT"
_ZN2at6native29vectorized_elementwise_kernelILi4EZZZNS0_44_GLOBAL__N__40a83637_7_Lerp_cu_1520ed90_319418lerp_scalar_kernelERNS_18TensorIteratorBaseERKN3c106ScalarEENKUlvE0_clEvENKUlvE0_clEvEUlffE_St5arrayIPcLm3EEEEviT0_T1_:
.text._ZN2at6native29vectorized_elementwise_kernelILi4EZZZNS0_44_GLOBAL__N__40a83637_7_Lerp_cu_1520ed90_319418lerp_scalar_kernelERNS_18TensorIteratorBaseERKN3c106ScalarEENKUlvE0_clEvENKUlvE0_clEvEUlffE_St5arrayIPcLm3EEEEviT0_T1_:
        /* <DEDUP_REMOVED lines=102> */
.L_x_2691:
[----:B------:R-:W-:Y:S05]  /*0660*/  BSYNC.RECONVERGENT B0 ;  /* 0x0000000000007941 */ /* 0x000fea0003800200 */
.L_x_2690:
        /* <DEDUP_REMOVED lines=8> */
.L_x_2693:
[----:B------:R-:W-:Y:S05]  /*06f0*/  BSYNC.RECONVERGENT B0 ;  /* 0x0000000000007941 */ /* 0x000fea0003800200 */
.L_x_2692:
        /* <DEDUP_REMOVED lines=8> */
.L_x_2695:
[----:B------:R-:W-:Y:S05]  /*0780*/  BSYNC.RECONVERGENT B0 ;  /* 0x0000000000007941 */ /* 0x000fea0003800200 */
.L_x_2694:
        /* <DEDUP_REMOVED lines=9> */
.L_x_2697:
[----:B------:R-:W-:Y:S05]  /*0820*/  BSYNC.RECONVERGENT B0 ;  /* 0x0000000000007941 */ /* 0x000fea0003800200 */
.L_x_2696:
        /* <DEDUP_REMOVED lines=16> */
.L_x_2699:
[----:B------:R-:W-:Y:S05]  /*0930*/  BSYNC.RECONVERGENT B0 ;  /* 0x0000000000007941 */ /* 0x000fea0003800200 */
.L_x_2698:
[----:B------:R-:W-:Y:S04]  /*0940*/  BSSY.RECONVERGENT B0, `(.L_x_2700) ;  /* 0x0000006000007945 */ /* 0x000fe80003800200 */
[----:B------:R-:W-:Y:S05]  /*0950*/  @P1 BRA `(.L_x_2701) ;  /* 0x0000000000101947 */ /* 0x000fea0003800000 */
[----:B------:R-:W-:Y:S01]  /*0960*/  FSETP.GEU.FTZ.AND P1, PT, |R17|, 0.5, PT ;  /* 0x3f0000001100780b */ /* 0x000fe20003f3e200 */
[----:B------:R-:W-:-:S12]  /*0970*/  FADD.FTZ R7, R21, -R20 ;  /* 0x8000001415077221 */ /* 0x000fd80000010000 */
[----:B------:R-:W-:Y:S01]  /*0980*/  @!P1 FFMA.FTZ R20, R7, R17, R20 ;  /* 0x0000001107149223 */ /* 0x000fe20000010014 */
[----:B------:R-:W-:-:S07]  /*0990*/  @P1 FFMA.FTZ R20, -R16, R7, R21 ;  /* 0x0000000710141223 */ /* 0x000fce0000010115 */
.L_x_2701:
[----:B------:R-:W-:Y:S05]  /*09a0*/  BSYNC.RECONVERGENT B0 ;  /* 0x0000000000007941 */ /* 0x000fea0003800200 */
.L_x_2700:
[----:B------:R-:W-:Y:S04]  /*09b0*/  BSSY.RECONVERGENT B0, `(.L_x_2702) ;  /* 0x0000006000007945 */ /* 0x000fe80003800200 */
[----:B------:R-:W-:Y:S05]  /*09c0*/  @P2 BRA `(.L_x_2703) ;  /* 0x0000000000102947 */ /* 0x000fea0003800000 */
[----:B------:R-:W-:Y:S01]  /*09d0*/  FSETP.GEU.FTZ.AND P1, PT, |R17|, 0.5, PT ;  /* 0x3f0000001100780b */ /* 0x000fe20003f3e200 */
[----:B------:R-:W-:-:S12]  /*09e0*/  FADD.FTZ R7, R25, -R22 ;  /* 0x8000001619077221 */ /* 0x000fd80000010000 */
[----:B------:R-:W-:Y:S01]  /*09f0*/  @!P1 FFMA.FTZ R22, R7, R17, R22 ;  /* 0x0000001107169223 */ /* 0x000fe20000010016 */
[----:B------:R-:W-:-:S07]  /*0a00*/  @P1 FFMA.FTZ R22, -R16, R7, R25 ;  /* 0x0000000710161223 */ /* 0x000fce0000010119 */
.L_x_2703:
[----:B------:R-:W-:Y:S05]  /*0a10*/  BSYNC.RECONVERGENT B0 ;  /* 0x0000000000007941 */ /* 0x000fea0003800200 */
.L_x_2702:
[----:B------:R-:W-:Y:S04]  /*0a20*/  BSSY.RECONVERGENT B0, `(.L_x_2704) ;  /* 0x0000006000007945 */ /* 0x000fe80003800200 */
[----:B------:R-:W-:Y:S05]  /*0a30*/  @P3 BRA `(.L_x_2705) ;  /* 0x0000000000103947 */ /* 0x000fea0003800000 */
[----:B------:R-:W-:Y:S01]  /*0a40*/  FSETP.GEU.FTZ.AND P1, PT, |R17|, 0.5, PT ;  /* 0x3f0000001100780b */ /* 0x000fe20003f3e200 */
[----:B------:R-:W-:-:S12]  /*0a50*/  FADD.FTZ R14, R24, -R23 ;  /* 0x80000017180e7221 */ /* 0x000fd80000010000 */
[----:B------:R-:W-:Y:S01]  /*0a60*/  @!P1 FFMA.FTZ R17, R14, R17, R23 ;  /* 0x000000110e119223 */ /* 0x000fe20000010017 */
[----:B------:R-:W-:-:S07]  /*0a70*/  @P1 FFMA.FTZ R17, -R16, R14, R24 ;  /* 0x0000000e10111223 */ /* 0x000fce0000010118 */
.L_x_2705:
[----:B------:R-:W-:Y:S05]  /*0a80*/  BSYNC.RECONVERGENT B0 ;  /* 0x0000000000007941 */ /* 0x000fea0003800200 */
.L_x_2704:
        /* <DEDUP_REMOVED lines=18> */
.L_x_2708:
[----:B------:R-:W-:-:S13]  /*0bb0*/  ISETP.GE.U32.AND P0, PT, R3, R2, PT ;  /* 0x000000020300720c */ /* 0x000fda0003f06070 */
[----:B------:R-:W-:Y:S05]  /*0bc0*/  @P0 BRA `(.L_x_2710) ;  /* 0x0000000000300947 */ /* 0x000fea0003800000 */
[----:B0-----:R-:W0:Y:S01]  /*0bd0*/  LDC.64 R4, c[0x0][0x398] ;  /* 0x0000e600ff047b82 */ /* 0x001e220000000a00 */
[----:B------:R-:W-:Y:S02]  /*0be0*/  IADD3 R7, PT, PT, R0, R3, RZ ;  /* 0x0000000300077210 */ /* 0x000fe40007ffe0ff */
[----:B------:R-:W-:-:S03]  /*0bf0*/  IADD3 R3, PT, PT, R3, 0x80, RZ ;  /* 0x0000008003037810 */ /* 0x000fc60007ffe0ff */
[----:B0-----:R-:W-:-:S05]  /*0c00*/  IMAD.WIDE.U32 R4, R7, 0x4, R4 ;  /* 0x0000000407047825 */ /* 0x001fca00078e0004 */
[----:B------:R1:W-:Y:S02]  /*0c10*/  STG.E desc[UR4][R4.64], R10 ;  /* 0x0000000a04007986 */ /* 0x0003e4000c101904 */
.L_x_2709:
[----:B------:R-:W-:-:S13]  /*0c20*/  ISETP.GE.U32.AND P0, PT, R3, R2, PT ;  /* 0x000000020300720c */ /* 0x000fda0003f06070 */
[----:B------:R-:W-:Y:S05]  /*0c30*/  @P0 BRA `(.L_x_2711) ;  /* 0x0000000000340947 */ /* 0x000fea0003800000 */
[----:B01----:R-:W0:Y:S01]  /*0c40*/  LDC.64 R4, c[0x0][0x398] ;  /* 0x0000e600ff047b82 */ /* 0x003e220000000a00 */
[----:B------:R-:W-:Y:S02]  /*0c50*/  IADD3 R7, PT, PT, R0, R3, RZ ;  /* 0x0000000300077210 */ /* 0x000fe40007ffe0ff */
[----:B------:R-:W-:-:S03]  /*0c60*/  IADD3 R3, PT, PT, R3, 0x80, RZ ;  /* 0x0000008003037810 */ /* 0x000fc60007ffe0ff */
[----:B0-----:R-:W-:-:S05]  /*0c70*/  IMAD.WIDE.U32 R4, R7, 0x4, R4 ;  /* 0x0000000407047825 */ /* 0x001fca00078e0004 */
[----:B------:R1:W-:Y:S02]  /*0c80*/  STG.E desc[UR4][R4.64], R12 ;  /* 0x0000000c04007986 */ /* 0x0003e4000c101904 */
.L_x_2710:
        /* <DEDUP_REMOVED lines=8> */
.L_x_2711:
[----:B------:R-:W-:Y:S05]  /*0d10*/  BSYNC.RELIABLE B1 ;  /* 0x0000000000017941 */ /* 0x000fea0003800100 */
.L_x_2707:
[----:B------:R-:W-:-:S13]  /*0d20*/  ISETP.GE.U32.AND P0, PT, R3, R2, PT ;  /* 0x000000020300720c */ /* 0x000fda0003f06070 */
[----:B012---:R-:W0:Y:S01]  /*0d30*/  @!P0 LDC.64 R4, c[0x0][0x398] ;  /* 0x0000e600ff048b82 */ /* 0x007e220000000a00 */
[----:B------:R-:W-:Y:S02]  /*0d40*/  @!P0 IADD3 R7, PT, PT, R0, R3, RZ ;  /* 0x0000000300078210 */ /* 0x000fe40007ffe0ff */
[----:B------:R-:W-:-:S03]  /*0d50*/  @!P0 IADD3 R3, PT, PT, R3, 0x80, RZ ;  /* 0x0000008003038810 */ /* 0x000fc60007ffe0ff */
[----:B0-----:R-:W-:-:S05]  /*0d60*/  @!P0 IMAD.WIDE.U32 R4, R7, 0x4, R4 ;  /* 0x0000000407048825 */ /* 0x001fca00078e0004 */
[----:B------:R2:W-:Y:S02]  /*0d70*/  @!P0 STG.E desc[UR4][R4.64], R22 ;  /* 0x0000001604008986 */ /* 0x0005e4000c101904 */
.L_x_2712:
[----:B------:R-:W-:Y:S05]  /*0d80*/  BSYNC.RECONVERGENT B0 ;  /* 0x0000000000007941 */ /* 0x000fea0003800200 */
.L_x_2706:
        /* <DEDUP_REMOVED lines=8> */
.L_x_2689:
[----:B------:R-:W0:Y:S01]  /*0e10*/  S2R R20, SR_TID.X ;  /* 0x0000000000147919 */ /* 0x000e220000002100 */
[----:B------:R-:W1:Y:S08]  /*0e20*/  LDC.64 R2, c[0x0][0x3a0] ;  /* 0x0000e800ff027b82 */ /* 0x000e700000000a00 */
[----:B------:R-:W2:Y:S08]  /*0e30*/  LDC.64 R4, c[0x0][0x3a8] ;  /* 0x0000ea00ff047b82 */ /* 0x000eb00000000a00 */
[----:B------:R-:W3:Y:S01]  /*0e40*/  LDC.64 R22, c[0x0][0x398] ;  /* 0x0000e600ff167b82 */ /* 0x000ee20000000a00 */
[----:B-1----:R-:W-:-:S04]  /*0e50*/  IMAD.WIDE.U32 R2, R0, 0x4, R2 ;  /* 0x0000000400027825 */ /* 0x002fc800078e0002 */
[----:B0-----:R-:W-:-:S03]  /*0e60*/  IMAD.WIDE.U32 R24, R20, 0x10, R2 ;  /* 0x0000001014187825 */ /* 0x001fc600078e0002 */
[----:B------:R-:W0:Y:S01]  /*0e70*/  LDC R2, c[0x0][0x388] ;  /* 0x0000e200ff027b82 */ /* 0x000e220000000800 */
[----:B--2---:R-:W-:Y:S01]  /*0e80*/  IMAD.WIDE.U32 R4, R0, 0x4, R4 ;  /* 0x0000000400047825 */ /* 0x004fe200078e0004 */
[----:B------:R-:W2:Y:S03]  /*0e90*/  LDG.E.128 R16, desc[UR4][R24.64] ;  /* 0x0000000418107981 */ /* 0x000ea6000c1e1d00 */
[----:B------:R-:W-:Y:S02]  /*0ea0*/  IMAD.WIDE.U32 R26, R20, 0x10, R4 ;  /* 0x00000010141a7825 */ /* 0x000fe400078e0004 */
[----:B------:R1:W4:Y:S04]  /*0eb0*/  LDG.E.128 R4, desc[UR4][R24.64+0x800] ;  /* 0x0008000418047981 */ /* 0x000328000c1e1d00 */
[----:B------:R-:W2:Y:S04]  /*0ec0*/  LDG.E.128 R12, desc[UR4][R26.64] ;  /* 0x000000041a0c7981 */ /* 0x000ea8000c1e1d00 */
[----:B------:R-:W4:Y:S01]  /*0ed0*/  LDG.E.128 R8, desc[UR4][R26.64+0x800] ;  /* 0x000800041a087981 */ /* 0x000f22000c1e1d00 */
[C---:B0-----:R-:W-:Y:S01]  /*0ee0*/  FSETP.GEU.FTZ.AND P0, PT, |R2|.reuse, 0.5, PT ;  /* 0x3f0000000200780b */ /* 0x041fe20003f1e200 */
[----:B------:R-:W-:Y:S01]  /*0ef0*/  FADD.FTZ R3, -R2, 1 ;  /* 0x3f80000002037421 */ /* 0x000fe20000010100 */
[----:B---3--:R-:W-:-:S04]  /*0f00*/  IMAD.WIDE.U32 R22, R0, 0x4, R22 ;  /* 0x0000000400167825 */ /* 0x008fc800078e0016 */
[----:B------:R-:W-:-:S04]  /*0f10*/  IMAD.WIDE.U32 R22, R20, 0x10, R22 ;  /* 0x0000001014167825 */ /* 0x000fc800078e0016 */
[----:B--2---:R-:W-:Y:S01]  /*0f20*/  FADD.FTZ R21, -R16, R12 ;  /* 0x0000000c10157221 */ /* 0x004fe20000010100 */
[----:B-1----:R-:W-:-:S03]  /*0f30*/  FADD.FTZ R24, -R19, R15 ;  /* 0x0000000f13187221 */ /* 0x002fc60000010100 */
[-C--:B------:R-:W-:Y:S01]  /*0f40*/  @!P0 FFMA.FTZ R16, R21, R2.reuse, R16 ;  /* 0x0000000215108223 */ /* 0x080fe20000010010 */
[----:B------:R-:W-:Y:S01]  /*0f50*/  @P0 FFMA.FTZ R16, -R3, R21, R12 ;  /* 0x0000001503100223 */ /* 0x000fe2000001010c */
[----:B------:R-:W-:Y:S01]  /*0f60*/  FADD.FTZ R12, -R17, R13 ;  /* 0x0000000d110c7221 */ /* 0x000fe20000010100 */
[----:B------:R-:W-:Y:S01]  /*0f70*/  @!P0 FFMA.FTZ R19, R24, R2, R19 ;  /* 0x0000000218138223 */ /* 0x000fe20000010013 */
[C---:B------:R-:W-:Y:S02]  /*0f80*/  @P0 FFMA.FTZ R19, -R3.reuse, R24, R15 ;  /* 0x0000001803130223 */ /* 0x040fe4000001010f */
[----:B------:R-:W-:Y:S01]  /*0f90*/  @!P0 FFMA.FTZ R17, R12, R2, R17 ;  /* 0x000000020c118223 */ /* 0x000fe20000010011 */
[----:B------:R-:W-:Y:S01]  /*0fa0*/  @P0 FFMA.FTZ R17, -R3, R12, R13 ;  /* 0x0000000c03110223 */ /* 0x000fe2000001010d */
[----:B------:R-:W-:Y:S01]  /*0fb0*/  FADD.FTZ R21, -R18, R14 ;  /* 0x0000000e12157221 */ /* 0x000fe20000010100 */
[----:B----4-:R-:W-:Y:S01]  /*0fc0*/  FADD.FTZ R13, -R4, R8 ;  /* 0x00000008040d7221 */ /* 0x010fe20000010100 */
        /* <DEDUP_REMOVED lines=13> */
[----:B------:R-:W-:Y:S04]  /*10a0*/  STG.E.128 desc[UR4][R22.64], R16 ;  /* 0x0000001016007986 */ /* 0x000fe8000c101d04 */
[----:B------:R-:W-:Y:S01]  /*10b0*/  STG.E.128 desc[UR4][R22.64+0x800], R4 ;  /* 0x0008000416007986 */ /* 0x000fe2000c101d04 */
[----:B------:R-:W-:Y:S05]  /*10c0*/  EXIT ;  /* 0x000000000000794d */ /* 0x000fea0003800000 */
.L_x_2713:
        /* <DEDUP_REMOVED lines=11> */
.L_x_8197:


//--------------------- .text._ZN2at6native29vectorized_elementwise_kernelILi8EZZZNS0_44_GLOBAL__N__40a83637_7_Lerp_cu_1520ed90_319418lerp_scalar_kernelERNS_18TensorIteratorBaseERKN3c106ScalarEENKUlvE0_clEvENKUlvE0_clEvEUlffE_St5arrayIPcLm3EEEEviT0_T1_ --------------------------
	.section	.text._ZN2at6native29vectorized_elementwise_kernelILi8EZZZNS0_44_GLOBAL__N__40a83637_7_Lerp_cu_1520ed90_319418lerp_scalar_kernelERNS_18TensorIteratorBaseERKN3c106ScalarEENKUlvE0_clEvENKUlvE0_clEvEUlffE_St5arrayIPcLm3EEEEviT0_T1_,"ax",@progbits
	.align	128
        .global         _ZN2at6native29vectorized_elementwise_kernelILi8EZZZNS0_44_GLOBAL__N__40a83637_7_Lerp_cu_1520ed90_319418lerp_scalar_kernelERNS_18TensorIteratorBaseERKN3c106ScalarEENKUlvE0_clEvENKUlvE0_clEvEUlffE_St5arrayIPcLm3EEEEviT0_T1_
        .type           _ZN2at6native29vectorized_elementwise_kernelILi8EZZZNS0_44_GLOBAL__N__40a83637_7_Lerp_cu_1520ed90_319418lerp_scalar_kernelERNS_18TensorIteratorBaseERKN3c106ScalarEENKUlvE0_clEvENKUlvE0_clEvEUlffE_St5arrayIPcLm3EEEEviT0_T1_,@function
        .size           _ZN2at6native29vectorized_elementwise_kernelILi8EZZZNS0_44_GLOBAL__N__40a83637_7_Lerp_cu_1520ed90_319418lerp_scalar_kernelERNS_18TensorIteratorBaseERKN3c106ScalarEENKUlvE0_clEvENKUlvE0_clEvEUlffE_St5arrayIPcLm3EEEEviT0_T1_,(.L_x_8198 - _ZN2at6native29vectorized_elementwise_kernelILi8EZZZNS0_44_GLOBAL__N__40a83637_7_Lerp_cu_1520ed90_319418lerp_scalar_kernelERNS_18TensorIteratorBaseERKN3c106ScalarEENKUlvE0_clEvENKUlvE0_clEvEUlffE_St5arrayIPcLm3EEEEviT0_T1_)
        .other          _ZN2at6native29vectorized_elementwise_kernelILi8EZZZNS0_44_GLOBAL__N__40a83637_7_Lerp_cu_1520ed90_319418lerp_scalar_kernelERNS_18TensorIteratorBaseERKN3c106ScalarEENKUlvE0_clEvENKUlvE0_clEvEUlffE_St5arrayIPcLm3EEEEviT0_T1_,@"STO_CUDA_ENTRY STV_DEFAULT"
_ZN2at6native29vectorized_elementwise_kernelILi8EZZZNS0_44_GLOBAL__N__40a83637_7_Lerp_cu_1520ed90_319418lerp_scalar_kernelERNS_18TensorIteratorBaseERKN3c106ScalarEENKUlvE0_clEvENKUlvE0_clEvEUlffE_St5arrayIPcLm3EEEEviT0_T1_:
.text._ZN2at6native29vectorized_elementwise_kernelILi8EZZZNS0_44_GLOBAL__N__40a83637_7_Lerp_cu_1520ed90_319418lerp_scalar_kernelERNS_18TensorIteratorBaseERKN3c106ScalarEENKUlvE0_clEvENKUlvE0_clEvEUlffE_St5arrayIPcLm3EEEEviT0_T1_:
        /* <DEDUP_REMOVED lines=102> */
.L_x_2716:
[----:B------:R-:W-:Y:S05]  /*0660*/  BSYNC.RECONVERGENT B0 ;  /* 0x0000000000007941 */ /* 0x000fea0003800200 */
.L_x_2715:
        /* <DEDUP_REMOVED lines=8> */
.L_x_2718:
[----:B------:R-:W-:Y:S05]  /*06f0*/  BSYNC.RECONVERGENT B0 ;  /* 0x0000000000007941 */ /* 0x000fea0003800200 */
.L_x_2717:
        /* <DEDUP_REMOVED lines=8> */
.L_x_2720:
[----:B------:R-:W-:Y:S05]  /*0780*/  BSYNC.RECONVERGENT B0 ;  /* 0x0000000000007941 */ /* 0x000fea0003800200 */
.L_x_2719:
        /* <DEDUP_REMOVED lines=9> */
.L_x_2722:
[----:B------:R-:W-:Y:S05]  /*0820*/  BSYNC.RECONVERGENT B0 ;  /* 0x0000000000007941 */ /* 0x000fea0003800200 */
.L_x_2721:
        /* <DEDUP_REMOVED lines=16> */
.L_x_2724:
[----:B------:R-:W-:Y:S05]  /*0930*/  BSYNC.RECONVERGENT B0 ;  /* 0x0000000000007941 */ /* 0x000fea0003800200 */
.L_x_2723:
[----:B------:R-:W-:Y:S04]  /*0940*/  BSSY.RECONVERGENT B0, `(.L_x_2725) ;  /* 0x0000006000007945 */ /* 0x000fe80003800200 */
[----:B------:R-:W-:Y:S05]  /*0950*/  @P1 BRA `(.L_x_2726) ;  /* 0x0000000000101947 */ /* 0x000fea0003800000 */
[----:B------:R-:W-:Y:S01]  /*0960*/  FSETP.GEU.FTZ.AND P1, PT, |R17|, 0.5, PT ;  /* 0x3f0000001100780b */ /* 0x000fe20003f3e200 */
[----:B------:R-:W-:-:S12]  /*0970*/  FADD.FTZ R7, R21, -R20 ;  /* 0x8000001415077221 */ /* 0x000fd80000010000 */
[----:B------:R-:W-:Y:S01]  /*0980*/  @!P1 FFMA.FTZ R20, R7, R17, R20 ;  /* 0x0000001107149223 */ /* 0x000fe20000010014 */
[----:B------:R-:W-:-:S07]  /*0990*/  @P1 FFMA.FTZ R20, -R16, R7, R21 ;  /* 0x0000000710141223 */ /* 0x000fce0000010115 */
.L_x_2726:
[----:B------:R-:W-:Y:S05]  /*09a0*/  BSYNC.RECONVERGENT B0 ;  /* 0x0000000000007941 */ /* 0x000fea0003800200 */
.L_x_2725:
[----:B------:R-:W-:Y:S04]  /*09b0*/  BSSY.RECONVERGENT B0, `(.L_x_2727) ;  /* 0x0000006000007945 */ /* 0x000fe80003800200 */
[----:B------:R-:W-:Y:S05]  /*09c0*/  @P2 BRA `(.L_x_2728) ;  /* 0x0000000000102947 */ /* 0x000fea0003800000 */
[----:B------:R-:W-:Y:S01]  /*09d0*/  FSETP.GEU.FTZ.AND P1, PT, |R17|, 0.5, PT ;  /* 0x3f0000001100780b */ /* 0x000fe20003f3e200 */
[----:B------:R-:W-:-:S12]  /*09e0*/  FADD.FTZ R7, R25, -R22 ;  /* 0x8000001619077221 */ /* 0x000fd80000010000 */
[----:B------:R-:W-:Y:S01]  /*09f0*/  @!P1 FFMA.FTZ R22, R7, R17, R22 ;  /* 0x0000001107169223 */ /* 0x000fe20000010016 */
[----:B------:R-:W-:-:S07]  /*0a00*/  @P1 FFMA.FTZ R22, -R16, R7, R25 ;  /* 0x0000000710161223 */ /* 0x000fce0000010119 */
.L_x_2728:
[----:B------:R-:W-:Y:S05]  /*0a10*/  BSYNC.RECONVERGENT B0 ;  /* 0x0000000000007941 */ /* 0x000fea0003800200 */
.L_x_2727:
[----:B------:R-:W-:Y:S04]  /*0a20*/  BSSY.RECONVERGENT B0, `(.L_x_2729) ;  /* 0x0000006000007945 */ /* 0x000fe80003800200 */
[----:B------:R-:W-:Y:S05]  /*0a30*/  @P3 BRA `(.L_x_2730) ;  /* 0x0000000000103947 */ /* 0x000fea0003800000 */
[----:B------:R-:W-:Y:S01]  /*0a40*/  FSETP.GEU.FTZ.AND P1, PT, |R17|, 0.5, PT ;  /* 0x3f0000001100780b */ /* 0x000fe20003f3e200 */
[----:B------:R-:W-:-:S12]  /*0a50*/  FADD.FTZ R14, R24, -R23 ;  /* 0x80000017180e7221 */ /* 0x000fd80000010000 */
[----:B------:R-:W-:Y:S01]  /*0a60*/  @!P1 FFMA.FTZ R17, R14, R17, R23 ;  /* 0x000000110e119223 */ /* 0x000fe20000010017 */
[----:B------:R-:W-:-:S07]  /*0a70*/  @P1 FFMA.FTZ R17, -R16, R14, R24 ;  /* 0x0000000e10111223 */ /* 0x000fce0000010118 */
.L_x_2730:
[----:B------:R-:W-:Y:S05]  /*0a80*/  BSYNC.RECONVERGENT B0 ;  /* 0x0000000000007941 */ /* 0x000fea0003800200 */
.L_x_2729:
        /* <DEDUP_REMOVED lines=18> */
.L_x_2733:
[----:B------:R-:W-:-:S13]  /*0bb0*/  ISETP.GE.U32.AND P0, PT, R3, R2, PT ;  /* 0x000000020300720c */ /* 0x000fda0003f06070 */
[----:B------:R-:W-:Y:S05]  /*0bc0*/  @P0 BRA `(.L_x_2735) ;  /* 0x0000000000300947 */ /* 0x000fea0003800000 */
[----:B0-----:R-:W0:Y:S01]  /*0bd0*/  LDC.64 R4, c[0x0][0x398] ;  /* 0x0000e600ff047b82 */ /* 0x001e220000000a00 */
[----:B------:R-:W-:Y:S02]  /*0be0*/  IADD3 R7, PT, PT, R0, R3, RZ ;  /* 0x0000000300077210 */ /* 0x000fe40007ffe0ff */
[----:B------:R-:W-:-:S03]  /*0bf0*/  IADD3 R3, PT, PT, R3, 0x80, RZ ;  /* 0x0000008003037810 */ /* 0x000fc60007ffe0ff */
[----:B0-----:R-:W-:-:S05]  /*0c00*/  IMAD.WIDE.U32 R4, R7, 0x4, R4 ;  /* 0x0000000407047825 */ /* 0x001fca00078e0004 */
[----:B------:R1:W-:Y:S02]  /*0c10*/  STG.E desc[UR4][R4.64], R10 ;  /* 0x0000000a04007986 */ /* 0x0003e4000c101904 */
.L_x_2734:
[----:B------:R-:W-:-:S13]  /*0c20*/  ISETP.GE.U32.AND P0, PT, R3, R2, PT ;  /* 0x000000020300720c */ /* 0x000fda0003f06070 */
[----:B------:R-:W-:Y:S05]  /*0c30*/  @P0 BRA `(.L_x_2736) ;  /* 0x0000000000340947 */ /* 0x000fea0003800000 */
[----:B01----:R-:W0:Y:S01]  /*0c40*/  LDC.64 R4, c[0x0][0x398] ;  /* 0x0000e600ff047b82 */ /* 0x003e220000000a00 */
[----:B------:R-:W-:Y:S02]  /*0c50*/  IADD3 R7, PT, PT, R0, R3, RZ ;  /* 0x0000000300077210 */ /* 0x000fe40007ffe0ff */
[----:B------:R-:W-:-:S03]  /*0c60*/  IADD3 R3, PT, PT, R3, 0x80, RZ ;  /* 0x0000008003037810 */ /* 0x000fc60007ffe0ff */
[----:B0-----:R-:W-:-:S05]  /*0c70*/  IMAD.WIDE.U32 R4, R7, 0x4, R4 ;  /* 0x0000000407047825 */ /* 0x001fca00078e0004 */
[----:B------:R1:W-:Y:S02]  /*0c80*/  STG.E desc[UR4][R4.64], R12 ;  /* 0x0000000c04007986 */ /* 0x0003e4000c101904 */
.L_x_2735:
        /* <DEDUP_REMOVED lines=8> */
.L_x_2736:
[----:B------:R-:W-:Y:S05]  /*0d10*/  BSYNC.RELIABLE B1 ;  /* 0x0000000000017941 */ /* 0x000fea0003800100 */
.L_x_2732:
[----:B------:R-:W-:-:S13]  /*0d20*/  ISETP.GE.U32.AND P0, PT, R3, R2, PT ;  /* 0x000000020300720c */ /* 0x000fda0003f06070 */
[----:B012---:R-:W0:Y:S01]  /*0d30*/  @!P0 LDC.64 R4, c[0x0][0x398] ;  /* 0x0000e600ff048b82 */ /* 0x007e220000000a00 */
[----:B------:R-:W-:Y:S02]  /*0d40*/  @!P0 IADD3 R7, PT, PT, R0, R3, RZ ;  /* 0x0000000300078210 */ /* 0x000fe40007ffe0ff */
[----:B------:R-:W-:-:S03]  /*0d50*/  @!P0 IADD3 R3, PT, PT, R3, 0x80, RZ ;  /* 0x0000008003038810 */ /* 0x000fc60007ffe0ff */
[----:B0-----:R-:W-:-:S05]  /*0d60*/  @!P0 IMAD.WIDE.U32 R4, R7, 0x4, R4 ;  /* 0x0000000407048825 */ /* 0x001fca00078e0004 */
[----:B------:R2:W-:Y:S02]  /*0d70*/  @!P0 STG.E desc[UR4][R4.64], R22 ;  /* 0x0000001604008986 */ /* 0x0005e4000c101904 */
.L_x_2737:
[----:B------:R-:W-:Y:S05]  /*0d80*/  BSYNC.RECONVERGENT B0 ;  /* 0x0000000000007941 */ /* 0x000fea0003800200 */
.L_x_2731:
        /* <DEDUP_REMOVED lines=8> */
.L_x_2714:
[----:B------:R-:W0:Y:S01]  /*0e10*/  S2R R2, SR_TID.X ;  /* 0x0000000000027919 */ /* 0x000e220000002100 */
[----:B------:R-:W1:Y:S08]  /*0e20*/  LDC.64 R4, c[0x0][0x3a0] ;  /* 0x0000e800ff047b82 */ /* 0x000e700000000a00 */
[----:B------:R-:W2:Y:S08]  /*0e30*/  LDC.64 R6, c[0x0][0x3a8] ;  /* 0x0000ea00ff067b82 */ /* 0x000eb00000000a00 */
[----:B------:R-:W3:Y:S01]  /*0e40*/  LDC R20, c[0x0][0x388] ;  /* 0x0000e200ff147b82 */ /* 0x000ee20000000800 */
[----:B-1----:R-:W-:-:S07]  /*0e50*/  IMAD.WIDE.U32 R4, R0, 0x4, R4 ;  /* 0x0000000400047825 */ /* 0x002fce00078e0004 */
[----:B------:R-:W1:Y:S01]  /*0e60*/  LDC.64 R24, c[0x0][0x398] ;  /* 0x0000e600ff187b82 */ /* 0x000e620000000a00 */
[----:B0-----:R-:W-:-:S04]  /*0e70*/  IMAD.WIDE.U32 R4, R2, 0x20, R4 ;  /* 0x0000002002047825 */ /* 0x001fc800078e0004 */
[----:B--2---:R-:W-:-:S04]  /*0e80*/  IMAD.WIDE.U32 R6, R0, 0x4, R6 ;  /* 0x0000000400067825 */ /* 0x004fc800078e0006 */
[----:B------:R-:W-:Y:S02]  /*0e90*/  IMAD.WIDE.U32 R8, R2, 0x20, R6 ;  /* 0x0000002002087825 */ /* 0x000fe400078e0006 */
[----:B------:R-:W2:Y:S04]  /*0ea0*/  LDG.E.ENL2.256 R4, R16, desc[UR4][R4.64] ;  /* 0xfe0000040410797e */ /* 0x000ea80008121904 */
[----:B------:R-:W2:Y:S01]  /*0eb0*/  LDG.E.ENL2.256 R12, R8, desc[UR4][R8.64] ;  /* 0xfe0000040808797e */ /* 0x000ea2000812190c */
[C---:B---3--:R-:W-:Y:S01]  /*0ec0*/  FSETP.GEU.FTZ.AND P0, PT, |R20|.reuse, 0.5, PT ;  /* 0x3f0000001400780b */ /* 0x048fe20003f1e200 */
[----:B------:R-:W-:Y:S01]  /*0ed0*/  FADD.FTZ R3, -R20, 1 ;  /* 0x3f80000014037421 */ /* 0x000fe20000010100 */
[----:B-1----:R-:W-:-:S04]  /*0ee0*/  IMAD.WIDE.U32 R24, R0, 0x4, R24 ;  /* 0x0000000400187825 */ /* 0x002fc800078e0018 */
[----:B------:R-:W-:-:S04]  /*0ef0*/  IMAD.WIDE.U32 R24, R2, 0x20, R24 ;  /* 0x0000002002187825 */ /* 0x000fc800078e0018 */
[----:B--2---:R-:W-:Y:S01]  /*0f00*/  FADD.FTZ R21, -R16, R8 ;  /* 0x0000000810157221 */ /* 0x004fe20000010100 */
[----:B------:R-:W-:Y:S01]  /*0f10*/  FADD.FTZ R22, -R17, R9 ;  /* 0x0000000911167221 */ /* 0x000fe20000010100 */
[----:B------:R-:W-:Y:S01]  /*0f20*/  FADD.FTZ R23, -R6, R14 ;  /* 0x0000000e06177221 */ /* 0x000fe20000010100 */
[----:B------:R-:W-:Y:S01]  /*0f30*/  FADD.FTZ R26, -R7, R15 ;  /* 0x0000000f071a7221 */ /* 0x000fe20000010100 */
        /* <DEDUP_REMOVED lines=18> */
[C---:B------:R-:W-:Y:S01]  /*1060*/  @P0 FFMA.FTZ R6, -R3.reuse, R23, R14 ;  /* 0x0000001703060223 */ /* 0x040fe2000001010e */
[----:B------:R-:W-:-:S05]  /*1070*/  @P0 FFMA.FTZ R7, -R3, R26, R15 ;  /* 0x0000001a03070223 */ /* 0x000fca000001010f */
[----:B------:R-:W-:Y:S01]  /*1080*/  STG.E.ENL2.256 desc[UR4][R24.64], R16, R4 ;  /* 0xf80000101804797f */ /* 0x000fe2000f121804 */
[----:B------:R-:W-:Y:S05]  /*1090*/  EXIT ;  /* 0x000000000000794d */ /* 0x000fea0003800000 */
.L_x_2738:
        /* <DEDUP_REMOVED lines=14> */
.L_x_8198:


//--------------------- .text._ZN2at6native18elementwise_kernelILi128ELi4EZNS0_15gpu_kernel_implIZZZNS0_44_GLOBAL__N__40a83637_7_Lerp_cu_1520ed90_319418lerp_scalar_kernelERNS_18TensorIteratorBaseERKN3c106ScalarEENKUlvE0_clEvENKUlvE_clEvEUlddE_EEvS5_RKT_EUliE_EEviT1_ --------------------------
	.section	.text._ZN2at6native18elementwise_kernelILi128ELi4EZNS0_15gpu_kernel_implIZZZNS0_44_GLOBAL__N__40a83637_7_Lerp_cu_1520ed90_319418lerp_scalar_kernelERNS_18TensorIteratorBaseERKN3c106ScalarEENKUlvE0_clEvENKUlvE_clEvEUlddE_EEvS5_RKT_EUliE_EEviT1_,"ax",@progbits
	.align	128
        .global         _ZN2at6native18elementwise_kernelILi128ELi4EZNS0_15gpu_kernel_implIZZZNS0_44_GLOBAL__N__40a83637_7_Lerp_cu_1520ed90_319418lerp_scalar_kernelERNS_18TensorIteratorBaseERKN3c106ScalarEENKUlvE0_clEvENKUlvE_clEvEUlddE_EEvS5_RKT_EUliE_EEviT1_
        .type           _ZN2at6native18elementwise_kernelILi128ELi4EZNS0_15gpu_kernel_implIZZZNS0_44_GLOBAL__N__40a83637_7_Lerp_cu_1520ed90_319418lerp_scalar_kernelERNS_18TensorIteratorBaseERKN3c106ScalarEENKUlvE0_clEvENKUlvE_clEvEUlddE_EEvS5_RKT_EUliE_EEviT1_,@function
        .size           _ZN2at6native18elementwise_kernelILi128ELi4EZNS0_15gpu_kernel_implIZZZNS0_44_GLOBAL__N__40a83637_7_Lerp_cu_1520ed90_319418lerp_scalar_kernelERNS_18TensorIteratorBaseERKN3c106ScalarEENKUlvE0_clEvENKUlvE_clEvEUlddE_EEvS5_RKT_EUliE_EEviT1_,(.L_x_8199 - _ZN2at6native18elementwise_kernelILi128ELi4EZNS0_15gpu_kernel_implIZZZNS0_44_GLOBAL__N__40a83637_7_Lerp_cu_1520ed90_319418lerp_scalar_kernelERNS_18TensorIteratorBaseERKN3c106ScalarEENKUlvE0_clEvENKUlvE_clEvEUlddE_EEvS5_RKT_EUliE_EEviT1_)
        .other          _ZN2at6native18elementwise_kernelILi128ELi4EZNS0_15gpu_kernel_implIZZZNS0_44_GLOBAL__N__40a83637_7_Lerp_cu_1520ed90_319418lerp_scalar_kernelERNS_18TensorIteratorBaseERKN3c106ScalarEENKUlvE0_clEvENKUlvE_clEvEUlddE_EEvS5_RKT_EUliE_EEviT1_,@"STO_CUDA_ENTRY STV_DEFAULT"
_ZN2at6native18elementwise_kernelILi128ELi4EZNS0_15gpu_kernel_implIZZZNS0_44_GLOBAL__N__40a83637_7_Lerp_cu_1520ed90_319418lerp_scalar_kernelERNS_18TensorIteratorBaseERKN3c106ScalarEENKUlvE0_clEvENKUlvE_clEvEUlddE_EEvS5_RKT_EUliE_EEviT1_:
.text._ZN2at6native18elementwise_kernelILi128ELi4EZNS0_15gpu_kernel_implIZZZNS0_44_GLOBAL__N__40a83637_7_Lerp_cu_1520ed90_319418lerp_scalar_kernelERNS_18TensorIteratorBaseERKN3c106ScalarEENKUlvE0_clEvENKUlvE_clEvEUlddE_EEvS5_RKT_EUliE_EEviT1_:
[----:B------:R-:W0:Y:S01]  /*0000*/  LDC R1, c[0x0][0x37c] ;  /* 0x0000df00ff017b82 */ /* 0x000e220000000800 */
[----:B------:R-:W1:Y:S07]  /*0010*/  S2R R19, SR_TID.X ;  /* 0x0000000000137919 */ /* 0x000e6e0000002100 */
[----:B------:R-:W2:Y:S01]  /*0020*/  S2UR UR4, SR_CTAID.X ;  /* 0x00000000000479c3 */ /* 0x000ea20000002500 */
[----:B------:R-:W3:Y:S01]  /*0030*/  LDCU UR41, c[0x0][0x388] ;  /* 0x00007100ff2977ac */ /* 0x000ee20008000800 */
[----:B------:R-:W-:Y:S01]  /*0040*/  BSSY.RECONVERGENT B7, `(.L_x_2739) ;  /* 0x0000462000077945 */ /* 0x000fe20003800200 */
[----:B------:R-:W4:Y:S05]  /*0050*/  LDCU UR5, c[0x0][0x380] ;  /* 0x00007000ff0577ac */ /* 0x000f2a0008000800 */
[----:B------:R-:W5:Y:S01]  /*0060*/  LDC.64 R22, c[0x0][0x600] ;  /* 0x00018000ff167b82 */ /* 0x000f620000000a00 */
        /* <DEDUP_REMOVED lines=9> */
[----:B-----5:R-:W-:Y:S01]  /*0100*/  DADD R22, -R22, 1 ;  /* 0x3ff0000016167429 */ /* 0x020fe20000000100 */
[----:B------:R-:W-:Y:S01]  /*0110*/  UPRMT UR44, UR40, 0x7772, URZ ;  /* 0x00007772282c7896 */ /* 0x000fe200080000ff */
[----:B------:R-:W-:Y:S01]  /*0120*/  ISETP.GE.AND P0, PT, R19, UR5, PT ;  /* 0x0000000513007c0c */ /* 0x000fe2000bf06270 */
[----:B------:R-:W-:-:S12]  /*0130*/  UIADD3 UR38, UPT, UPT, UR38, 0x1, URZ ;  /* 0x0000000126267890 */ /* 0x000fd8000fffe0ff */
[----:B0-----:R-:W-:Y:S05]  /*0140*/  @P0 BRA `(.L_x_2740) ;  /* 0x0000004400440947 */ /* 0x001fea0003800000 */
[----:B------:R-:W-:Y:S01]  /*0150*/  UISETP.NE.AND UP0, UPT, UR41, URZ, UPT ;  /* 0x000000ff2900728c */ /* 0x000fe2000bf05270 */
[----:B------:R-:W-:Y:S01]  /*0160*/  IMAD.MOV.U32 R24, RZ, RZ, RZ ;  /* 0x000000ffff187224 */ /* 0x000fe200078e00ff */
[----:B------:R-:W-:Y:S01]  /*0170*/  MOV R18, RZ ;  /* 0x000000ff00127202 */ /* 0x000fe20000000f00 */
[----:B------:R-:W-:-:S06]  /*0180*/  IMAD.MOV.U32 R0, RZ, RZ, RZ ;  /* 0x000000ffff007224 */ /* 0x000fcc00078e00ff */
        /* <DEDUP_REMOVED lines=349> */
.L_x_2741:
        /* <DEDUP_REMOVED lines=16> */
[----:B--2---:R0:W1:Y:S01]  /*1860*/  I2F.F64.S16 R16, R2 ;  /* 0x0000000200107312 */ /* 0x0040620000101c00 */
[----:B------:R-:W-:Y:S05]  /*1870*/  BRA `(.L_x_2748) ;  /* 0x0000000c006c7947 */ /* 0x000fea0003800000 */
.L_x_2746:
[----:B------:R-:W2:Y:S02]  /*1880*/  LDG.E.U8 R2, desc[UR36][R2.64] ;  /* 0x0000002402027981 */ /* 0x000ea4000c1e1100 */
[----:B--2---:R0:W1:Y:S01]  /*1890*/  I2F.F64.U16 R16, R2 ;  /* 0x0000000200107312 */ /* 0x0040620000101800 */
[----:B------:R-:W-:Y:S05]  /*18a0*/  BRA `(.L_x_2748) ;  /* 0x0000000c00607947 */ /* 0x000fea0003800000 */
.L_x_2745:
[----:B------:R-:W-:-:S09]  /*18b0*/  UISETP.NE.AND UP0, UPT, UR4, 0x2, UPT ;  /* 0x000000020400788c */ /* 0x000fd2000bf05270 */
[----:B------:R-:W-:Y:S05]  /*18c0*/  BRA.U !UP0, `(.L_x_2749) ;  /* 0x0000000108287547 */ /* 0x000fea000b800000 */
[----:B------:R-:W-:-:S09]  /*18d0*/  UISETP.NE.AND UP0, UPT, UR4, 0x3, UPT ;  /* 0x000000030400788c */ /* 0x000fd2000bf05270 */
[----:B------:R-:W-:Y:S05]  /*18e0*/  BRA.U !UP0, `(.L_x_2750) ;  /* 0x0000000108147547 */ /* 0x000fea000b800000 */
[----:B------:R-:W-:-:S09]  /*18f0*/  UISETP.NE.AND UP0, UPT, UR4, 0x4, UPT ;  /* 0x000000040400788c */ /* 0x000fd2000bf05270 */
[----:B------:R-:W-:Y:S05]  /*1900*/  BRA.U UP0, `(.L_x_2747) ;  /* 0x0000000900bc7547 */ /* 0x000fea000b800000 */
[----:B------:R-:W2:Y:S02]  /*1910*/  LDG.E.64 R16, desc[UR36][R2.64] ;  /* 0x0000002402107981 */ /* 0x000ea4000c1e1b00 */
[----:B--2---:R-:W0:Y:S01]  /*1920*/  I2F.F64.S64 R16, R16 ;  /* 0x0000001000107312 */ /* 0x004e220000301c00 */
[----:B------:R-:W-:Y:S05]  /*1930*/  BRA `(.L_x_2748) ;  /* 0x0000000c003c7947 */ /* 0x000fea0003800000 */
.L_x_2750:
[----:B------:R-:W2:Y:S02]  /*1940*/  LDG.E R2, desc[UR36][R2.64] ;  /* 0x0000002402027981 */ /* 0x000ea4000c1e1900 */
[----:B--2---:R0:W1:Y:S01]  /*1950*/  I2F.F64 R16, R2 ;  /* 0x0000000200107312 */ /* 0x0040620000201c00 */
[----:B------:R-:W-:Y:S05]  /*1960*/  BRA `(.L_x_2748) ;  /* 0x0000000c00307947 */ /* 0x000fea0003800000 */
.L_x_2749:
[----:B------:R-:W2:Y:S02]  /*1970*/  LDG.E.U16 R2, desc[UR36][R2.64] ;  /* 0x0000002402027981 */ /* 0x000ea4000c1e1500 */
[----:B--2---:R0:W1:Y:S01]  /*1980*/  I2F.F64.S16 R16, R2 ;  /* 0x0000000200107312 */ /* 0x0040620000101c00 */
[----:B------:R-:W-:Y:S05]  /*1990*/  BRA `(.L_x_2748) ;  /* 0x0000000c00247947 */ /* 0x000fea0003800000 */
.L_x_2744:
[----:B------:R-:W-:-:S09]  /*19a0*/  UISETP.GT.AND UP0, UPT, UR4, 0x6, UPT ;  /* 0x000000060400788c */ /* 0x000fd2000bf04270 */
[----:B------:R-:W-:Y:S05]  /*19b0*/  BRA.U UP0, `(.L_x_2751) ;  /* 0x0000000100347547 */ /* 0x000fea000b800000 */
[----:B------:R-:W-:-:S09]  /*19c0*/  UISETP.NE.AND UP0, UPT, UR4, 0x5, UPT ;  /* 0x000000050400788c */ /* 0x000fd2000bf05270 */
[----:B------:R-:W-:Y:S05]  /*19d0*/  BRA.U !UP0, `(.L_x_2752) ;  /* 0x0000000108187547 */ /* 0x000fea000b800000 */
[----:B------:R-:W-:-:S09]  /*19e0*/  UISETP.NE.AND UP0, UPT, UR4, 0x6, UPT ;  /* 0x000000060400788c */ /* 0x000fd2000bf05270 */
[----:B------:R-:W-:Y:S05]  /*19f0*/  BRA.U UP0, `(.L_x_2747) ;  /* 0x0000000900807547 */ /* 0x000fea000b800000 */
[----:B------:R-:W2:Y:S02]  /*1a00*/  LDG.E R16, desc[UR36][R2.64] ;  /* 0x0000002402107981 */ /* 0x000ea4000c1e1900 */
[----:B--2---:R-:W-:-:S06]  /*1a10*/  FMUL.FTZ R16, R16, 1 ;  /* 0x3f80000010107820 */ /* 0x004fcc0000410000 */
[----:B------:R-:W0:Y:S01]  /*1a20*/  F2F.F64.F32 R16, R16 ;  /* 0x0000001000107310 */ /* 0x000e220000201800 */
[----:B------:R-:W-:Y:S05]  /*1a30*/  BRA `(.L_x_2748) ;  /* 0x0000000800fc7947 */ /* 0x000fea0003800000 */
.L_x_2752:
[----:B------:R-:W2:Y:S02]  /*1a40*/  LDG.E.U16 R0, desc[UR36][R2.64] ;  /* 0x0000002402007981 */ /* 0x000ea4000c1e1500 */
[----:B--2---:R-:W-:-:S05]  /*1a50*/  HADD2.F32 R0, -RZ, R0.H0_H0 ;  /* 0x20000000ff007230 */ /* 0x004fca0000004100 */
[----:B------:R-:W-:-:S04]  /*1a60*/  FMUL.FTZ R0, R0, 1 ;  /* 0x3f80000000007820 */ /* 0x000fc80000410000 */
[----:B------:R0:W1:Y:S01]  /*1a70*/  F2F.F64.F32 R16, R0 ;  /* 0x0000000000107310 */ /* 0x0000620000201800 */
[----:B------:R-:W-:Y:S05]  /*1a80*/  BRA `(.L_x_2748) ;  /* 0x0000000800e87947 */ /* 0x000fea0003800000 */
.L_x_2751:
[----:B------:R-:W-:-:S09]  /*1a90*/  UISETP.NE.AND UP0, UPT, UR4, 0x7, UPT ;  /* 0x000000070400788c */ /* 0x000fd2000bf05270 */
[----:B------:R-:W-:Y:S05]  /*1aa0*/  BRA.U !UP0, `(.L_x_2753) ;  /* 0x0000000108347547 */ /* 0x000fea000b800000 */
        /* <DEDUP_REMOVED lines=8> */
.L_x_2754:
[----:B------:R-:W2:Y:S02]  /*1b30*/  LDG.E.U16 R2, desc[UR36][R2.64] ;  /* 0x0000002402027981 */ /* 0x000ea4000c1e1500 */
[----:B--2---:R-:W-:-:S05]  /*1b40*/  HADD2.F32 R0, -RZ, R2.H0_H0 ;  /* 0x20000002ff007230 */ /* 0x004fca0000004100 */
[----:B------:R-:W-:-:S04]  /*1b50*/  FMUL.FTZ R0, R0, 1 ;  /* 0x3f80000000007820 */ /* 0x000fc80000410000 */
[----:B------:R0:W1:Y:S01]  /*1b60*/  F2F.F64.F32 R16, R0 ;  /* 0x0000000000107310 */ /* 0x0000620000201800 */
[----:B------:R-:W-:Y:S05]  /*1b70*/  BRA `(.L_x_2748) ;  /* 0x0000000800ac7947 */ /* 0x000fea0003800000 */
.L_x_2753:
[----:B------:R0:W5:Y:S01]  /*1b80*/  LDG.E.64 R16, desc[UR36][R2.64] ;  /* 0x0000002402107981 */ /* 0x000162000c1e1b00 */
[----:B------:R-:W-:Y:S05]  /*1b90*/  BRA `(.L_x_2748) ;  /* 0x0000000800a47947 */ /* 0x000fea0003800000 */
.L_x_2743:
        /* <DEDUP_REMOVED lines=8> */
[----:B------:R-:W2:Y:S01]  /*1c20*/  LDG.E.U8 R2, desc[UR36][R2.64] ;  /* 0x0000002402027981 */ /* 0x000ea2000c1e1100 */
[----:B------:R-:W-:Y:S01]  /*1c30*/  IMAD.MOV.U32 R16, RZ, RZ, RZ ;  /* 0x000000ffff107224 */ /* 0x000fe200078e00ff */
[----:B--2---:R-:W-:-:S04]  /*1c40*/  ISETP.NE.AND P0, PT, R2, RZ, PT ;  /* 0x000000ff0200720c */ /* 0x004fc80003f05270 */
[----:B------:R-:W-:Y:S01]  /*1c50*/  FSEL R17, RZ, 1.875, !P0 ;  /* 0x3ff00000ff117808 */ /* 0x000fe20004000000 */
[----:B------:R-:W-:Y:S08]  /*1c60*/  BRA `(.L_x_2748) ;  /* 0x0000000800707947 */ /* 0x000ff00003800000 */
.L_x_2757:
[----:B------:R0:W5:Y:S01]  /*1c70*/  LDG.E.64 R16, desc[UR36][R2.64] ;  /* 0x0000002402107981 */ /* 0x000162000c1e1b00 */
[----:B------:R-:W-:Y:S05]  /*1c80*/  BRA `(.L_x_2748) ;  /* 0x0000000800687947 */ /* 0x000fea0003800000 */
.L_x_2756:
        /* <DEDUP_REMOVED lines=23> */
[----:B------:R-:W-:-:S05]  /*1e00*/  LOP3.LUT R5, R5, 0x80000000, R0, 0xf8, !PT ;  /* 0x8000000005057812 */ /* 0x000fca00078ef800 */
[----:B------:R-:W-:-:S04]  /*1e10*/  FMUL.FTZ R5, R5, 1 ;  /* 0x3f80000005057820 */ /* 0x000fc80000410000 */
[----:B------:R0:W1:Y:S01]  /*1e20*/  F2F.F64.F32 R16, R5 ;  /* 0x0000000500107310 */ /* 0x0000620000201800 */
[----:B------:R-:W-:Y:S05]  /*1e30*/  BRA `(.L_x_2748) ;  /* 0x0000000400fc7947 */ /* 0x000fea0003800000 */
.L_x_2759:
        /* <DEDUP_REMOVED lines=10> */
[----:B------:R-:W-:-:S05]  /*1ee0*/  LOP3.LUT R0, R0, 0x80000000, R5, 0xf8, !PT ;  /* 0x8000000000007812 */ /* 0x000fca00078ef805 */
[----:B------:R-:W-:-:S04]  /*1ef0*/  FMUL.FTZ R0, R0, 1 ;  /* 0x3f80000000007820 */ /* 0x000fc80000410000 */
[----:B------:R0:W1:Y:S01]  /*1f00*/  F2F.F64.F32 R16, R0 ;  /* 0x0000000000107310 */ /* 0x0000620000201800 */
[----:B------:R-:W-:Y:S05]  /*1f10*/  BRA `(.L_x_2748) ;  /* 0x0000000400c47947 */ /* 0x000fea0003800000 */
.L_x_2758:
[----:B------:R-:W2:Y:S02]  /*1f20*/  LDG.E.U16 R0, desc[UR36][R2.64] ;  /* 0x0000002402007981 */ /* 0x000ea4000c1e1500 */
[----:B--2---:R-:W-:-:S04]  /*1f30*/  IMAD.U32 R0, R0, 0x10000, RZ ;  /* 0x0001000000007824 */ /* 0x004fc800078e00ff */
[----:B------:R-:W-:-:S04]  /*1f40*/  FMUL.FTZ R0, R0, 1 ;  /* 0x3f80000000007820 */ /* 0x000fc80000410000 */
[----:B------:R0:W1:Y:S01]  /*1f50*/  F2F.F64.F32 R16, R0 ;  /* 0x0000000000107310 */ /* 0x0000620000201800 */
[----:B------:R-:W-:Y:S05]  /*1f60*/  BRA `(.L_x_2748) ;  /* 0x0000000400b07947 */ /* 0x000fea0003800000 */
.L_x_2755:
        /* <DEDUP_REMOVED lines=9> */
[----:B--2---:R0:W1:Y:S01]  /*2000*/  I2F.F64.U16 R16, R2 ;  /* 0x0000000200107312 */ /* 0x0040620000101800 */
[----:B------:R-:W-:Y:S05]  /*2010*/  BRA `(.L_x_2748) ;  /* 0x0000000400847947 */ /* 0x000fea0003800000 */
.L_x_2762:
[----:B------:R-:W2:Y:S01]  /*2020*/  LDG.E.U8 R3, desc[UR36][R2.64] ;  /* 0x0000002402037981 */ /* 0x000ea2000c1e1100 */
[----:B------:R-:W-:Y:S02]  /*2030*/  CS2R R16, SRZ ;  /* 0x0000000000107805 */ /* 0x000fe4000001ff00 */
[----:B--2---:R-:W-:-:S13]  /*2040*/  ISETP.NE.AND P0, PT, R3, RZ, PT ;  /* 0x000000ff0300720c */ /* 0x004fda0003f05270 */
[----:B------:R-:W-:Y:S05]  /*2050*/  @!P0 BRA `(.L_x_2748) ;  /* 0x0000000400748947 */ /* 0x000fea0003800000 */
[----:B------:R-:W-:-:S13]  /*2060*/  ISETP.NE.AND P0, PT, R3, 0x80, PT ;  /* 0x000000800300780c */ /* 0x000fda0003f05270 */
[----:B------:R-:W-:Y:S01]  /*2070*/  @!P0 MOV R16, 0x20000000 ;  /* 0x2000000000108802 */ /* 0x000fe20000000f00 */
        /* <DEDUP_REMOVED lines=15> */
.L_x_2764:
[----:B------:R-:W-:Y:S05]  /*2170*/  BSYNC.RECONVERGENT B0 ;  /* 0x0000000000007941 */ /* 0x000fea0003800200 */
.L_x_2763:
[----:B------:R-:W-:Y:S01]  /*2180*/  IMAD.SHL.U32 R0, R0, 0x100000, RZ ;  /* 0x0010000000007824 */ /* 0x000fe200078e00ff */
[----:B------:R-:W-:-:S04]  /*2190*/  LEA R2, R2, 0x3b800000, 0x17 ;  /* 0x3b80000002027811 */ /* 0x000fc800078eb8ff */
[----:B------:R-:W-:-:S05]  /*21a0*/  LOP3.LUT R0, R2, R0, R7, 0xfe, !PT ;  /* 0x0000000002007212 */ /* 0x000fca00078efe07 */
[----:B------:R-:W-:-:S04]  /*21b0*/  FMUL.FTZ R0, R0, 1 ;  /* 0x3f80000000007820 */ /* 0x000fc80000410000 */
[----:B------:R0:W1:Y:S01]  /*21c0*/  F2F.F64.F32 R16, R0 ;  /* 0x0000000000107310 */ /* 0x0000620000201800 */
[----:B------:R-:W-:Y:S05]  /*21d0*/  BRA `(.L_x_2748) ;  /* 0x0000000400147947 */ /* 0x000fea0003800000 */
.L_x_2761:
[----:B------:R-:W2:Y:S01]  /*21e0*/  LDG.E.U8 R3, desc[UR36][R2.64] ;  /* 0x0000002402037981 */ /* 0x000ea2000c1e1100 */
[----:B------:R-:W-:Y:S02]  /*21f0*/  CS2R R16, SRZ ;  /* 0x0000000000107805 */ /* 0x000fe4000001ff00 */
[----:B--2---:R-:W-:-:S13]  /*2200*/  ISETP.NE.AND P0, PT, R3, RZ, PT ;  /* 0x000000ff0300720c */ /* 0x004fda0003f05270 */
[----:B------:R-:W-:Y:S05]  /*2210*/  @!P0 BRA `(.L_x_2748) ;  /* 0x0000000400048947 */ /* 0x000fea0003800000 */
[----:B------:R-:W-:-:S13]  /*2220*/  ISETP.NE.AND P0, PT, R3, 0x80, PT ;  /* 0x000000800300780c */ /* 0x000fda0003f05270 */
[----:B------:R-:W-:Y:S01]  /*2230*/  @!P0 IMAD.MOV.U32 R16, RZ, RZ, 0x20000000 ;  /* 0x20000000ff108424 */ /* 0x000fe200078e00ff */
        /* <DEDUP_REMOVED lines=15> */
.L_x_2766:
[----:B------:R-:W-:Y:S05]  /*2330*/  BSYNC.RECONVERGENT B0 ;  /* 0x0000000000007941 */ /* 0x000fea0003800200 */
.L_x_2765:
[----:B------:R-:W-:Y:S02]  /*2340*/  SHF.L.U32 R0, R0, 0x15, RZ ;  /* 0x0000001500007819 */ /* 0x000fe400000006ff */
[----:B------:R-:W-:-:S04]  /*2350*/  LEA R2, R2, 0x37800000, 0x17 ;  /* 0x3780000002027811 */ /* 0x000fc800078eb8ff */
[----:B------:R-:W-:-:S05]  /*2360*/  LOP3.LUT R0, R2, R0, R7, 0xfe, !PT ;  /* 0x0000000002007212 */ /* 0x000fca00078efe07 */
[----:B------:R-:W-:-:S04]  /*2370*/  FMUL.FTZ R0, R0, 1 ;  /* 0x3f80000000007820 */ /* 0x000fc80000410000 */
[----:B------:R0:W1:Y:S01]  /*2380*/  F2F.F64.F32 R16, R0 ;  /* 0x0000000000107310 */ /* 0x0000620000201800 */
[----:B------:R-:W-:Y:S05]  /*2390*/  BRA `(.L_x_2748) ;  /* 0x0000000000a47947 */ /* 0x000fea0003800000 */
.L_x_2760:
[----:B------:R-:W-:-:S09]  /*23a0*/  UISETP.NE.AND UP0, UPT, UR4, 0x1c, UPT ;  /* 0x0000001c0400788c */ /* 0x000fd2000bf05270 */
[----:B------:R-:W-:Y:S05]  /*23b0*/  BRA.U !UP0, `(.L_x_2767) ;  /* 0x0000000108947547 */ /* 0x000fea000b800000 */
[----:B------:R-:W-:-:S09]  /*23c0*/  UISETP.NE.AND UP0, UPT, UR4, 0x1d, UPT ;  /* 0x0000001d0400788c */ /* 0x000fd2000bf05270 */
[----:B------:R-:W-:Y:S05]  /*23d0*/  BRA.U !UP0, `(.L_x_2768) ;  /* 0x0000000108807547 */ /* 0x000fea000b800000 */
[----:B------:R-:W-:-:S09]  /*23e0*/  UISETP.NE.AND UP0, UPT, UR4, 0x2c, UPT ;  /* 0x0000002c0400788c */ /* 0x000fd2000bf05270 */
[----:B------:R-:W-:Y:S05]  /*23f0*/  BRA.U !UP0, `(.L_x_2769) ;  /* 0x0000000108487547 */ /* 0x000fea000b800000 */
.L_x_2747:
        /* <DEDUP_REMOVED lines=16> */
.L_x_2770:
[----:B------:R-:W-:Y:S01]  /*2500*/  CS2R R16, SRZ ;  /* 0x0000000000107805 */ /* 0x000fe2000001ff00 */
[----:B------:R-:W-:Y:S06]  /*2510*/  BRA `(.L_x_2748) ;  /* 0x0000000000447947 */ /* 0x000fec0003800000 */
.L_x_2769:
[----:B------:R-:W2:Y:S01]  /*2520*/  LDG.E.U8 R0, desc[UR36][R2.64] ;  /* 0x0000002402007981 */ /* 0x000ea2000c1e1100 */
[----:B------:R-:W-:Y:S02]  /*2530*/  IMAD.MOV.U32 R16, RZ, RZ, 0x0 ;  /* 0x00000000ff107424 */ /* 0x000fe400078e00ff */
[----:B------:R-:W-:Y:S01]  /*2540*/  IMAD.MOV.U32 R17, RZ, RZ, 0x38000000 ;  /* 0x38000000ff117424 */ /* 0x000fe200078e00ff */
[----:B--2---:R-:W-:-:S13]  /*2550*/  ISETP.NE.AND P0, PT, R0, RZ, PT ;  /* 0x000000ff0000720c */ /* 0x004fda0003f05270 */
[----:B------:R-:W-:Y:S05]  /*2560*/  @!P0 BRA `(.L_x_2748) ;  /* 0x0000000000308947 */ /* 0x000fea0003800000 */
[----:B------:R-:W-:-:S13]  /*2570*/  ISETP.NE.AND P0, PT, R0, 0xff, PT ;  /* 0x000000ff0000780c */ /* 0x000fda0003f05270 */
[----:B------:R-:W-:Y:S01]  /*2580*/  @P0 SHF.L.U32 R0, R0, 0x17, RZ ;  /* 0x0000001700000819 */ /* 0x000fe200000006ff */
[----:B------:R-:W-:Y:S02]  /*2590*/  @!P0 IMAD.MOV.U32 R16, RZ, RZ, 0x20000000 ;  /* 0x20000000ff108424 */ /* 0x000fe400078e00ff */
[----:B------:R-:W-:Y:S02]  /*25a0*/  @!P0 IMAD.MOV.U32 R17, RZ, RZ, 0x7ff80000 ;  /* 0x7ff80000ff118424 */ /* 0x000fe400078e00ff */
[----:B------:R-:W-:-:S04]  /*25b0*/  @P0 FMUL.FTZ R0, R0, 1 ;  /* 0x3f80000000000820 */ /* 0x000fc80000410000 */
[----:B------:R2:W3:Y:S01]  /*25c0*/  @P0 F2F.F64.F32 R16, R0 ;  /* 0x0000000000100310 */ /* 0x0004e20000201800 */
[----:B------:R-:W-:Y:S05]  /*25d0*/  BRA `(.L_x_2748) ;  /* 0x0000000000147947 */ /* 0x000fea0003800000 */
.L_x_2768:
[----:B------:R-:W2:Y:S02]  /*25e0*/  LDG.E.64 R16, desc[UR36][R2.64] ;  /* 0x0000002402107981 */ /* 0x000ea4000c1e1b00 */
[----:B--2---:R-:W4:Y:S01]  /*25f0*/  I2F.F64.U64 R16, R16 ;  /* 0x0000001000107312 */ /* 0x004f220000301800 */
[----:B------:R-:W-:Y:S05]  /*2600*/  BRA `(.L_x_2748) ;  /* 0x0000000000087947 */ /* 0x000fea0003800000 */
.L_x_2767:
[----:B------:R-:W2:Y:S02]  /*2610*/  LDG.E R2, desc[UR36][R2.64] ;  /* 0x0000002402027981 */ /* 0x000ea4000c1e1900 */
[----:B--2---:R0:W1:Y:S02]  /*2620*/  I2F.F64.U32 R16, R2 ;  /* 0x0000000200107312 */ /* 0x0040640000201800 */
.L_x_2748:
[----:B------:R-:W-:Y:S05]  /*2630*/  BSYNC.RECONVERGENT B6 ;  /* 0x0000000000067941 */ /* 0x000fea0003800200 */
.L_x_2742:
[----:B------:R-:W2:Y:S01]  /*2640*/  LDCU.64 UR6, c[0x0][0x5f8] ;  /* 0x0000bf00ff0677ac */ /* 0x000ea20008000a00 */
[----:B------:R-:W-:Y:S01]  /*2650*/  BSSY.RECONVERGENT B6, `(.L_x_2771) ;  /* 0x00000ec000067945 */ /* 0x000fe20003800200 */
[----:B------:R-:W-:-:S04]  /*2660*/  UPRMT UR4, UR40, 0x7772, URZ ;  /* 0x0000777228047896 */ /* 0x000fc800080000ff */
[----:B------:R-:W-:Y:S01]  /*2670*/  UISETP.GT.AND UP0, UPT, UR4, 0x9, UPT ;  /* 0x000000090400788c */ /* 0x000fe2000bf04270 */
[----:B--2---:R-:W-:-:S04]  /*2680*/  IADD3 R24, P0, PT, R24, UR6, RZ ;  /* 0x0000000618187c10 */ /* 0x004fc8000ff1e0ff */
        /* <DEDUP_REMOVED lines=11> */
[----:B--2---:R-:W2:Y:S01]  /*2740*/  I2F.F64.S16 R6, R6 ;  /* 0x0000000600067312 */ /* 0x004ea20000101c00 */
[----:B------:R-:W-:Y:S05]  /*2750*/  BRA `(.L_x_2777) ;  /* 0x0000000c006c7947 */ /* 0x000fea0003800000 */
.L_x_2775:
[----:B------:R-:W2:Y:S02]  /*2760*/  LDG.E.U8 R6, desc[UR36][R24.64] ;  /* 0x0000002418067981 */ /* 0x000ea4000c1e1100 */
[----:B--2---:R-:W2:Y:S01]  /*2770*/  I2F.F64.U16 R6, R6 ;  /* 0x0000000600067312 */ /* 0x004ea20000101800 */
[----:B------:R-:W-:Y:S05]  /*2780*/  BRA `(.L_x_2777) ;  /* 0x0000000c00607947 */ /* 0x000fea0003800000 */
.L_x_2774:
[----:B------:R-:W-:-:S09]  /*2790*/  UISETP.NE.AND UP0, UPT, UR4, 0x2, UPT ;  /* 0x000000020400788c */ /* 0x000fd2000bf05270 */
[----:B------:R-:W-:Y:S05]  /*27a0*/  BRA.U !UP0, `(.L_x_2778) ;  /* 0x0000000108287547 */ /* 0x000fea000b800000 */
[----:B------:R-:W-:-:S09]  /*27b0*/  UISETP.NE.AND UP0, UPT, UR4, 0x3, UPT ;  /* 0x000000030400788c */ /* 0x000fd2000bf05270 */
[----:B------:R-:W-:Y:S05]  /*27c0*/  BRA.U !UP0, `(.L_x_2779) ;  /* 0x0000000108147547 */ /* 0x000fea000b800000 */
[----:B------:R-:W-:-:S09]  /*27d0*/  UISETP.NE.AND UP0, UPT, UR4, 0x4, UPT ;  /* 0x000000040400788c */ /* 0x000fd2000bf05270 */
[----:B------:R-:W-:Y:S05]  /*27e0*/  BRA.U UP0, `(.L_x_2776) ;  /* 0x0000000900bc7547 */ /* 0x000fea000b800000 */
[----:B------:R-:W2:Y:S02]  /*27f0*/  LDG.E.64 R6, desc[UR36][R24.64] ;  /* 0x0000002418067981 */ /* 0x000ea4000c1e1b00 */
[----:B--2---:R-:W2:Y:S01]  /*2800*/  I2F.F64.S64 R6, R6 ;  /* 0x0000000600067312 */ /* 0x004ea20000301c00 */
[----:B------:R-:W-:Y:S05]  /*2810*/  BRA `(.L_x_2777) ;  /* 0x0000000c003c7947 */ /* 0x000fea0003800000 */
.L_x_2779:
[----:B------:R-:W2:Y:S02]  /*2820*/  LDG.E R6, desc[UR36][R24.64] ;  /* 0x0000002418067981 */ /* 0x000ea4000c1e1900 */
[----:B--2---:R-:W2:Y:S01]  /*2830*/  I2F.F64 R6, R6 ;  /* 0x0000000600067312 */ /* 0x004ea20000201c00 */
[----:B------:R-:W-:Y:S05]  /*2840*/  BRA `(.L_x_2777) ;  /* 0x0000000c00307947 */ /* 0x000fea0003800000 */
.L_x_2778:
[----:B------:R-:W2:Y:S02]  /*2850*/  LDG.E.U16 R6, desc[UR36][R24.64] ;  /* 0x0000002418067981 */ /* 0x000ea4000c1e1500 */
[----:B--2---:R-:W2:Y:S01]  /*2860*/  I2F.F64.S16 R6, R6 ;  /* 0x0000000600067312 */ /* 0x004ea20000101c00 */
[----:B------:R-:W-:Y:S05]  /*2870*/  BRA `(.L_x_2777) ;  /* 0x0000000c00247947 */ /* 0x000fea0003800000 */
.L_x_2773:
        /* <DEDUP_REMOVED lines=8> */
[----:B------:R-:W2:Y:S01]  /*2900*/  F2F.F64.F32 R6, R6 ;  /* 0x0000000600067310 */ /* 0x000ea20000201800 */
[----:B------:R-:W-:Y:S05]  /*2910*/  BRA `(.L_x_2777) ;  /* 0x0000000800fc7947 */ /* 0x000fea0003800000 */
.L_x_2781:
[----:B0-----:R-:W2:Y:S02]  /*2920*/  LDG.E.U16 R0, desc[UR36][R24.64] ;  /* 0x0000002418007981 */ /* 0x001ea4000c1e1500 */
[----:B--2---:R-:W-:-:S05]  /*2930*/  HADD2.F32 R0, -RZ, R0.H0_H0 ;  /* 0x20000000ff007230 */ /* 0x004fca0000004100 */
[----:B------:R-:W-:-:S04]  /*2940*/  FMUL.FTZ R0, R0, 1 ;  /* 0x3f80000000007820 */ /* 0x000fc80000410000 */
[----:B------:R0:W2:Y:S01]  /*2950*/  F2F.F64.F32 R6, R0 ;  /* 0x0000000000067310 */ /* 0x0000a20000201800 */
[----:B------:R-:W-:Y:S05]  /*2960*/  BRA `(.L_x_2777) ;  /* 0x0000000800e87947 */ /* 0x000fea0003800000 */
.L_x_2780:
        /* <DEDUP_REMOVED lines=10> */
.L_x_2783:
[----:B------:R-:W0:Y:S02]  /*2a10*/  LDG.E.U16 R24, desc[UR36][R24.64] ;  /* 0x0000002418187981 */ /* 0x000e24000c1e1500 */
[----:B0-----:R-:W-:-:S05]  /*2a20*/  HADD2.F32 R0, -RZ, R24.H0_H0 ;  /* 0x20000018ff007230 */ /* 0x001fca0000004100 */
[----:B------:R-:W-:-:S04]  /*2a30*/  FMUL.FTZ R0, R0, 1 ;  /* 0x3f80000000007820 */ /* 0x000fc80000410000 */
[----:B------:R0:W2:Y:S01]  /*2a40*/  F2F.F64.F32 R6, R0 ;  /* 0x0000000000067310 */ /* 0x0000a20000201800 */
[----:B------:R-:W-:Y:S05]  /*2a50*/  BRA `(.L_x_2777) ;  /* 0x0000000800ac7947 */ /* 0x000fea0003800000 */
.L_x_2782:
[----:B------:R2:W5:Y:S01]  /*2a60*/  LDG.E.64 R6, desc[UR36][R24.64] ;  /* 0x0000002418067981 */ /* 0x000562000c1e1b00 */
[----:B------:R-:W-:Y:S05]  /*2a70*/  BRA `(.L_x_2777) ;  /* 0x0000000800a47947 */ /* 0x000fea0003800000 */
.L_x_2772:
        /* <DEDUP_REMOVED lines=13> */
.L_x_2786:
[----:B------:R2:W5:Y:S01]  /*2b50*/  LDG.E.64 R6, desc[UR36][R24.64] ;  /* 0x0000002418067981 */ /* 0x000562000c1e1b00 */
[----:B------:R-:W-:Y:S05]  /*2b60*/  BRA `(.L_x_2777) ;  /* 0x0000000800687947 */ /* 0x000fea0003800000 */
.L_x_2785:
[----:B------:R-:W-:-:S09]  /*2b70*/  UISETP.NE.AND UP0, UPT, UR4, 0xf, UPT ;  /* 0x0000000f0400788c */ /* 0x000fd2000bf05270 */
[----:B------:R-:W-:Y:S05]  /*2b80*/  BRA.U !UP0, `(.L_x_2787) ;  /* 0x00000001089c7547 */ /* 0x000fea000b800000 */
[----:B------:R-:W-:-:S09]  /*2b90*/  UISETP.NE.AND UP0, UPT, UR4, 0x17, UPT ;  /* 0x000000170400788c */ /* 0x000fd2000bf05270 */
[----:B------:R-:W-:Y:S05]  /*2ba0*/  BRA.U !UP0, `(.L_x_2788) ;  /* 0x00000001085c7547 */ /* 0x000fea000b800000 */
[----:B------:R-:W-:-:S09]  /*2bb0*/  UISETP.NE.AND UP0, UPT, UR4, 0x18, UPT ;  /* 0x000000180400788c */ /* 0x000fd2000bf05270 */
[----:B------:R-:W-:Y:S05]  /*2bc0*/  BRA.U UP0, `(.L_x_2776) ;  /* 0x0000000500c47547 */ /* 0x000fea000b800000 */
[----:B0-----:R-:W2:Y:S01]  /*2bd0*/  LDG.E.U8 R0, desc[UR36][R24.64] ;  /* 0x0000002418007981 */ /* 0x001ea2000c1e1100 */
        /* <DEDUP_REMOVED lines=18> */
[----:B------:R0:W2:Y:S01]  /*2d00*/  F2F.F64.F32 R6, R3 ;  /* 0x0000000300067310 */ /* 0x0000a20000201800 */
[----:B------:R-:W-:Y:S05]  /*2d10*/  BRA `(.L_x_2777) ;  /* 0x0000000400fc7947 */ /* 0x000fea0003800000 */
.L_x_2788:
[----:B0-----:R-:W2:Y:S02]  /*2d20*/  LDG.E.U8 R3, desc[UR36][R24.64] ;  /* 0x0000002418037981 */ /* 0x001ea4000c1e1100 */
        /* <DEDUP_REMOVED lines=11> */
[----:B------:R0:W2:Y:S01]  /*2de0*/  F2F.F64.F32 R6, R0 ;  /* 0x0000000000067310 */ /* 0x0000a20000201800 */
[----:B------:R-:W-:Y:S05]  /*2df0*/  BRA `(.L_x_2777) ;  /* 0x0000000400c47947 */ /* 0x000fea0003800000 */
.L_x_2787:
[----:B0-----:R-:W2:Y:S02]  /*2e00*/  LDG.E.U16 R0, desc[UR36][R24.64] ;  /* 0x0000002418007981 */ /* 0x001ea4000c1e1500 */
[----:B--2---:R-:W-:-:S04]  /*2e10*/  IMAD.U32 R0, R0, 0x10000, RZ ;  /* 0x0001000000007824 */ /* 0x004fc800078e00ff */
[----:B------:R-:W-:-:S04]  /*2e20*/  FMUL.FTZ R0, R0, 1 ;  /* 0x3f80000000007820 */ /* 0x000fc80000410000 */
[----:B------:R0:W2:Y:S01]  /*2e30*/  F2F.F64.F32 R6, R0 ;  /* 0x0000000000067310 */ /* 0x0000a20000201800 */
[----:B------:R-:W-:Y:S05]  /*2e40*/  BRA `(.L_x_2777) ;  /* 0x0000000400b07947 */ /* 0x000fea0003800000 */
.L_x_2784:
        /* <DEDUP_REMOVED lines=9> */
[----:B--2---:R-:W2:Y:S01]  /*2ee0*/  I2F.F64.U16 R6, R6 ;  /* 0x0000000600067312 */ /* 0x004ea20000101800 */
[----:B------:R-:W-:Y:S05]  /*2ef0*/  BRA `(.L_x_2777) ;  /* 0x0000000400847947 */ /* 0x000fea0003800000 */
.L_x_2791:
        /* <DEDUP_REMOVED lines=8> */
[--C-:B0-----:R-:W-:Y:S01]  /*2f80*/  SHF.R.U32.HI R0, RZ, 0x3, R24.reuse ;  /* 0x00000003ff007819 */ /* 0x101fe20000011618 */
        /* <DEDUP_REMOVED lines=12> */
.L_x_2793:
[----:B------:R-:W-:Y:S05]  /*3050*/  BSYNC.RECONVERGENT B0 ;  /* 0x0000000000007941 */ /* 0x000fea0003800200 */
.L_x_2792:
[----:B------:R-:W-:Y:S01]  /*3060*/  IMAD.SHL.U32 R0, R0, 0x100000, RZ ;  /* 0x0010000000007824 */ /* 0x000fe200078e00ff */
[----:B------:R-:W-:-:S04]  /*3070*/  LEA R2, R2, 0x3b800000, 0x17 ;  /* 0x3b80000002027811 */ /* 0x000fc800078eb8ff */
[----:B------:R-:W-:-:S05]  /*3080*/  LOP3.LUT R0, R2, R0, R7, 0xfe, !PT ;  /* 0x0000000002007212 */ /* 0x000fca00078efe07 */
[----:B------:R-:W-:-:S04]  /*3090*/  FMUL.FTZ R0, R0, 1 ;  /* 0x3f80000000007820 */ /* 0x000fc80000410000 */
[----:B------:R0:W2:Y:S01]  /*30a0*/  F2F.F64.F32 R6, R0 ;  /* 0x0000000000067310 */ /* 0x0000a20000201800 */
[----:B------:R-:W-:Y:S05]  /*30b0*/  BRA `(.L_x_2777) ;  /* 0x0000000400147947 */ /* 0x000fea0003800000 */
.L_x_2790:
        /* <DEDUP_REMOVED lines=21> */
.L_x_2795:
[----:B------:R-:W-:Y:S05]  /*3210*/  BSYNC.RECONVERGENT B0 ;  /* 0x0000000000007941 */ /* 0x000fea0003800200 */
.L_x_2794:
[----:B------:R-:W-:Y:S02]  /*3220*/  SHF.L.U32 R0, R0, 0x15, RZ ;  /* 0x0000001500007819 */ /* 0x000fe400000006ff */
[----:B------:R-:W-:-:S04]  /*3230*/  LEA R2, R2, 0x37800000, 0x17 ;  /* 0x3780000002027811 */ /* 0x000fc800078eb8ff */
[----:B------:R-:W-:-:S05]  /*3240*/  LOP3.LUT R0, R2, R0, R7, 0xfe, !PT ;  /* 0x0000000002007212 */ /* 0x000fca00078efe07 */
[----:B------:R-:W-:-:S04]  /*3250*/  FMUL.FTZ R0, R0, 1 ;  /* 0x3f80000000007820 */ /* 0x000fc80000410000 */
[----:B------:R0:W2:Y:S01]  /*3260*/  F2F.F64.F32 R6, R0 ;  /* 0x0000000000067310 */ /* 0x0000a20000201800 */
[----:B------:R-:W-:Y:S05]  /*3270*/  BRA `(.L_x_2777) ;  /* 0x0000000000a47947 */ /* 0x000fea0003800000 */
.L_x_2789:
[----:B------:R-:W-:-:S09]  /*3280*/  UISETP.NE.AND UP0, UPT, UR4, 0x1c, UPT ;  /* 0x0000001c0400788c */ /* 0x000fd2000bf05270 */
[----:B------:R-:W-:Y:S05]  /*3290*/  BRA.U !UP0, `(.L_x_2796) ;  /* 0x0000000108947547 */ /* 0x000fea000b800000 */
[----:B------:R-:W-:-:S09]  /*32a0*/  UISETP.NE.AND UP0, UPT, UR4, 0x1d, UPT ;  /* 0x0000001d0400788c */ /* 0x000fd2000bf05270 */
[----:B------:R-:W-:Y:S05]  /*32b0*/  BRA.U !UP0, `(.L_x_2797) ;  /* 0x0000000108807547 */ /* 0x000fea000b800000 */
[----:B------:R-:W-:-:S09]  /*32c0*/  UISETP.NE.AND UP0, UPT, UR4, 0x2c, UPT ;  /* 0x0000002c0400788c */ /* 0x000fd2000bf05270 */
[----:B------:R-:W-:Y:S05]  /*32d0*/  BRA.U !UP0, `(.L_x_2798) ;  /* 0x0000000108487547 */ /* 0x000fea000b800000 */
.L_x_2776:
[----:B0-----:R-:W-:Y:S01]  /*32e0*/  MOV R2, 0x0 ;  /* 0x0000000000027802 */ /* 0x001fe20000000f00 */
[----:B------:R-:W0:Y:S01]  /*32f0*/  LDCU.64 UR4, c[0x4][0x128] ;  /* 0x01002500ff0477ac */ /* 0x000e220008000a00 */
[----:B------:R-:W-:Y:S02]  /*3300*/  HFMA2 R13, -RZ, RZ, 0, 0 ;  /* 0x00000000ff0d7431 */ /* 0x000fe400000001ff */
[----:B------:R-:W-:Y:S01]  /*3310*/  IMAD.MOV.U32 R8, RZ, RZ, 0x4e ;  /* 0x0000004eff087424 */ /* 0x000fe200078e00ff */
[----:B------:R-:W2:Y:S01]  /*3320*/  LDCU.64 UR6, c[0x4][0x130] ;  /* 0x01002600ff0677ac */ /* 0x000ea20008000a00 */
[----:B------:R-:W1:Y:S01]  /*3330*/  LDC.64 R2, c[0x4][R2] ;  /* 0x0100000002027b82 */ /* 0x000e620000000a00 */
[----:B------:R-:W-:Y:S01]  /*3340*/  IMAD.MOV.U32 R12, RZ, RZ, 0x1 ;  /* 0x00000001ff0c7424 */ /* 0x000fe200078e00ff */
[----:B------:R-:W3:Y:S01]  /*3350*/  LDCU.64 UR8, c[0x4][0x8] ;  /* 0x01000100ff0877ac */ /* 0x000ee20008000a00 */
[----:B0-----:R-:W-:Y:S02]  /*3360*/  IMAD.U32 R4, RZ, RZ, UR4 ;  /* 0x00000004ff047e24 */ /* 0x001fe4000f8e00ff */
[----:B------:R-:W-:Y:S01]  /*3370*/  IMAD.U32 R5, RZ, RZ, UR5 ;  /* 0x00000005ff057e24 */ /* 0x000fe2000f8e00ff */
[----:B--2---:R-:W-:Y:S01]  /*3380*/  MOV R6, UR6 ;  /* 0x0000000600067c02 */ /* 0x004fe20008000f00 */
[----:B------:R-:W-:-:S02]  /*3390*/  IMAD.U32 R7, RZ, RZ, UR7 ;  /* 0x00000007ff077e24 */ /* 0x000fc4000f8e00ff */
[----:B---3--:R-:W-:Y:S01]  /*33a0*/  IMAD.U32 R10, RZ, RZ, UR8 ;  /* 0x00000008ff0a7e24 */ /* 0x008fe2000f8e00ff */
[----:B------:R-:W-:-:S07]  /*33b0*/  MOV R11, UR9 ;  /* 0x00000009000b7c02 */ /* 0x000fce0008000f00 */
[----:B------:R-:W-:-:S07]  /*33c0*/  LEPC R20, `(.L_x_2799) ;  /* 0x000000001014794e */ /* 0x000fce0000000000 */
[----:B-1--45:R-:W-:Y:S05]  /*33d0*/  CALL.ABS.NOINC R2 ;  /* 0x0000000002007343 */ /* 0x032fea0003c00000 */
.L_x_2799:
[----:B------:R-:W-:Y:S01]  /*33e0*/  CS2R R6, SRZ ;  /* 0x0000000000067805 */ /* 0x000fe2000001ff00 */
[----:B------:R-:W-:Y:S06]  /*33f0*/  BRA `(.L_x_2777) ;  /* 0x0000000000447947 */ /* 0x000fec0003800000 */
.L_x_2798:
[----:B0-----:R-:W2:Y:S01]  /*3400*/  LDG.E.U8 R0, desc[UR36][R24.64] ;  /* 0x0000002418007981 */ /* 0x001ea2000c1e1100 */
        /* <DEDUP_REMOVED lines=9> */
[----:B------:R0:W2:Y:S01]  /*34a0*/  @P0 F2F.F64.F32 R6, R0 ;  /* 0x0000000000060310 */ /* 0x0000a20000201800 */
[----:B------:R-:W-:Y:S05]  /*34b0*/  BRA `(.L_x_2777) ;  /* 0x0000000000147947 */ /* 0x000fea0003800000 */
.L_x_2797:
[----:B------:R-:W2:Y:S02]  /*34c0*/  LDG.E.64 R6, desc[UR36][R24.64] ;  /* 0x0000002418067981 */ /* 0x000ea4000c1e1b00 */
[----:B--2---:R-:W2:Y:S01]  /*34d0*/  I2F.F64.U64 R6, R6 ;  /* 0x0000000600067312 */ /* 0x004ea20000301800 */
[----:B------:R-:W-:Y:S05]  /*34e0*/  BRA `(.L_x_2777) ;  /* 0x0000000000087947 */ /* 0x000fea0003800000 */
.L_x_2796:
[----:B------:R-:W2:Y:S02]  /*34f0*/  LDG.E R6, desc[UR36][R24.64] ;  /* 0x0000002418067981 */ /* 0x000ea4000c1e1900 */
[----:B--2---:R-:W2:Y:S02]  /*3500*/  I2F.F64.U32 R6, R6 ;  /* 0x0000000600067312 */ /* 0x004ea40000201800 */
.L_x_2777:
[----:B------:R-:W-:Y:S05]  /*3510*/  BSYNC.RECONVERGENT B6 ;  /* 0x0000000000067941 */ /* 0x000fea0003800200 */
.L_x_2771:
[----:B0-----:R-:W0:Y:S01]  /*3520*/  LDC.64 R4, c[0x0][0x600] ;  /* 0x00018000ff047b82 */ /* 0x001e220000000a00 */
[----:B------:R-:W1:Y:S02]  /*3530*/  LDCU.64 UR6, c[0x0][0x5e8] ;  /* 0x0000bd00ff0677ac */ /* 0x000e640008000a00 */
[----:B-12345:R-:W-:Y:S01]  /*3540*/  DADD R8, R6, -R16 ;  /* 0x0000000006087229 */ /* 0x03efe20000000810 */
[----:B------:R-:W-:-:S04]  /*3550*/  ULOP3.LUT UR4, UR40, 0xff, URZ, 0xc0, !UPT ;  /* 0x000000ff28047892 */ /* 0x000fc8000f8ec0ff */
[----:B------:R-:W-:Y:S01]  /*3560*/  UISETP.GT.AND UP0, UPT, UR4, 0x9, UPT ;  /* 0x000000090400788c */ /* 0x000fe2000bf04270 */
[----:B------:R-:W-:-:S04]  /*3570*/  IADD3 R2, P1, PT, R18, UR6, RZ ;  /* 0x0000000612027c10 */ /* 0x000fc8000ff3e0ff */
[----:B------:R-:W-:Y:S01]  /*3580*/  IADD3.X R3, PT, PT, RZ, UR7, RZ, P1, !PT ;  /* 0x00000007ff037c10 */ /* 0x000fe20008ffe4ff */
[----:B0-----:R-:W-:-:S14]  /*3590*/  DSETP.GEU.AND P0, PT, |R4|, 0.5, PT ;  /* 0x3fe000000400742a */ /* 0x001fdc0003f0e200 */
[----:B------:R-:W-:Y:S02]  /*35a0*/  @!P0 DFMA R4, R8, R4, R16 ;  /* 0x000000040804822b */ /* 0x000fe40000000010 */
[----:B------:R-:W-:Y:S01]  /*35b0*/  @P0 DFMA R4, R22, -R8, R6 ;  /* 0x800000081604022b */ /* 0x000fe20000000006 */
[----:B------:R-:W-:Y:S10]  /*35c0*/  BRA.U UP0, `(.L_x_2800) ;  /* 0x0000000500307547 */ /* 0x000ff4000b800000 */
        /* <DEDUP_REMOVED lines=8> */
[----:B------:R-:W0:Y:S02]  /*3650*/  F2I.F64.TRUNC R5, R4 ;  /* 0x0000000400057311 */ /* 0x000e24000030d100 */
[----:B0-----:R0:W-:Y:S01]  /*3660*/  STG.E.U8 desc[UR36][R2.64], R5 ;  /* 0x0000000502007986 */ /* 0x0011e2000c101124 */
[----:B------:R-:W-:Y:S05]  /*3670*/  BRA `(.L_x_2805) ;  /* 0x0000000c00f47947 */ /* 0x000fea0003800000 */
.L_x_2803:
[----:B------:R-:W0:Y:S02]  /*3680*/  F2I.S64.F64.TRUNC R4, R4 ;  /* 0x0000000400047311 */ /* 0x000e24000030d900 */
[----:B0-----:R-:W-:-:S05]  /*3690*/  IMAD.MOV.U32 R7, RZ, RZ, R4 ;  /* 0x000000ffff077224 */ /* 0x001fca00078e0004 */
[----:B------:R0:W-:Y:S01]  /*36a0*/  STG.E.U8 desc[UR36][R2.64], R7 ;  /* 0x0000000702007986 */ /* 0x0001e2000c101124 */
[----:B------:R-:W-:Y:S05]  /*36b0*/  BRA `(.L_x_2805) ;  /* 0x0000000c00e47947 */ /* 0x000fea0003800000 */
.L_x_2802:
[----:B------:R-:W-:-:S09]  /*36c0*/  UISETP.NE.AND UP0, UPT, UR4, 0x2, UPT ;  /* 0x000000020400788c */ /* 0x000fd2000bf05270 */
[----:B------:R-:W-:Y:S05]  /*36d0*/  BRA.U !UP0, `(.L_x_2806) ;  /* 0x0000000108287547 */ /* 0x000fea000b800000 */
[----:B------:R-:W-:-:S09]  /*36e0*/  UISETP.NE.AND UP0, UPT, UR4, 0x3, UPT ;  /* 0x000000030400788c */ /* 0x000fd2000bf05270 */
[----:B------:R-:W-:Y:S05]  /*36f0*/  BRA.U !UP0, `(.L_x_2807) ;  /* 0x0000000108147547 */ /* 0x000fea000b800000 */
[----:B------:R-:W-:-:S09]  /*3700*/  UISETP.NE.AND UP0, UPT, UR4, 0x4, UPT ;  /* 0x000000040400788c */ /* 0x000fd2000bf05270 */
[----:B------:R-:W-:Y:S05]  /*3710*/  BRA.U UP0, `(.L_x_2804) ;  /* 0x0000000d00247547 */ /* 0x000fea000b800000 */
[----:B------:R-:W0:Y:S02]  /*3720*/  F2I.S64.F64.TRUNC R4, R4 ;  /* 0x0000000400047311 */ /* 0x000e24000030d900 */
[----:B0-----:R0:W-:Y:S01]  /*3730*/  STG.E.64 desc[UR36][R2.64], R4 ;  /* 0x0000000402007986 */ /* 0x0011e2000c101b24 */
[----:B------:R-:W-:Y:S05]  /*3740*/  BRA `(.L_x_2805) ;  /* 0x0000000c00c07947 */ /* 0x000fea0003800000 */
.L_x_2807:
[----:B------:R-:W0:Y:S02]  /*3750*/  F2I.F64.TRUNC R5, R4 ;  /* 0x0000000400057311 */ /* 0x000e24000030d100 */
[----:B0-----:R0:W-:Y:S01]  /*3760*/  STG.E desc[UR36][R2.64], R5 ;  /* 0x0000000502007986 */ /* 0x0011e2000c101924 */
[----:B------:R-:W-:Y:S05]  /*3770*/  BRA `(.L_x_2805) ;  /* 0x0000000c00b47947 */ /* 0x000fea0003800000 */
.L_x_2806:
[----:B------:R-:W0:Y:S02]  /*3780*/  F2I.F64.TRUNC R5, R4 ;  /* 0x0000000400057311 */ /* 0x000e24000030d100 */
[----:B0-----:R0:W-:Y:S01]  /*3790*/  STG.E.U16 desc[UR36][R2.64], R5 ;  /* 0x0000000502007986 */ /* 0x0011e2000c101524 */
[----:B------:R-:W-:Y:S05]  /*37a0*/  BRA `(.L_x_2805) ;  /* 0x0000000c00a87947 */ /* 0x000fea0003800000 */
.L_x_2801:
[----:B------:R-:W-:-:S09]  /*37b0*/  UISETP.GT.AND UP0, UPT, UR4, 0x6, UPT ;  /* 0x000000060400788c */ /* 0x000fd2000bf04270 */
[----:B------:R-:W-:Y:S05]  /*37c0*/  BRA.U UP0, `(.L_x_2808) ;  /* 0x00000001004c7547 */ /* 0x000fea000b800000 */
[----:B------:R-:W-:-:S09]  /*37d0*/  UISETP.NE.AND UP0, UPT, UR4, 0x5, UPT ;  /* 0x000000050400788c */ /* 0x000fd2000bf05270 */
[----:B------:R-:W-:Y:S05]  /*37e0*/  BRA.U !UP0, `(.L_x_2809) ;  /* 0x0000000108247547 */ /* 0x000fea000b800000 */
[----:B------:R-:W-:-:S09]  /*37f0*/  UISETP.NE.AND UP0, UPT, UR4, 0x6, UPT ;  /* 0x000000060400788c */ /* 0x000fd2000bf05270 */
[----:B------:R-:W-:Y:S05]  /*3800*/  BRA.U UP0, `(.L_x_2804) ;  /* 0x0000000900e87547 */ /* 0x000fea000b800000 */
[----:B------:R-:W-:Y:S01]  /*3810*/  UMOV UR4, 0xf0000000 ;  /* 0xf000000000047882 */ /* 0x000fe20000000000 */
[----:B------:R-:W-:Y:S01]  /*3820*/  UMOV UR5, 0x380fffff ;  /* 0x380fffff00057882 */ /* 0x000fe20000000000 */
[----:B------:R-:W0:Y:S01]  /*3830*/  F2F.F32.F64 R7, R4 ;  /* 0x0000000400077310 */ /* 0x000e220000301000 */
[----:B------:R-:W-:-:S14]  /*3840*/  DSETP.GEU.AND P0, PT, |R4|, UR4, PT ;  /* 0x0000000404007e2a */ /* 0x000fdc000bf0e200 */
[----:B0-----:R-:W-:-:S05]  /*3850*/  @!P0 FMUL R7, R7, 1.175494350822287508e-38 ;  /* 0x0080000007078820 */ /* 0x001fca0000400000 */
[----:B------:R1:W-:Y:S01]  /*3860*/  STG.E desc[UR36][R2.64], R7 ;  /* 0x0000000702007986 */ /* 0x0003e2000c101924 */
[----:B------:R-:W-:Y:S05]  /*3870*/  BRA `(.L_x_2805) ;  /* 0x0000000c00747947 */ /* 0x000fea0003800000 */
.L_x_2809:
[----:B------:R-:W-:Y:S01]  /*3880*/  UMOV UR4, 0xf0000000 ;  /* 0xf000000000047882 */ /* 0x000fe20000000000 */
[----:B------:R-:W-:Y:S01]  /*3890*/  UMOV UR5, 0x380fffff ;  /* 0x380fffff00057882 */ /* 0x000fe20000000000 */
[----:B------:R-:W0:Y:S01]  /*38a0*/  F2F.F32.F64 R0, R4 ;  /* 0x0000000400007310 */ /* 0x000e220000301000 */
[----:B------:R-:W-:-:S14]  /*38b0*/  DSETP.GEU.AND P0, PT, |R4|, UR4, PT ;  /* 0x0000000404007e2a */ /* 0x000fdc000bf0e200 */
[----:B0-----:R-:W-:-:S05]  /*38c0*/  @!P0 FMUL R0, R0, 1.175494350822287508e-38 ;  /* 0x0080000000008820 */ /* 0x001fca0000400000 */
[----:B------:R-:W-:-:S05]  /*38d0*/  F2FP.F16.F32.PACK_AB R0, RZ, R0 ;  /* 0x00000000ff00723e */ /* 0x000fca00000000ff */
[----:B------:R0:W-:Y:S01]  /*38e0*/  STG.E.U16 desc[UR36][R2.64], R0 ;  /* 0x0000000002007986 */ /* 0x0001e2000c101524 */
[----:B------:R-:W-:Y:S05]  /*38f0*/  BRA `(.L_x_2805) ;  /* 0x0000000c00547947 */ /* 0x000fea0003800000 */
.L_x_2808:
[----:B------:R-:W-:-:S09]  /*3900*/  UISETP.NE.AND UP0, UPT, UR4, 0x7, UPT ;  /* 0x000000070400788c */ /* 0x000fd2000bf05270 */
[----:B------:R-:W-:Y:S05]  /*3910*/  BRA.U !UP0, `(.L_x_2810) ;  /* 0x0000000108547547 */ /* 0x000fea000b800000 */
[----:B------:R-:W-:-:S09]  /*3920*/  UISETP.NE.AND UP0, UPT, UR4, 0x8, UPT ;  /* 0x000000080400788c */ /* 0x000fd2000bf05270 */
[----:B------:R-:W-:Y:S05]  /*3930*/  BRA.U !UP0, `(.L_x_2811) ;  /* 0x0000000108287547 */ /* 0x000fea000b800000 */
[----:B------:R-:W-:-:S09]  /*3940*/  UISETP.NE.AND UP0, UPT, UR4, 0x9, UPT ;  /* 0x000000090400788c */ /* 0x000fd2000bf05270 */
[----:B------:R-:W-:Y:S05]  /*3950*/  BRA.U UP0, `(.L_x_2804) ;  /* 0x0000000900947547 */ /* 0x000fea000b800000 */
[----:B------:R-:W-:Y:S01]  /*3960*/  UMOV UR4, 0xf0000000 ;  /* 0xf000000000047882 */ /* 0x000fe20000000000 */
[----:B------:R-:W-:Y:S01]  /*3970*/  UMOV UR5, 0x380fffff ;  /* 0x380fffff00057882 */ /* 0x000fe20000000000 */
[----:B------:R-:W0:Y:S01]  /*3980*/  F2F.F32.F64 R6, R4 ;  /* 0x0000000400067310 */ /* 0x000e220000301000 */
[----:B------:R-:W-:Y:S01]  /*3990*/  DSETP.GEU.AND P0, PT, |R4|, UR4, PT ;  /* 0x0000000404007e2a */ /* 0x000fe2000bf0e200 */
[----:B------:R-:W-:-:S13]  /*39a0*/  IMAD.MOV.U32 R7, RZ, RZ, RZ ;  /* 0x000000ffff077224 */ /* 0x000fda00078e00ff */
[----:B0-----:R-:W-:-:S05]  /*39b0*/  @!P0 FMUL R6, R6, 1.175494350822287508e-38 ;  /* 0x0080000006068820 */ /* 0x001fca0000400000 */
[----:B------:R3:W-:Y:S01]  /*39c0*/  STG.E.64 desc[UR36][R2.64], R6 ;  /* 0x0000000602007986 */ /* 0x0007e2000c101b24 */
[----:B------:R-:W-:Y:S05]  /*39d0*/  BRA `(.L_x_2805) ;  /* 0x0000000c001c7947 */ /* 0x000fea0003800000 */
.L_x_2811:
[----:B------:R-:W-:Y:S01]  /*39e0*/  UMOV UR4, 0xf0000000 ;  /* 0xf000000000047882 */ /* 0x000fe20000000000 */
[----:B------:R-:W-:Y:S01]  /*39f0*/  UMOV UR5, 0x380fffff ;  /* 0x380fffff00057882 */ /* 0x000fe20000000000 */
[----:B------:R-:W0:Y:S01]  /*3a00*/  F2F.F32.F64 R0, R4 ;  /* 0x0000000400007310 */ /* 0x000e220000301000 */
[----:B------:R-:W-:-:S14]  /*3a10*/  DSETP.GEU.AND P0, PT, |R4|, UR4, PT ;  /* 0x0000000404007e2a */ /* 0x000fdc000bf0e200 */
[----:B0-----:R-:W-:-:S05]  /*3a20*/  @!P0 FMUL R0, R0, 1.175494350822287508e-38 ;  /* 0x0080000000008820 */ /* 0x001fca0000400000 */
[----:B------:R-:W-:-:S04]  /*3a30*/  F2FP.F16.F32.PACK_AB R5, RZ, R0 ;  /* 0x00000000ff05723e */ /* 0x000fc800000000ff */
[----:B------:R-:W-:-:S05]  /*3a40*/  PRMT R5, R5, 0x5410, RZ ;  /* 0x0000541005057816 */ /* 0x000fca00000000ff */
[----:B------:R2:W-:Y:S01]  /*3a50*/  STG.E desc[UR36][R2.64], R5 ;  /* 0x0000000502007986 */ /* 0x0005e2000c101924 */
[----:B------:R-:W-:Y:S05]  /*3a60*/  BRA `(.L_x_2805) ;  /* 0x0000000800f87947 */ /* 0x000fea0003800000 */
.L_x_2810:
[----:B------:R4:W-:Y:S01]  /*3a70*/  STG.E.64 desc[UR36][R2.64], R4 ;  /* 0x0000000402007986 */ /* 0x0009e2000c101b24 */
[----:B------:R-:W-:Y:S05]  /*3a80*/  BRA `(.L_x_2805) ;  /* 0x0000000800f07947 */ /* 0x000fea0003800000 */
.L_x_2800:
        /* <DEDUP_REMOVED lines=8> */
[----:B------:R-:W-:-:S06]  /*3b10*/  DSETP.NEU.AND P0, PT, R4, RZ, PT ;  /* 0x000000ff0400722a */ /* 0x000fcc0003f0d000 */
[----:B------:R-:W-:-:S05]  /*3b20*/  SEL R5, RZ, 0x1, !P0 ;  /* 0x00000001ff057807 */ /* 0x000fca0004000000 */
[----:B------:R0:W-:Y:S01]  /*3b30*/  STG.E.U8 desc[UR36][R2.64], R5 ;  /* 0x0000000502007986 */ /* 0x0001e2000c101124 */
[----:B------:R-:W-:Y:S05]  /*3b40*/  BRA `(.L_x_2805) ;  /* 0x0000000800c07947 */ /* 0x000fea0003800000 */
.L_x_2814:
[----:B------:R-:W-:-:S05]  /*3b50*/  CS2R R6, SRZ ;  /* 0x0000000000067805 */ /* 0x000fca000001ff00 */
[----:B------:R0:W-:Y:S01]  /*3b60*/  STG.E.128 desc[UR36][R2.64], R4 ;  /* 0x0000000402007986 */ /* 0x0001e2000c101d24 */
[----:B------:R-:W-:Y:S05]  /*3b70*/  BRA `(.L_x_2805) ;  /* 0x0000000800b47947 */ /* 0x000fea0003800000 */
.L_x_2813:
        /* <DEDUP_REMOVED lines=10> */
[----:B------:R-:W-:Y:S01]  /*3c20*/  BSSY.RECONVERGENT B0, `(.L_x_2817) ;  /* 0x000000d000007945 */ /* 0x000fe20003800200 */
[----:B------:R-:W-:-:S12]  /*3c30*/  MOV R0, 0x7f ;  /* 0x0000007f00007802 */ /* 0x000fd80000000f00 */
[----:B0-----:R-:W-:-:S05]  /*3c40*/  @!P0 FMUL R9, R9, 1.175494350822287508e-38 ;  /* 0x0080000009098820 */ /* 0x001fca0000400000 */
        /* <DEDUP_REMOVED lines=10> */
.L_x_2818:
[----:B------:R-:W-:Y:S05]  /*3cf0*/  BSYNC.RECONVERGENT B0 ;  /* 0x0000000000007941 */ /* 0x000fea0003800200 */
.L_x_2817:
[----:B------:R-:W-:-:S05]  /*3d00*/  LOP3.LUT R7, R0, 0x80, R7, 0xf8, !PT ;  /* 0x0000008000077812 */ /* 0x000fca00078ef807 */
[----:B------:R0:W-:Y:S01]  /*3d10*/  STG.E.U8 desc[UR36][R2.64], R7 ;  /* 0x0000000702007986 */ /* 0x0001e2000c101124 */
[----:B------:R-:W-:Y:S05]  /*3d20*/  BRA `(.L_x_2805) ;  /* 0x0000000800487947 */ /* 0x000fea0003800000 */
.L_x_2816:
[----:B------:R-:W-:Y:S01]  /*3d30*/  UMOV UR4, 0xf0000000 ;  /* 0xf000000000047882 */ /* 0x000fe20000000000 */
[----:B------:R-:W-:Y:S01]  /*3d40*/  UMOV UR5, 0x380fffff ;  /* 0x380fffff00057882 */ /* 0x000fe20000000000 */
[----:B------:R-:W0:Y:S01]  /*3d50*/  F2F.F32.F64 R9, R4 ;  /* 0x0000000400097310 */ /* 0x000e220000301000 */
[----:B------:R-:W-:Y:S01]  /*3d60*/  DSETP.GEU.AND P0, PT, |R4|, UR4, PT ;  /* 0x0000000404007e2a */ /* 0x000fe2000bf0e200 */
[----:B------:R-:W-:-:S13]  /*3d70*/  BSSY.RECONVERGENT B0, `(.L_x_2819) ;  /* 0x000000f000007945 */ /* 0x000fda0003800200 */
[----:B0-----:R-:W-:-:S05]  /*3d80*/  @!P0 FMUL R9, R9, 1.175494350822287508e-38 ;  /* 0x0080000009098820 */ /* 0x001fca0000400000 */
        /* <DEDUP_REMOVED lines=13> */
.L_x_2820:
[----:B------:R-:W-:Y:S05]  /*3e60*/  BSYNC.RECONVERGENT B0 ;  /* 0x0000000000007941 */ /* 0x000fea0003800200 */
.L_x_2819:
[----:B------:R-:W-:-:S05]  /*3e70*/  LOP3.LUT R7, R0, 0x80, R7, 0xf8, !PT ;  /* 0x0000008000077812 */ /* 0x000fca00078ef807 */
[----:B------:R0:W-:Y:S01]  /*3e80*/  STG.E.U8 desc[UR36][R2.64], R7 ;  /* 0x0000000702007986 */ /* 0x0001e2000c101124 */
[----:B------:R-:W-:Y:S05]  /*3e90*/  BRA `(.L_x_2805) ;  /* 0x0000000400ec7947 */ /* 0x000fea0003800000 */
.L_x_2815:
[----:B------:R-:W-:Y:S01]  /*3ea0*/  UMOV UR4, 0xf0000000 ;  /* 0xf000000000047882 */ /* 0x000fe20000000000 */
[----:B------:R-:W-:Y:S01]  /*3eb0*/  UMOV UR5, 0x380fffff ;  /* 0x380fffff00057882 */ /* 0x000fe20000000000 */
[----:B------:R-:W0:Y:S01]  /*3ec0*/  F2F.F32.F64 R0, R4 ;  /* 0x0000000400007310 */ /* 0x000e220000301000 */
[----:B------:R-:W-:-:S14]  /*3ed0*/  DSETP.GEU.AND P0, PT, |R4|, UR4, PT ;  /* 0x0000000404007e2a */ /* 0x000fdc000bf0e200 */
[----:B0-----:R-:W-:-:S05]  /*3ee0*/  @!P0 FMUL R0, R0, 1.175494350822287508e-38 ;  /* 0x0080000000008820 */ /* 0x001fca0000400000 */
[----:B------:R-:W-:-:S05]  /*3ef0*/  F2FP.BF16.F32.PACK_AB R0, RZ, R0 ;  /* 0x00000000ff00723e */ /* 0x000fca00000010ff */
[----:B------:R0:W-:Y:S01]  /*3f00*/  STG.E.U16 desc[UR36][R2.64], R0 ;  /* 0x0000000002007986 */ /* 0x0001e2000c101524 */
[----:B------:R-:W-:Y:S05]  /*3f10*/  BRA `(.L_x_2805) ;  /* 0x0000000400cc7947 */ /* 0x000fea0003800000 */
.L_x_2812:
        /* <DEDUP_REMOVED lines=8> */
[----:B------:R-:W0:Y:S02]  /*3fa0*/  F2I.U32.F64.TRUNC R5, R4 ;  /* 0x0000000400057311 */ /* 0x000e24000030d000 */
[----:B0-----:R0:W-:Y:S01]  /*3fb0*/  STG.E.U16 desc[UR36][R2.64], R5 ;  /* 0x0000000502007986 */ /* 0x0011e2000c101524 */
[----:B------:R-:W-:Y:S05]  /*3fc0*/  BRA `(.L_x_2805) ;  /* 0x0000000400a07947 */ /* 0x000fea0003800000 */
.L_x_2823:
[----:B------:R-:W-:Y:S01]  /*3fd0*/  UMOV UR4, 0xf0000000 ;  /* 0xf000000000047882 */ /* 0x000fe20000000000 */
[----:B------:R-:W-:Y:S01]  /*3fe0*/  UMOV UR5, 0x380fffff ;  /* 0x380fffff00057882 */ /* 0x000fe20000000000 */
[----:B------:R-:W0:Y:S01]  /*3ff0*/  F2F.F32.F64 R7, R4 ;  /* 0x0000000400077310 */ /* 0x000e220000301000 */
[----:B------:R-:W-:Y:S01]  /*4000*/  DSETP.GEU.AND P0, PT, |R4|, UR4, PT ;  /* 0x0000000404007e2a */ /* 0x000fe2000bf0e200 */
[----:B------:R-:W-:Y:S01]  /*4010*/  BSSY.RECONVERGENT B0, `(.L_x_2824) ;  /* 0x0000015000007945 */ /* 0x000fe20003800200 */
[----:B------:R-:W-:-:S12]  /*4020*/  IMAD.MOV.U32 R0, RZ, RZ, 0x80 ;  /* 0x00000080ff007424 */ /* 0x000fd800078e00ff */
[----:B0-----:R-:W-:-:S05]  /*4030*/  @!P0 FMUL R7, R7, 1.175494350822287508e-38 ;  /* 0x0080000007078820 */ /* 0x001fca0000400000 */
        /* <DEDUP_REMOVED lines=10> */
.L_x_2826:
[----:B------:R-:W-:-:S04]  /*40e0*/  SHF.R.U32.HI R0, RZ, 0x14, R7 ;  /* 0x00000014ff007819 */ /* 0x000fc80000011607 */
[----:B------:R-:W-:-:S04]  /*40f0*/  LOP3.LUT R0, R0, 0x1, RZ, 0xc0, !PT ;  /* 0x0000000100007812 */ /* 0x000fc800078ec0ff */
[----:B------:R-:W-:-:S04]  /*4100*/  IADD3 R0, PT, PT, R7, 0x487ffff, R0 ;  /* 0x0487ffff07007810 */ /* 0x000fc80007ffe000 */
[----:B------:R-:W-:-:S04]  /*4110*/  SHF.R.U32.HI R0, RZ, 0x14, R0 ;  /* 0x00000014ff007819 */ /* 0x000fc80000011600 */
[----:B------:R-:W-:-:S07]  /*4120*/  LOP3.LUT R4, R0, 0xff, RZ, 0xc0, !PT ;  /* 0x000000ff00047812 */ /* 0x000fce00078ec0ff */
.L_x_2827:
[----:B------:R-:W-:-:S04]  /*4130*/  SHF.R.U32.HI R5, RZ, 0x18, R7 ;  /* 0x00000018ff057819 */ /* 0x000fc80000011607 */
[----:B------:R-:W-:-:S04]  /*4140*/  LOP3.LUT R4, R4, 0x80, R5, 0xf8, !PT ;  /* 0x0000008004047812 */ /* 0x000fc800078ef805 */
[----:B------:R-:W-:-:S07]  /*4150*/  PRMT R0, R4, 0x7610, R0 ;  /* 0x0000761004007816 */ /* 0x000fce0000000000 */
.L_x_2825:
[----:B------:R-:W-:Y:S05]  /*4160*/  BSYNC.RECONVERGENT B0 ;  /* 0x0000000000007941 */ /* 0x000fea0003800200 */
.L_x_2824:
[----:B------:R0:W-:Y:S01]  /*4170*/  STG.E.U8 desc[UR36][R2.64], R0 ;  /* 0x0000000002007986 */ /* 0x0001e2000c101124 */
[----:B------:R-:W-:Y:S05]  /*4180*/  BRA `(.L_x_2805) ;  /* 0x0000000400307947 */ /* 0x000fea0003800000 */
.L_x_2822:
[----:B------:R-:W-:Y:S01]  /*4190*/  UMOV UR4, 0xf0000000 ;  /* 0xf000000000047882 */ /* 0x000fe20000000000 */
[----:B------:R-:W-:Y:S01]  /*41a0*/  UMOV UR5, 0x380fffff ;  /* 0x380fffff00057882 */ /* 0x000fe20000000000 */
[----:B------:R-:W0:Y:S01]  /*41b0*/  F2F.F32.F64 R7, R4 ;  /* 0x0000000400077310 */ /* 0x000e220000301000 */
[----:B------:R-:W-:Y:S01]  /*41c0*/  DSETP.GEU.AND P0, PT, |R4|, UR4, PT ;  /* 0x0000000404007e2a */ /* 0x000fe2000bf0e200 */
[----:B------:R-:W-:Y:S01]  /*41d0*/  BSSY.RECONVERGENT B0, `(.L_x_2828) ;  /* 0x0000015000007945 */ /* 0x000fe20003800200 */
[----:B------:R-:W-:-:S12]  /*41e0*/  MOV R0, 0x80 ;  /* 0x0000008000007802 */ /* 0x000fd80000000f00 */
        /* <DEDUP_REMOVED lines=11> */
.L_x_2830:
[----:B------:R-:W-:-:S04]  /*42a0*/  SHF.R.U32.HI R0, RZ, 0x15, R7 ;  /* 0x00000015ff007819 */ /* 0x000fc80000011607 */
[----:B------:R-:W-:-:S04]  /*42b0*/  LOP3.LUT R0, R0, 0x1, RZ, 0xc0, !PT ;  /* 0x0000000100007812 */ /* 0x000fc800078ec0ff */
[----:B------:R-:W-:-:S04]  /*42c0*/  IADD3 R0, PT, PT, R7, 0x88fffff, R0 ;  /* 0x088fffff07007810 */ /* 0x000fc80007ffe000 */
[----:B------:R-:W-:-:S04]  /*42d0*/  SHF.R.U32.HI R0, RZ, 0x15, R0 ;  /* 0x00000015ff007819 */ /* 0x000fc80000011600 */
[----:B------:R-:W-:-:S07]  /*42e0*/  LOP3.LUT R4, R0, 0xff, RZ, 0xc0, !PT ;  /* 0x000000ff00047812 */ /* 0x000fce00078ec0ff */
.L_x_2831:
[----:B------:R-:W-:-:S04]  /*42f0*/  SHF.R.U32.HI R5, RZ, 0x18, R7 ;  /* 0x00000018ff057819 */ /* 0x000fc80000011607 */
[----:B------:R-:W-:-:S04]  /*4300*/  LOP3.LUT R4, R4, 0x80, R5, 0xf8, !PT ;  /* 0x0000008004047812 */ /* 0x000fc800078ef805 */
[----:B------:R-:W-:-:S07]  /*4310*/  PRMT R0, R4, 0x7610, R0 ;  /* 0x0000761004007816 */ /* 0x000fce0000000000 */
.L_x_2829:
[----:B------:R-:W-:Y:S05]  /*4320*/  BSYNC.RECONVERGENT B0 ;  /* 0x0000000000007941 */ /* 0x000fea0003800200 */
.L_x_2828:
[----:B------:R0:W-:Y:S01]  /*4330*/  STG.E.U8 desc[UR36][R2.64], R0 ;  /* 0x0000000002007986 */ /* 0x0001e2000c101124 */
[----:B------:R-:W-:Y:S05]  /*4340*/  BRA `(.L_x_2805) ;  /* 0x0000000000c07947 */ /* 0x000fea0003800000 */
.L_x_2821:
[----:B------:R-:W-:-:S09]  /*4350*/  UISETP.NE.AND UP0, UPT, UR4, 0x1c, UPT ;  /* 0x0000001c0400788c */ /* 0x000fd2000bf05270 */
[----:B------:R-:W-:Y:S05]  /*4360*/  BRA.U !UP0, `(.L_x_2832) ;  /* 0x0000000108b07547 */ /* 0x000fea000b800000 */
[----:B------:R-:W-:-:S09]  /*4370*/  UISETP.NE.AND UP0, UPT, UR4, 0x1d, UPT ;  /* 0x0000001d0400788c */ /* 0x000fd2000bf05270 */
[----:B------:R-:W-:Y:S05]  /*4380*/  BRA.U !UP0, `(.L_x_2833) ;  /* 0x00000001089c7547 */ /* 0x000fea000b800000 */
[----:B------:R-:W-:-:S09]  /*4390*/  UISETP.NE.AND UP0, UPT, UR4, 0x2c, UPT ;  /* 0x0000002c0400788c */ /* 0x000fd2000bf05270 */
[----:B------:R-:W-:Y:S05]  /*43a0*/  BRA.U !UP0, `(.L_x_2834) ;  /* 0x0000000108447547 */ /* 0x000fea000b800000 */
.L_x_2804:
        /* <DEDUP_REMOVED lines=16> */
.L_x_2835:
[----:B------:R-:W-:Y:S05]  /*44b0*/  BRA `(.L_x_2805) ;  /* 0x0000000000647947 */ /* 0x000fea0003800000 */
.L_x_2834:
[----:B------:R-:W-:Y:S01]  /*44c0*/  UMOV UR4, 0xf0000000 ;  /* 0xf000000000047882 */ /* 0x000fe20000000000 */
[----:B------:R-:W-:Y:S01]  /*44d0*/  UMOV UR5, 0x380fffff ;  /* 0x380fffff00057882 */ /* 0x000fe20000000000 */
[----:B------:R0:W1:Y:S01]  /*44e0*/  F2F.F32.F64 R8, R4 ;  /* 0x0000000400087310 */ /* 0x0000620000301000 */
[----:B------:R-:W-:Y:S01]  /*44f0*/  DSETP.GEU.AND P0, PT, |R4|, UR4, PT ;  /* 0x0000000404007e2a */ /* 0x000fe2000bf0e200 */
[----:B0-----:R-:W-:-:S13]  /*4500*/  IMAD.MOV.U32 R5, RZ, RZ, 0xff ;  /* 0x000000ffff057424 */ /* 0x001fda00078e00ff */
[----:B-1----:R-:W-:-:S05]  /*4510*/  @!P0 FMUL R8, R8, 1.175494350822287508e-38 ;  /* 0x0080000008088820 */ /* 0x002fca0000400000 */
        /* <DEDUP_REMOVED lines=14> */
.L_x_2833:
[----:B------:R-:W0:Y:S02]  /*4600*/  F2I.U64.F64.TRUNC R4, R4 ;  /* 0x0000000400047311 */ /* 0x000e24000030d800 */
[----:B0-----:R0:W-:Y:S01]  /*4610*/  STG.E.64 desc[UR36][R2.64], R4 ;  /* 0x0000000402007986 */ /* 0x0011e2000c101b24 */
[----:B------:R-:W-:Y:S05]  /*4620*/  BRA `(.L_x_2805) ;  /* 0x0000000000087947 */ /* 0x000fea0003800000 */
.L_x_2832:
[----:B------:R-:W0:Y:S02]  /*4630*/  F2I.U32.F64.TRUNC R5, R4 ;  /* 0x0000000400057311 */ /* 0x000e24000030d000 */
[----:B0-----:R0:W-:Y:S02]  /*4640*/  STG.E desc[UR36][R2.64], R5 ;  /* 0x0000000502007986 */ /* 0x0011e4000c101924 */
.L_x_2805:
[----:B------:R-:W-:-:S07]  /*4650*/  VIADD R19, R19, 0x80 ;  /* 0x0000008013137836 */ /* 0x000fce0000000000 */
.L_x_2740:
[----:B------:R-:W-:Y:S05]  /*4660*/  BSYNC.RECONVERGENT B7 ;  /* 0x0000000000077941 */ /* 0x000fea0003800200 */
.L_x_2739:
        /* <DEDUP_REMOVED lines=358> */
.L_x_2838:
        /* <DEDUP_REMOVED lines=18> */
.L_x_2843:
[----:B------:R-:W2:Y:S02]  /*5df0*/  LDG.E.U8 R2, desc[UR36][R2.64] ;  /* 0x0000002402027981 */ /* 0x000ea4000c1e1100 */
[----:B--2---:R0:W1:Y:S01]  /*5e00*/  I2F.F64.U16 R16, R2 ;  /* 0x0000000200107312 */ /* 0x0040620000101800 */
[----:B------:R-:W-:Y:S05]  /*5e10*/  BRA `(.L_x_2845) ;  /* 0x0000000c00607947 */ /* 0x000fea0003800000 */
.L_x_2842:
        /* <DEDUP_REMOVED lines=9> */
.L_x_2847:
[----:B------:R-:W2:Y:S02]  /*5eb0*/  LDG.E R2, desc[UR36][R2.64] ;  /* 0x0000002402027981 */ /* 0x000ea4000c1e1900 */
[----:B--2---:R3:W4:Y:S01]  /*5ec0*/  I2F.F64 R16, R2 ;  /* 0x0000000200107312 */ /* 0x0047220000201c00 */
[----:B------:R-:W-:Y:S05]  /*5ed0*/  BRA `(.L_x_2845) ;  /* 0x0000000c00307947 */ /* 0x000fea0003800000 */
.L_x_2846:
[----:B------:R-:W2:Y:S02]  /*5ee0*/  LDG.E.U16 R2, desc[UR36][R2.64] ;  /* 0x0000002402027981 */ /* 0x000ea4000c1e1500 */
[----:B--2---:R0:W1:Y:S01]  /*5ef0*/  I2F.F64.S16 R16, R2 ;  /* 0x0000000200107312 */ /* 0x0040620000101c00 */
[----:B------:R-:W-:Y:S05]  /*5f00*/  BRA `(.L_x_2845) ;  /* 0x0000000c00247947 */ /* 0x000fea0003800000 */
.L_x_2841:
        /* <DEDUP_REMOVED lines=10> */
.L_x_2849:
[----:B------:R-:W2:Y:S02]  /*5fb0*/  LDG.E.U16 R0, desc[UR36][R2.64] ;  /* 0x0000002402007981 */ /* 0x000ea4000c1e1500 */
[----:B--2---:R-:W-:-:S05]  /*5fc0*/  HADD2.F32 R0, -RZ, R0.H0_H0 ;  /* 0x20000000ff007230 */ /* 0x004fca0000004100 */
[----:B------:R-:W-:-:S04]  /*5fd0*/  FMUL.FTZ R0, R0, 1 ;  /* 0x3f80000000007820 */ /* 0x000fc80000410000 */
[----:B------:R0:W1:Y:S01]  /*5fe0*/  F2F.F64.F32 R16, R0 ;  /* 0x0000000000107310 */ /* 0x0000620000201800 */
[----:B------:R-:W-:Y:S05]  /*5ff0*/  BRA `(.L_x_2845) ;  /* 0x0000000800e87947 */ /* 0x000fea0003800000 */
.L_x_2848:
        /* <DEDUP_REMOVED lines=10> */
.L_x_2851:
[----:B------:R-:W2:Y:S02]  /*60a0*/  LDG.E.U16 R2, desc[UR36][R2.64] ;  /* 0x0000002402027981 */ /* 0x000ea4000c1e1500 */
[----:B--2---:R-:W-:-:S05]  /*60b0*/  HADD2.F32 R0, -RZ, R2.H0_H0 ;  /* 0x20000002ff007230 */ /* 0x004fca0000004100 */
[----:B------:R-:W-:-:S04]  /*60c0*/  FMUL.FTZ R0, R0, 1 ;  /* 0x3f80000000007820 */ /* 0x000fc80000410000 */
[----:B------:R0:W1:Y:S01]  /*60d0*/  F2F.F64.F32 R16, R0 ;  /* 0x0000000000107310 */ /* 0x0000620000201800 */
[----:B------:R-:W-:Y:S05]  /*60e0*/  BRA `(.L_x_2845) ;  /* 0x0000000800ac7947 */ /* 0x000fea0003800000 */
.L_x_2850:
[----:B------:R0:W5:Y:S01]  /*60f0*/  LDG.E.64 R16, desc[UR36][R2.64] ;  /* 0x0000002402107981 */ /* 0x000162000c1e1b00 */
[----:B------:R-:W-:Y:S05]  /*6100*/  BRA `(.L_x_2845) ;  /* 0x0000000800a47947 */ /* 0x000fea0003800000 */
.L_x_2840:
        /* <DEDUP_REMOVED lines=9> */
[----:B------:R-:W-:Y:S02]  /*61a0*/  MOV R16, RZ ;  /* 0x000000ff00107202 */ /* 0x000fe40000000f00 */
[----:B--2---:R-:W-:-:S04]  /*61b0*/  ISETP.NE.AND P0, PT, R2, RZ, PT ;  /* 0x000000ff0200720c */ /* 0x004fc80003f05270 */
[----:B------:R-:W-:Y:S01]  /*61c0*/  FSEL R17, RZ, 1.875, !P0 ;  /* 0x3ff00000ff117808 */ /* 0x000fe20004000000 */
[----:B------:R-:W-:Y:S08]  /*61d0*/  BRA `(.L_x_2845) ;  /* 0x0000000800707947 */ /* 0x000ff00003800000 */
.L_x_2854:
[----:B------:R0:W5:Y:S01]  /*61e0*/  LDG.E.64 R16, desc[UR36][R2.64] ;  /* 0x0000002402107981 */ /* 0x000162000c1e1b00 */
[----:B------:R-:W-:Y:S05]  /*61f0*/  BRA `(.L_x_2845) ;  /* 0x0000000800687947 */ /* 0x000fea0003800000 */
.L_x_2853:
        /* <DEDUP_REMOVED lines=27> */
.L_x_2856:
        /* <DEDUP_REMOVED lines=10> */
[----:B------:R-:W-:-:S05]  /*6450*/  LOP3.LUT R0, R0, 0x80000000, R5, 0xf8, !PT ;  /* 0x8000000000007812 */ /* 0x000fca00078ef805 */
[----:B------:R-:W-:-:S04]  /*6460*/  FMUL.FTZ R0, R0, 1 ;  /* 0x3f80000000007820 */ /* 0x000fc80000410000 */
[----:B------:R0:W1:Y:S01]  /*6470*/  F2F.F64.F32 R16, R0 ;  /* 0x0000000000107310 */ /* 0x0000620000201800 */
[----:B------:R-:W-:Y:S05]  /*6480*/  BRA `(.L_x_2845) ;  /* 0x0000000400c47947 */ /* 0x000fea0003800000 */
.L_x_2855:
[----:B------:R-:W2:Y:S02]  /*6490*/  LDG.E.U16 R0, desc[UR36][R2.64] ;  /* 0x0000002402007981 */ /* 0x000ea4000c1e1500 */
[----:B--2---:R-:W-:-:S04]  /*64a0*/  IMAD.U32 R0, R0, 0x10000, RZ ;  /* 0x0001000000007824 */ /* 0x004fc800078e00ff */
[----:B------:R-:W-:-:S04]  /*64b0*/  FMUL.FTZ R0, R0, 1 ;  /* 0x3f80000000007820 */ /* 0x000fc80000410000 */
[----:B------:R0:W1:Y:S01]  /*64c0*/  F2F.F64.F32 R16, R0 ;  /* 0x0000000000107310 */ /* 0x0000620000201800 */
[----:B------:R-:W-:Y:S05]  /*64d0*/  BRA `(.L_x_2845) ;  /* 0x0000000400b07947 */ /* 0x000fea0003800000 */
.L_x_2852:
        /* <DEDUP_REMOVED lines=11> */
.L_x_2859:
        /* <DEDUP_REMOVED lines=21> */
.L_x_2861:
[----:B------:R-:W-:Y:S05]  /*66e0*/  BSYNC.RECONVERGENT B0 ;  /* 0x0000000000007941 */ /* 0x000fea0003800200 */
.L_x_2860:
[----:B------:R-:W-:Y:S02]  /*66f0*/  SHF.L.U32 R0, R0, 0x14, RZ ;  /* 0x0000001400007819 */ /* 0x000fe400000006ff */
[----:B------:R-:W-:-:S04]  /*6700*/  LEA R2, R2, 0x3b800000, 0x17 ;  /* 0x3b80000002027811 */ /* 0x000fc800078eb8ff */
[----:B------:R-:W-:-:S05]  /*6710*/  LOP3.LUT R0, R2, R0, R7, 0xfe, !PT ;  /* 0x0000000002007212 */ /* 0x000fca00078efe07 */
[----:B------:R-:W-:-:S04]  /*6720*/  FMUL.FTZ R0, R0, 1 ;  /* 0x3f80000000007820 */ /* 0x000fc80000410000 */
[----:B------:R0:W1:Y:S01]  /*6730*/  F2F.F64.F32 R16, R0 ;  /* 0x0000000000107310 */ /* 0x0000620000201800 */
[----:B------:R-:W-:Y:S05]  /*6740*/  BRA `(.L_x_2845) ;  /* 0x0000000400147947 */ /* 0x000fea0003800000 */
.L_x_2858:
[----:B------:R-:W2:Y:S01]  /*6750*/  LDG.E.U8 R3, desc[UR36][R2.64] ;  /* 0x0000002402037981 */ /* 0x000ea2000c1e1100 */
[----:B------:R-:W-:Y:S02]  /*6760*/  CS2R R16, SRZ ;  /* 0x0000000000107805 */ /* 0x000fe4000001ff00 */
[----:B--2---:R-:W-:-:S13]  /*6770*/  ISETP.NE.AND P0, PT, R3, RZ, PT ;  /* 0x000000ff0300720c */ /* 0x004fda0003f05270 */
[----:B------:R-:W-:Y:S05]  /*6780*/  @!P0 BRA `(.L_x_2845) ;  /* 0x0000000400048947 */ /* 0x000fea0003800000 */
[----:B------:R-:W-:-:S13]  /*6790*/  ISETP.NE.AND P0, PT, R3, 0x80, PT ;  /* 0x000000800300780c */ /* 0x000fda0003f05270 */
[----:B------:R-:W-:Y:S02]  /*67a0*/  @!P0 IMAD.MOV.U32 R16, RZ, RZ, 0x20000000 ;  /* 0x20000000ff108424 */ /* 0x000fe400078e00ff */
        /* <DEDUP_REMOVED lines=15> */
.L_x_2863:
[----:B------:R-:W-:Y:S05]  /*68a0*/  BSYNC.RECONVERGENT B0 ;  /* 0x0000000000007941 */ /* 0x000fea0003800200 */
.L_x_2862:
[----:B------:R-:W-:Y:S01]  /*68b0*/  IMAD.SHL.U32 R0, R0, 0x200000, RZ ;  /* 0x0020000000007824 */ /* 0x000fe200078e00ff */
[----:B------:R-:W-:-:S04]  /*68c0*/  LEA R2, R2, 0x37800000, 0x17 ;  /* 0x3780000002027811 */ /* 0x000fc800078eb8ff */
[----:B------:R-:W-:-:S05]  /*68d0*/  LOP3.LUT R0, R2, R0, R7, 0xfe, !PT ;  /* 0x0000000002007212 */ /* 0x000fca00078efe07 */
[----:B------:R-:W-:-:S04]  /*68e0*/  FMUL.FTZ R0, R0, 1 ;  /* 0x3f80000000007820 */ /* 0x000fc80000410000 */
[----:B------:R0:W1:Y:S01]  /*68f0*/  F2F.F64.F32 R16, R0 ;  /* 0x0000000000107310 */ /* 0x0000620000201800 */
[----:B------:R-:W-:Y:S05]  /*6900*/  BRA `(.L_x_2845) ;  /* 0x0000000000a47947 */ /* 0x000fea0003800000 */
.L_x_2857:
[----:B------:R-:W-:-:S09]  /*6910*/  UISETP.NE.AND UP0, UPT, UR4, 0x1c, UPT ;  /* 0x0000001c0400788c */ /* 0x000fd2000bf05270 */
[----:B------:R-:W-:Y:S05]  /*6920*/  BRA.U !UP0, `(.L_x_2864) ;  /* 0x0000000108947547 */ /* 0x000fea000b800000 */
[----:B------:R-:W-:-:S09]  /*6930*/  UISETP.NE.AND UP0, UPT, UR4, 0x1d, UPT ;  /* 0x0000001d0400788c */ /* 0x000fd2000bf05270 */
[----:B------:R-:W-:Y:S05]  /*6940*/  BRA.U !UP0, `(.L_x_2865) ;  /* 0x0000000108807547 */ /* 0x000fea000b800000 */
[----:B------:R-:W-:-:S09]  /*6950*/  UISETP.NE.AND UP0, UPT, UR4, 0x2c, UPT ;  /* 0x0000002c0400788c */ /* 0x000fd2000bf05270 */
[----:B------:R-:W-:Y:S05]  /*6960*/  BRA.U UP0, `(.L_x_2844) ;  /* 0x0000000100307547 */ /* 0x000fea000b800000 */
[----:B------:R-:W2:Y:S01]  /*6970*/  LDG.E.U8 R0, desc[UR36][R2.64] ;  /* 0x0000002402007981 */ /* 0x000ea2000c1e1100 */
[----:B------:R-:W-:Y:S02]  /*6980*/  HFMA2 R16, -RZ, RZ, 0, 0 ;  /* 0x00000000ff107431 */ /* 0x000fe400000001ff */
[----:B------:R-:W-:Y:S01]  /*6990*/  IMAD.MOV.U32 R17, RZ, RZ, 0x38000000 ;  /* 0x38000000ff117424 */ /* 0x000fe200078e00ff */
[----:B--2---:R-:W-:-:S13]  /*69a0*/  ISETP.NE.AND P0, PT, R0, RZ, PT ;  /* 0x000000ff0000720c */ /* 0x004fda0003f05270 */
[----:B------:R-:W-:Y:S05]  /*69b0*/  @!P0 BRA `(.L_x_2845) ;  /* 0x0000000000788947 */ /* 0x000fea0003800000 */
[----:B------:R-:W-:-:S13]  /*69c0*/  ISETP.NE.AND P0, PT, R0, 0xff, PT ;  /* 0x000000ff0000780c */ /* 0x000fda0003f05270 */
[----:B------:R-:W-:Y:S01]  /*69d0*/  @P0 IMAD.SHL.U32 R0, R0, 0x800000, RZ ;  /* 0x0080000000000824 */ /* 0x000fe200078e00ff */
[----:B------:R-:W-:Y:S01]  /*69e0*/  @!P0 MOV R16, 0x20000000 ;  /* 0x2000000000108802 */ /* 0x000fe20000000f00 */
[----:B------:R-:W-:Y:S02]  /*69f0*/  @!P0 IMAD.MOV.U32 R17, RZ, RZ, 0x7ff80000 ;  /* 0x7ff80000ff118424 */ /* 0x000fe400078e00ff */
[----:B------:R-:W-:-:S04]  /*6a00*/  @P0 FMUL.FTZ R0, R0, 1 ;  /* 0x3f80000000000820 */ /* 0x000fc80000410000 */
[----:B------:R0:W1:Y:S01]  /*6a10*/  @P0 F2F.F64.F32 R16, R0 ;  /* 0x0000000000100310 */ /* 0x0000620000201800 */
[----:B------:R-:W-:Y:S05]  /*6a20*/  BRA `(.L_x_2845) ;  /* 0x00000000005c7947 */ /* 0x000fea0003800000 */
.L_x_2844:
        /* <DEDUP_REMOVED lines=16> */
.L_x_2866:
[----:B------:R-:W-:Y:S01]  /*6b30*/  CS2R R16, SRZ ;  /* 0x0000000000107805 */ /* 0x000fe2000001ff00 */
[----:B------:R-:W-:Y:S06]  /*6b40*/  BRA `(.L_x_2845) ;  /* 0x0000000000147947 */ /* 0x000fec0003800000 */
.L_x_2865:
[----:B------:R-:W2:Y:S02]  /*6b50*/  LDG.E.64 R16, desc[UR36][R2.64] ;  /* 0x0000002402107981 */ /* 0x000ea4000c1e1b00 */
[----:B--2---:R-:W0:Y:S01]  /*6b60*/  I2F.F64.U64 R16, R16 ;  /* 0x0000001000107312 */ /* 0x004e220000301800 */
[----:B------:R-:W-:Y:S05]  /*6b70*/  BRA `(.L_x_2845) ;  /* 0x0000000000087947 */ /* 0x000fea0003800000 */
.L_x_2864:
[----:B------:R-:W2:Y:S02]  /*6b80*/  LDG.E R2, desc[UR36][R2.64] ;  /* 0x0000002402027981 */ /* 0x000ea4000c1e1900 */
[----:B--2---:R0:W1:Y:S02]  /*6b90*/  I2F.F64.U32 R16, R2 ;  /* 0x0000000200107312 */ /* 0x0040640000201800 */
.L_x_2845:
[----:B------:R-:W-:Y:S05]  /*6ba0*/  BSYNC.RECONVERGENT B6 ;  /* 0x0000000000067941 */ /* 0x000fea0003800200 */
.L_x_2839:
[----:B------:R-:W3:Y:S01]  /*6bb0*/  LDCU.64 UR6, c[0x0][0x5f8] ;  /* 0x0000bf00ff0677ac */ /* 0x000ee20008000a00 */
[----:B------:R-:W-:Y:S01]  /*6bc0*/  BSSY.RECONVERGENT B6, `(.L_x_2867) ;  /* 0x00000ec000067945 */ /* 0x000fe20003800200 */
[----:B------:R-:W-:-:S04]  /*6bd0*/  UPRMT UR4, UR40, 0x7772, URZ ;  /* 0x0000777228047896 */ /* 0x000fc800080000ff */
[----:B------:R-:W-:Y:S01]  /*6be0*/  UISETP.GT.AND UP0, UPT, UR4, 0x9, UPT ;  /* 0x000000090400788c */ /* 0x000fe2000bf04270 */
[----:B---3--:R-:W-:-:S05]  /*6bf0*/  IADD3 R24, P0, PT, R24, UR6, RZ ;  /* 0x0000000618187c10 */ /* 0x008fca000ff1e0ff */
        /* <DEDUP_REMOVED lines=10> */
[----:B------:R-:W3:Y:S02]  /*6ca0*/  LDG.E.S8 R6, desc[UR36][R24.64] ;  /* 0x0000002418067981 */ /* 0x000ee4000c1e1300 */
[----:B---3--:R-:W3:Y:S01]  /*6cb0*/  I2F.F64.S16 R6, R6 ;  /* 0x0000000600067312 */ /* 0x008ee20000101c00 */
[----:B------:R-:W-:Y:S05]  /*6cc0*/  BRA `(.L_x_2873) ;  /* 0x0000000c006c7947 */ /* 0x000fea0003800000 */
.L_x_2871:
[----:B------:R-:W3:Y:S02]  /*6cd0*/  LDG.E.U8 R6, desc[UR36][R24.64] ;  /* 0x0000002418067981 */ /* 0x000ee4000c1e1100 */
[----:B---3--:R-:W3:Y:S01]  /*6ce0*/  I2F.F64.U16 R6, R6 ;  /* 0x0000000600067312 */ /* 0x008ee20000101800 */
[----:B------:R-:W-:Y:S05]  /*6cf0*/  BRA `(.L_x_2873) ;  /* 0x0000000c00607947 */ /* 0x000fea0003800000 */
.L_x_2870:
[----:B------:R-:W-:-:S09]  /*6d00*/  UISETP.NE.AND UP0, UPT, UR4, 0x2, UPT ;  /* 0x000000020400788c */ /* 0x000fd2000bf05270 */
[----:B------:R-:W-:Y:S05]  /*6d10*/  BRA.U !UP0, `(.L_x_2874) ;  /* 0x0000000108287547 */ /* 0x000fea000b800000 */
[----:B------:R-:W-:-:S09]  /*6d20*/  UISETP.NE.AND UP0, UPT, UR4, 0x3, UPT ;  /* 0x000000030400788c */ /* 0x000fd2000bf05270 */
[----:B------:R-:W-:Y:S05]  /*6d30*/  BRA.U !UP0, `(.L_x_2875) ;  /* 0x0000000108147547 */ /* 0x000fea000b800000 */
[----:B------:R-:W-:-:S09]  /*6d40*/  UISETP.NE.AND UP0, UPT, UR4, 0x4, UPT ;  /* 0x000000040400788c */ /* 0x000fd2000bf05270 */
[----:B------:R-:W-:Y:S05]  /*6d50*/  BRA.U UP0, `(.L_x_2872) ;  /* 0x0000000900ec7547 */ /* 0x000fea000b800000 */
[----:B------:R-:W3:Y:S02]  /*6d60*/  LDG.E.64 R6, desc[UR36][R24.64] ;  /* 0x0000002418067981 */ /* 0x000ee4000c1e1b00 */
[----:B---3--:R-:W3:Y:S01]  /*6d70*/  I2F.F64.S64 R6, R6 ;  /* 0x0000000600067312 */ /* 0x008ee20000301c00 */
[----:B------:R-:W-:Y:S05]  /*6d80*/  BRA `(.L_x_2873) ;  /* 0x0000000c003c7947 */ /* 0x000fea0003800000 */
.L_x_2875:
[----:B------:R-:W3:Y:S02]  /*6d90*/  LDG.E R6, desc[UR36][R24.64] ;  /* 0x0000002418067981 */ /* 0x000ee4000c1e1900 */
[----:B---3--:R-:W3:Y:S01]  /*6da0*/  I2F.F64 R6, R6 ;  /* 0x0000000600067312 */ /* 0x008ee20000201c00 */
[----:B------:R-:W-:Y:S05]  /*6db0*/  BRA `(.L_x_2873) ;  /* 0x0000000c00307947 */ /* 0x000fea0003800000 */
.L_x_2874:
[----:B------:R-:W3:Y:S02]  /*6dc0*/  LDG.E.U16 R6, desc[UR36][R24.64] ;  /* 0x0000002418067981 */ /* 0x000ee4000c1e1500 */
[----:B---3--:R-:W3:Y:S01]  /*6dd0*/  I2F.F64.S16 R6, R6 ;  /* 0x0000000600067312 */ /* 0x008ee20000101c00 */
[----:B------:R-:W-:Y:S05]  /*6de0*/  BRA `(.L_x_2873) ;  /* 0x0000000c00247947 */ /* 0x000fea0003800000 */
.L_x_2869:
[----:B------:R-:W-:-:S09]  /*6df0*/  UISETP.GT.AND UP0, UPT, UR4, 0x6, UPT ;  /* 0x000000060400788c */ /* 0x000fd2000bf04270 */
[----:B------:R-:W-:Y:S05]  /*6e00*/  BRA.U UP0, `(.L_x_2876) ;  /* 0x0000000100347547 */ /* 0x000fea000b800000 */
[----:B------:R-:W-:-:S09]  /*6e10*/  UISETP.NE.AND UP0, UPT, UR4, 0x5, UPT ;  /* 0x000000050400788c */ /* 0x000fd2000bf05270 */
[----:B------:R-:W-:Y:S05]  /*6e20*/  BRA.U !UP0, `(.L_x_2877) ;  /* 0x0000000108187547 */ /* 0x000fea000b800000 */
[----:B------:R-:W-:-:S09]  /*6e30*/  UISETP.NE.AND UP0, UPT, UR4, 0x6, UPT ;  /* 0x000000060400788c */ /* 0x000fd2000bf05270 */
[----:B------:R-:W-:Y:S05]  /*6e40*/  BRA.U UP0, `(.L_x_2872) ;  /* 0x0000000900b07547 */ /* 0x000fea000b800000 */
[----:B------:R-:W3:Y:S02]  /*6e50*/  LDG.E R6, desc[UR36][R24.64] ;  /* 0x0000002418067981 */ /* 0x000ee4000c1e1900 */
[----:B---3--:R-:W-:-:S06]  /*6e60*/  FMUL.FTZ R6, R6, 1 ;  /* 0x3f80000006067820 */ /* 0x008fcc0000410000 */
[----:B------:R-:W3:Y:S01]  /*6e70*/  F2F.F64.F32 R6, R6 ;  /* 0x0000000600067310 */ /* 0x000ee20000201800 */
[----:B------:R-:W-:Y:S05]  /*6e80*/  BRA `(.L_x_2873) ;  /* 0x0000000800fc7947 */ /* 0x000fea0003800000 */
.L_x_2877:
[----:B0-----:R-:W3:Y:S02]  /*6e90*/  LDG.E.U16 R0, desc[UR36][R24.64] ;  /* 0x0000002418007981 */ /* 0x001ee4000c1e1500 */
[----:B---3--:R-:W-:-:S05]  /*6ea0*/  HADD2.F32 R0, -RZ, R0.H0_H0 ;  /* 0x20000000ff007230 */ /* 0x008fca0000004100 */
[----:B------:R-:W-:-:S04]  /*6eb0*/  FMUL.FTZ R0, R0, 1 ;  /* 0x3f80000000007820 */ /* 0x000fc80000410000 */
[----:B------:R0:W3:Y:S01]  /*6ec0*/  F2F.F64.F32 R6, R0 ;  /* 0x0000000000067310 */ /* 0x0000e20000201800 */
[----:B------:R-:W-:Y:S05]  /*6ed0*/  BRA `(.L_x_2873) ;  /* 0x0000000800e87947 */ /* 0x000fea0003800000 */
.L_x_2876:
[----:B------:R-:W-:-:S09]  /*6ee0*/  UISETP.NE.AND UP0, UPT, UR4, 0x7, UPT ;  /* 0x000000070400788c */ /* 0x000fd2000bf05270 */
[----:B------:R-:W-:Y:S05]  /*6ef0*/  BRA.U !UP0, `(.L_x_2878) ;  /* 0x0000000108347547 */ /* 0x000fea000b800000 */
        /* <DEDUP_REMOVED lines=8> */
.L_x_2879:
[----:B------:R-:W0:Y:S02]  /*6f80*/  LDG.E.U16 R24, desc[UR36][R24.64] ;  /* 0x0000002418187981 */ /* 0x000e24000c1e1500 */
[----:B0-----:R-:W-:-:S05]  /*6f90*/  HADD2.F32 R0, -RZ, R24.H0_H0 ;  /* 0x20000018ff007230 */ /* 0x001fca0000004100 */
[----:B------:R-:W-:-:S04]  /*6fa0*/  FMUL.FTZ R0, R0, 1 ;  /* 0x3f80000000007820 */ /* 0x000fc80000410000 */
[----:B------:R0:W3:Y:S01]  /*6fb0*/  F2F.F64.F32 R6, R0 ;  /* 0x0000000000067310 */ /* 0x0000e20000201800 */
[----:B------:R-:W-:Y:S05]  /*6fc0*/  BRA `(.L_x_2873) ;  /* 0x0000000800ac7947 */ /* 0x000fea0003800000 */
.L_x_2878:
[----:B------:R3:W5:Y:S01]  /*6fd0*/  LDG.E.64 R6, desc[UR36][R24.64] ;  /* 0x0000002418067981 */ /* 0x000762000c1e1b00 */
[----:B------:R-:W-:Y:S05]  /*6fe0*/  BRA `(.L_x_2873) ;  /* 0x0000000800a47947 */ /* 0x000fea0003800000 */
.L_x_2868:
        /* <DEDUP_REMOVED lines=8> */
[----:B------:R-:W3:Y:S01]  /*7070*/  LDG.E.U8 R24, desc[UR36][R24.64] ;  /* 0x0000002418187981 */ /* 0x000ee2000c1e1100 */
[----:B------:R-:W-:Y:S02]  /*7080*/  MOV R6, RZ ;  /* 0x000000ff00067202 */ /* 0x000fe40000000f00 */
[----:B---3--:R-:W-:-:S04]  /*7090*/  ISETP.NE.AND P0, PT, R24, RZ, PT ;  /* 0x000000ff1800720c */ /* 0x008fc80003f05270 */
[----:B------:R-:W-:Y:S01]  /*70a0*/  FSEL R7, RZ, 1.875, !P0 ;  /* 0x3ff00000ff077808 */ /* 0x000fe20004000000 */
[----:B------:R-:W-:Y:S08]  /*70b0*/  BRA `(.L_x_2873) ;  /* 0x0000000800707947 */ /* 0x000ff00003800000 */
.L_x_2882:
[----:B------:R3:W5:Y:S01]  /*70c0*/  LDG.E.64 R6, desc[UR36][R24.64] ;  /* 0x0000002418067981 */ /* 0x000762000c1e1b00 */
[----:B------:R-:W-:Y:S05]  /*70d0*/  BRA `(.L_x_2873) ;  /* 0x0000000800687947 */ /* 0x000fea0003800000 */
.L_x_2881:
[----:B------:R-:W-:-:S09]  /*70e0*/  UISETP.NE.AND UP0, UPT, UR4, 0xf, UPT ;  /* 0x0000000f0400788c */ /* 0x000fd2000bf05270 */
[----:B------:R-:W-:Y:S05]  /*70f0*/  BRA.U !UP0, `(.L_x_2883) ;  /* 0x00000001089c7547 */ /* 0x000fea000b800000 */
[----:B------:R-:W-:-:S09]  /*7100*/  UISETP.NE.AND UP0, UPT, UR4, 0x17, UPT ;  /* 0x000000170400788c */ /* 0x000fd2000bf05270 */
[----:B------:R-:W-:Y:S05]  /*7110*/  BRA.U !UP0, `(.L_x_2884) ;  /* 0x00000001085c7547 */ /* 0x000fea000b800000 */
[----:B------:R-:W-:-:S09]  /*7120*/  UISETP.NE.AND UP0, UPT, UR4, 0x18, UPT ;  /* 0x000000180400788c */ /* 0x000fd2000bf05270 */
[----:B------:R-:W-:Y:S05]  /*7130*/  BRA.U UP0, `(.L_x_2872) ;  /* 0x0000000500f47547 */ /* 0x000fea000b800000 */
[----:B0-----:R-:W3:Y:S01]  /*7140*/  LDG.E.U8 R0, desc[UR36][R24.64] ;  /* 0x0000002418007981 */ /* 0x001ee2000c1e1100 */
[----:B------:R-:W-:Y:S02]  /*7150*/  HFMA2 R4, -RZ, RZ, 0, 1.847743988037109375e-06 ;  /* 0x0000001fff047431 */ /* 0x000fe400000001ff */
[----:B---3--:R-:W-:-:S05]  /*7160*/  IMAD.SHL.U32 R0, R0, 0x1000000, RZ ;  /* 0x0100000000007824 */ /* 0x008fca00078e00ff */
[C---:B------:R-:W-:Y:S02]  /*7170*/  LOP3.LUT R2, R0.reuse, 0x7f000000, RZ, 0xc0, !PT ;  /* 0x7f00000000027812 */ /* 0x040fe400078ec0ff */
[----:B------:R-:W-:Y:S02]  /*7180*/  LOP3.LUT P0, RZ, R0, 0x7f000000, RZ, 0xc0, !PT ;  /* 0x7f00000000ff7812 */ /* 0x000fe4000780c0ff */
[----:B------:R-:W0:Y:S02]  /*7190*/  FLO.U32 R3, R2 ;  /* 0x0000000200037300 */ /* 0x000e2400000e0000 */
[----:B0-----:R-:W-:-:S05]  /*71a0*/  IMAD.MOV R3, RZ, RZ, -R3 ;  /* 0x000000ffff037224 */ /* 0x001fca00078e0a03 */
[----:B------:R-:W-:-:S04]  /*71b0*/  VIADDMNMX.U32 R3, R3, R4, 0x4, !PT ;  /* 0x0000000403037446 */ /* 0x000fc80007800004 */
[----:B------:R-:W-:-:S04]  /*71c0*/  IADD3 R3, PT, PT, R3, -0x4, RZ ;  /* 0xfffffffc03037810 */ /* 0x000fc80007ffe0ff */
[C---:B------:R-:W-:Y:S01]  /*71d0*/  SHF.L.U32 R4, R2.reuse, R3, RZ ;  /* 0x0000000302047219 */ /* 0x040fe200000006ff */
[----:B------:R-:W-:Y:S01]  /*71e0*/  IMAD.SHL.U32 R5, R3, 0x800000, RZ ;  /* 0x0080000003057824 */ /* 0x000fe200078e00ff */
[----:B------:R-:W-:-:S04]  /*71f0*/  IADD3 R3, PT, PT, R2, 0x1000000, RZ ;  /* 0x0100000002037810 */ /* 0x000fc80007ffe0ff */
[----:B------:R-:W-:Y:S02]  /*7200*/  LEA.HI R4, R4, -R5, RZ, 0x1c ;  /* 0x8000000504047211 */ /* 0x000fe400078fe0ff */
[----:B------:R-:W-:-:S03]  /*7210*/  SHF.R.S32.HI R3, RZ, 0x8, R3 ;  /* 0x00000008ff037819 */ /* 0x000fc60000011403 */
[----:B------:R-:W-:-:S05]  /*7220*/  VIADD R4, R4, 0x3c000000 ;  /* 0x3c00000004047836 */ /* 0x000fca0000000000 */
[----:B------:R-:W-:-:S04]  /*7230*/  LOP3.LUT R3, R4, 0x7f800000, R3, 0xf8, !PT ;  /* 0x7f80000004037812 */ /* 0x000fc800078ef803 */
[----:B------:R-:W-:-:S04]  /*7240*/  SEL R3, R3, RZ, P0 ;  /* 0x000000ff03037207 */ /* 0x000fc80000000000 */
[----:B------:R-:W-:-:S05]  /*7250*/  LOP3.LUT R3, R3, 0x80000000, R0, 0xf8, !PT ;  /* 0x8000000003037812 */ /* 0x000fca00078ef800 */
[----:B------:R-:W-:-:S04]  /*7260*/  FMUL.FTZ R3, R3, 1 ;  /* 0x3f80000003037820 */ /* 0x000fc80000410000 */
[----:B------:R0:W3:Y:S01]  /*7270*/  F2F.F64.F32 R6, R3 ;  /* 0x0000000300067310 */ /* 0x0000e20000201800 */
[----:B------:R-:W-:Y:S05]  /*7280*/  BRA `(.L_x_2873) ;  /* 0x0000000400fc7947 */ /* 0x000fea0003800000 */
.L_x_2884:
[----:B0-----:R-:W3:Y:S02]  /*7290*/  LDG.E.U8 R3, desc[UR36][R24.64] ;  /* 0x0000002418037981 */ /* 0x001ee4000c1e1100 */
[C---:B---3--:R-:W-:Y:S01]  /*72a0*/  SHF.L.U32 R0, R3.reuse, 0x19, RZ ;  /* 0x0000001903007819 */ /* 0x048fe200000006ff */
        /* <DEDUP_REMOVED lines=10> */
[----:B------:R0:W3:Y:S01]  /*7350*/  F2F.F64.F32 R6, R0 ;  /* 0x0000000000067310 */ /* 0x0000e20000201800 */
[----:B------:R-:W-:Y:S05]  /*7360*/  BRA `(.L_x_2873) ;  /* 0x0000000400c47947 */ /* 0x000fea0003800000 */
.L_x_2883:
[----:B0-----:R-:W3:Y:S02]  /*7370*/  LDG.E.U16 R0, desc[UR36][R24.64] ;  /* 0x0000002418007981 */ /* 0x001ee4000c1e1500 */
[----:B---3--:R-:W-:-:S05]  /*7380*/  SHF.L.U32 R0, R0, 0x10, RZ ;  /* 0x0000001000007819 */ /* 0x008fca00000006ff */
[----:B------:R-:W-:-:S04]  /*7390*/  FMUL.FTZ R0, R0, 1 ;  /* 0x3f80000000007820 */ /* 0x000fc80000410000 */
[----:B------:R0:W3:Y:S01]  /*73a0*/  F2F.F64.F32 R6, R0 ;  /* 0x0000000000067310 */ /* 0x0000e20000201800 */
[----:B------:R-:W-:Y:S05]  /*73b0*/  BRA `(.L_x_2873) ;  /* 0x0000000400b07947 */ /* 0x000fea0003800000 */
.L_x_2880:
        /* <DEDUP_REMOVED lines=8> */
[----:B------:R-:W3:Y:S02]  /*7440*/  LDG.E.U16 R6, desc[UR36][R24.64] ;  /* 0x0000002418067981 */ /* 0x000ee4000c1e1500 */
[----:B---3--:R-:W3:Y:S01]  /*7450*/  I2F.F64.U16 R6, R6 ;  /* 0x0000000600067312 */ /* 0x008ee20000101800 */
[----:B------:R-:W-:Y:S05]  /*7460*/  BRA `(.L_x_2873) ;  /* 0x0000000400847947 */ /* 0x000fea0003800000 */
.L_x_2887:
[----:B------:R-:W3:Y:S01]  /*7470*/  LDG.E.U8 R24, desc[UR36][R24.64] ;  /* 0x0000002418187981 */ /* 0x000ee2000c1e1100 */
[----:B------:R-:W-:Y:S02]  /*7480*/  CS2R R6, SRZ ;  /* 0x0000000000067805 */ /* 0x000fe4000001ff00 */
[----:B---3--:R-:W-:-:S13]  /*7490*/  ISETP.NE.AND P0, PT, R24, RZ, PT ;  /* 0x000000ff1800720c */ /* 0x008fda0003f05270 */
        /* <DEDUP_REMOVED lines=18> */
.L_x_2889:
[----:B------:R-:W-:Y:S05]  /*75c0*/  BSYNC.RECONVERGENT B0 ;  /* 0x0000000000007941 */ /* 0x000fea0003800200 */
.L_x_2888:
[----:B------:R-:W-:Y:S01]  /*75d0*/  IMAD.SHL.U32 R0, R0, 0x100000, RZ ;  /* 0x0010000000007824 */ /* 0x000fe200078e00ff */
[----:B------:R-:W-:-:S04]  /*75e0*/  LEA R2, R2, 0x3b800000, 0x17 ;  /* 0x3b80000002027811 */ /* 0x000fc800078eb8ff */
[----:B------:R-:W-:-:S05]  /*75f0*/  LOP3.LUT R0, R2, R0, R7, 0xfe, !PT ;  /* 0x0000000002007212 */ /* 0x000fca00078efe07 */
[----:B------:R-:W-:-:S04]  /*7600*/  FMUL.FTZ R0, R0, 1 ;  /* 0x3f80000000007820 */ /* 0x000fc80000410000 */
[----:B------:R0:W3:Y:S01]  /*7610*/  F2F.F64.F32 R6, R0 ;  /* 0x0000000000067310 */ /* 0x0000e20000201800 */
[----:B------:R-:W-:Y:S05]  /*7620*/  BRA `(.L_x_2873) ;  /* 0x0000000400147947 */ /* 0x000fea0003800000 */
.L_x_2886:
[----:B------:R-:W3:Y:S01]  /*7630*/  LDG.E.U8 R24, desc[UR36][R24.64] ;  /* 0x0000002418187981 */ /* 0x000ee2000c1e1100 */
[----:B------:R-:W-:Y:S02]  /*7640*/  CS2R R6, SRZ ;  /* 0x0000000000067805 */ /* 0x000fe4000001ff00 */
[----:B---3--:R-:W-:-:S13]  /*7650*/  ISETP.NE.AND P0, PT, R24, RZ, PT ;  /* 0x000000ff1800720c */ /* 0x008fda0003f05270 */
        /* <DEDUP_REMOVED lines=18> */
.L_x_2891:
[----:B------:R-:W-:Y:S05]  /*7780*/  BSYNC.RECONVERGENT B0 ;  /* 0x0000000000007941 */ /* 0x000fea0003800200 */
.L_x_2890:
[----:B------:R-:W-:Y:S02]  /*7790*/  SHF.L.U32 R0, R0, 0x15, RZ ;  /* 0x0000001500007819 */ /* 0x000fe400000006ff */
[----:B------:R-:W-:-:S04]  /*77a0*/  LEA R2, R2, 0x37800000, 0x17 ;  /* 0x3780000002027811 */ /* 0x000fc800078eb8ff */
[----:B------:R-:W-:-:S05]  /*77b0*/  LOP3.LUT R0, R2, R0, R7, 0xfe, !PT ;  /* 0x0000000002007212 */ /* 0x000fca00078efe07 */
[----:B------:R-:W-:-:S04]  /*77c0*/  FMUL.FTZ R0, R0, 1 ;  /* 0x3f80000000007820 */ /* 0x000fc80000410000 */
[----:B------:R0:W3:Y:S01]  /*77d0*/  F2F.F64.F32 R6, R0 ;  /* 0x0000000000067310 */ /* 0x0000e20000201800 */
[----:B------:R-:W-:Y:S05]  /*77e0*/  BRA `(.L_x_2873) ;  /* 0x0000000000a47947 */ /* 0x000fea0003800000 */
.L_x_2885:
[----:B------:R-:W-:-:S09]  /*77f0*/  UISETP.NE.AND UP0, UPT, UR4, 0x1c, UPT ;  /* 0x0000001c0400788c */ /* 0x000fd2000bf05270 */
[----:B------:R-:W-:Y:S05]  /*7800*/  BRA.U !UP0, `(.L_x_2892) ;  /* 0x0000000108947547 */ /* 0x000fea000b800000 */
[----:B------:R-:W-:-:S09]  /*7810*/  UISETP.NE.AND UP0, UPT, UR4, 0x1d, UPT ;  /* 0x0000001d0400788c */ /* 0x000fd2000bf05270 */
[----:B------:R-:W-:Y:S05]  /*7820*/  BRA.U !UP0, `(.L_x_2893) ;  /* 0x0000000108807547 */ /* 0x000fea000b800000 */
[----:B------:R-:W-:-:S09]  /*7830*/  UISETP.NE.AND UP0, UPT, UR4, 0x2c, UPT ;  /* 0x0000002c0400788c */ /* 0x000fd2000bf05270 */
[----:B------:R-:W-:Y:S05]  /*7840*/  BRA.U UP0, `(.L_x_2872) ;  /* 0x0000000100307547 */ /* 0x000fea000b800000 */
[----:B0-----:R-:W3:Y:S01]  /*7850*/  LDG.E.U8 R0, desc[UR36][R24.64] ;  /* 0x0000002418007981 */ /* 0x001ee2000c1e1100 */
[----:B------:R-:W-:Y:S02]  /*7860*/  HFMA2 R7, -RZ, RZ, 0.5, 0 ;  /* 0x38000000ff077431 */ /* 0x000fe400000001ff */
[----:B------:R-:W-:Y:S01]  /*7870*/  IMAD.MOV.U32 R6, RZ, RZ, 0x0 ;  /* 0x00000000ff067424 */ /* 0x000fe200078e00ff */
[----:B---3--:R-:W-:-:S13]  /*7880*/  ISETP.NE.AND P0, PT, R0, RZ, PT ;  /* 0x000000ff0000720c */ /* 0x008fda0003f05270 */
[----:B------:R-:W-:Y:S05]  /*7890*/  @!P0 BRA `(.L_x_2873) ;  /* 0x0000000000788947 */ /* 0x000fea0003800000 */
[----:B------:R-:W-:-:S13]  /*78a0*/  ISETP.NE.AND P0, PT, R0, 0xff, PT ;  /* 0x000000ff0000780c */ /* 0x000fda0003f05270 */
[----:B------:R-:W-:Y:S01]  /*78b0*/  @P0 IMAD.SHL.U32 R0, R0, 0x800000, RZ ;  /* 0x0080000000000824 */ /* 0x000fe200078e00ff */
[----:B------:R-:W-:Y:S01]  /*78c0*/  @!P0 MOV R6, 0x20000000 ;  /* 0x2000000000068802 */ /* 0x000fe20000000f00 */
[----:B------:R-:W-:Y:S02]  /*78d0*/  @!P0 IMAD.MOV.U32 R7, RZ, RZ, 0x7ff80000 ;  /* 0x7ff80000ff078424 */ /* 0x000fe400078e00ff */
[----:B------:R-:W-:-:S04]  /*78e0*/  @P0 FMUL.FTZ R0, R0, 1 ;  /* 0x3f80000000000820 */ /* 0x000fc80000410000 */
[----:B------:R0:W3:Y:S01]  /*78f0*/  @P0 F2F.F64.F32 R6, R0 ;  /* 0x0000000000060310 */ /* 0x0000e20000201800 */
[----:B------:R-:W-:Y:S05]  /*7900*/  BRA `(.L_x_2873) ;  /* 0x00000000005c7947 */ /* 0x000fea0003800000 */
.L_x_2872:
[----:B0-----:R-:W-:Y:S01]  /*7910*/  MOV R2, 0x0 ;  /* 0x0000000000027802 */ /* 0x001fe20000000f00 */
[----:B------:R-:W0:Y:S01]  /*7920*/  LDCU.64 UR4, c[0x4][0x128] ;  /* 0x01002500ff0477ac */ /* 0x000e220008000a00 */
[----:B------:R-:W-:Y:S02]  /*7930*/  HFMA2 R8, -RZ, RZ, 0, 4.64916229248046875e-06 ;  /* 0x0000004eff087431 */ /* 0x000fe400000001ff */
[----:B------:R-:W-:Y:S01]  /*7940*/  IMAD.MOV.U32 R12, RZ, RZ, 0x1 ;  /* 0x00000001ff0c7424 */ /* 0x000fe200078e00ff */
[----:B------:R-:W-:Y:S01]  /*7950*/  MOV R13, RZ ;  /* 0x000000ff000d7202 */ /* 0x000fe20000000f00 */
[----:B------:R-:W3:Y:S01]  /*7960*/  LDCU.64 UR6, c[0x4][0x130] ;  /* 0x01002600ff0677ac */ /* 0x000ee20008000a00 */
[----:B------:R-:W1:Y:S01]  /*7970*/  LDC.64 R2, c[0x4][R2] ;  /* 0x0100000002027b82 */ /* 0x000e620000000a00 */
[----:B------:R-:W2:Y:S01]  /*7980*/  LDCU.64 UR8, c[0x4][0x8] ;  /* 0x01000100ff0877ac */ /* 0x000ea20008000a00 */
[----:B0-----:R-:W-:Y:S01]  /*7990*/  MOV R4, UR4 ;  /* 0x0000000400047c02 */ /* 0x001fe20008000f00 */
[----:B------:R-:W-:Y:S01]  /*79a0*/  IMAD.U32 R5, RZ, RZ, UR5 ;  /* 0x00000005ff057e24 */ /* 0x000fe2000f8e00ff */
[----:B---3--:R-:W-:Y:S01]  /*79b0*/  MOV R6, UR6 ;  /* 0x0000000600067c02 */ /* 0x008fe20008000f00 */
[----:B------:R-:W-:Y:S01]  /*79c0*/  IMAD.U32 R7, RZ, RZ, UR7 ;  /* 0x00000007ff077e24 */ /* 0x000fe2000f8e00ff */
[----:B--2---:R-:W-:Y:S01]  /*79d0*/  MOV R10, UR8 ;  /* 0x00000008000a7c02 */ /* 0x004fe20008000f00 */
[----:B------:R-:W-:-:S07]  /*79e0*/  IMAD.U32 R11, RZ, RZ, UR9 ;  /* 0x00000009ff0b7e24 */ /* 0x000fce000f8e00ff */
[----:B------:R-:W-:-:S07]  /*79f0*/  LEPC R20, `(.L_x_2894) ;  /* 0x000000001014794e */ /* 0x000fce0000000000 */
[----:B-1--45:R-:W-:Y:S05]  /*7a00*/  CALL.ABS.NOINC R2 ;  /* 0x0000000002007343 */ /* 0x032fea0003c00000 */
.L_x_2894:
[----:B------:R-:W-:Y:S01]  /*7a10*/  CS2R R6, SRZ ;  /* 0x0000000000067805 */ /* 0x000fe2000001ff00 */
[----:B------:R-:W-:Y:S06]  /*7a20*/  BRA `(.L_x_2873) ;  /* 0x0000000000147947 */ /* 0x000fec0003800000 */
.L_x_2893:
[----:B------:R-:W3:Y:S02]  /*7a30*/  LDG.E.64 R6, desc[UR36][R24.64] ;  /* 0x0000002418067981 */ /* 0x000ee4000c1e1b00 */
[----:B---3--:R-:W3:Y:S01]  /*7a40*/  I2F.F64.U64 R6, R6 ;  /* 0x0000000600067312 */ /* 0x008ee20000301800 */
[----:B------:R-:W-:Y:S05]  /*7a50*/  BRA `(.L_x_2873) ;  /* 0x0000000000087947 */ /* 0x000fea0003800000 */
.L_x_2892:
[----:B------:R-:W3:Y:S02]  /*7a60*/  LDG.E R6, desc[UR36][R24.64] ;  /* 0x0000002418067981 */ /* 0x000ee4000c1e1900 */
[----:B---3--:R-:W3:Y:S02]  /*7a70*/  I2F.F64.U32 R6, R6 ;  /* 0x0000000600067312 */ /* 0x008ee40000201800 */
.L_x_2873:
[----:B------:R-:W-:Y:S05]  /*7a80*/  BSYNC.RECONVERGENT B6 ;  /* 0x0000000000067941 */ /* 0x000fea0003800200 */
.L_x_2867:
[----:B0-----:R-:W0:Y:S01]  /*7a90*/  LDC.64 R4, c[0x0][0x600] ;  /* 0x00018000ff047b82 */ /* 0x001e220000000a00 */
[----:B------:R-:W1:Y:S02]  /*7aa0*/  LDCU.64 UR4, c[0x0][0x5e8] ;  /* 0x0000bd00ff0477ac */ /* 0x000e640008000a00 */
[----:B-12345:R-:W-:Y:S01]  /*7ab0*/  DADD R8, R6, -R16 ;  /* 0x0000000006087229 */ /* 0x03efe20000000810 */
[----:B------:R-:W-:-:S04]  /*7ac0*/  ULOP3.LUT UR6, UR40, 0xff, URZ, 0xc0, !UPT ;  /* 0x000000ff28067892 */ /* 0x000fc8000f8ec0ff */
[----:B------:R-:W-:Y:S01]  /*7ad0*/  UISETP.GT.AND UP0, UPT, UR6, 0x9, UPT ;  /* 0x000000090600788c */ /* 0x000fe2000bf04270 */
[----:B------:R-:W-:Y:S01]  /*7ae0*/  IADD3 R2, P0, PT, R18, UR4, RZ ;  /* 0x0000000412027c10 */ /* 0x000fe2000ff1e0ff */
[----:B0-----:R-:W-:-:S04]  /*7af0*/  DSETP.GEU.AND P1, PT, |R4|, 0.5, PT ;  /* 0x3fe000000400742a */ /* 0x001fc80003f2e200 */
[----:B------:R-:W-:-:S10]  /*7b00*/  IMAD.X R3, RZ, RZ, UR5, P0 ;  /* 0x00000005ff037e24 */ /* 0x000fd400080e06ff */
        /* <DEDUP_REMOVED lines=14> */
.L_x_2898:
[----:B------:R-:W0:Y:S02]  /*7bf0*/  F2I.S64.F64.TRUNC R4, R4 ;  /* 0x0000000400047311 */ /* 0x000e24000030d900 */
[----:B0-----:R-:W-:-:S05]  /*7c00*/  MOV R7, R4 ;  /* 0x0000000400077202 */ /* 0x001fca0000000f00 */
[----:B------:R0:W-:Y:S01]  /*7c10*/  STG.E.U8 desc[UR36][R2.64], R7 ;  /* 0x0000000702007986 */ /* 0x0001e2000c101124 */
[----:B------:R-:W-:Y:S05]  /*7c20*/  BRA `(.L_x_2900) ;  /* 0x0000000c00e07947 */ /* 0x000fea0003800000 */
.L_x_2897:
        /* <DEDUP_REMOVED lines=9> */
.L_x_2902:
[----:B------:R-:W0:Y:S02]  /*7cc0*/  F2I.F64.TRUNC R5, R4 ;  /* 0x0000000400057311 */ /* 0x000e24000030d100 */
[----:B0-----:R0:W-:Y:S01]  /*7cd0*/  STG.E desc[UR36][R2.64], R5 ;  /* 0x0000000502007986 */ /* 0x0011e2000c101924 */
[----:B------:R-:W-:Y:S05]  /*7ce0*/  BRA `(.L_x_2900) ;  /* 0x0000000c00b07947 */ /* 0x000fea0003800000 */
.L_x_2901:
[----:B------:R-:W0:Y:S02]  /*7cf0*/  F2I.F64.TRUNC R5, R4 ;  /* 0x0000000400057311 */ /* 0x000e24000030d100 */
[----:B0-----:R0:W-:Y:S01]  /*7d00*/  STG.E.U16 desc[UR36][R2.64], R5 ;  /* 0x0000000502007986 */ /* 0x0011e2000c101524 */
[----:B------:R-:W-:Y:S05]  /*7d10*/  BRA `(.L_x_2900) ;  /* 0x0000000c00a47947 */ /* 0x000fea0003800000 */
.L_x_2896:
        /* <DEDUP_REMOVED lines=13> */
.L_x_2904:
        /* <DEDUP_REMOVED lines=8> */
.L_x_2903:
        /* <DEDUP_REMOVED lines=14> */
.L_x_2906:
        /* <DEDUP_REMOVED lines=9> */
.L_x_2905:
[----:B------:R0:W-:Y:S01]  /*7fe0*/  STG.E.64 desc[UR36][R2.64], R4 ;  /* 0x0000000402007986 */ /* 0x0001e2000c101b24 */
[----:B------:R-:W-:Y:S05]  /*7ff0*/  BRA `(.L_x_2900) ;  /* 0x0000000800ec7947 */ /* 0x000fea0003800000 */
.L_x_2895:
        /* <DEDUP_REMOVED lines=13> */
.L_x_2910:
        /* <DEDUP_REMOVED lines=22> */
.L_x_2913:
[----:B------:R-:W-:-:S04]  /*8230*/  SHF.R.U32.HI R5, RZ, 0x18, R7 ;  /* 0x00000018ff057819 */ /* 0x000fc80000011607 */
[----:B------:R-:W-:-:S07]  /*8240*/  LOP3.LUT R0, R0, 0x80, R5, 0xf8, !PT ;  /* 0x0000008000007812 */ /* 0x000fce00078ef805 */
.L_x_2912:
[----:B------:R-:W-:Y:S05]  /*8250*/  BSYNC.RECONVERGENT B0 ;  /* 0x0000000000007941 */ /* 0x000fea0003800200 */
.L_x_2911:
[----:B------:R0:W-:Y:S01]  /*8260*/  STG.E.U8 desc[UR36][R2.64], R0 ;  /* 0x0000000002007986 */ /* 0x0001e2000c101124 */
[----:B------:R-:W-:Y:S05]  /*8270*/  BRA `(.L_x_2900) ;  /* 0x00000008004c7947 */ /* 0x000fea0003800000 */
.L_x_2909:
        /* <DEDUP_REMOVED lines=22> */
.L_x_2916:
[----:B------:R-:W-:-:S04]  /*83e0*/  SHF.R.U32.HI R5, RZ, 0x18, R7 ;  /* 0x00000018ff057819 */ /* 0x000fc80000011607 */
[----:B------:R-:W-:-:S07]  /*83f0*/  LOP3.LUT R0, R0, 0x80, R5, 0xf8, !PT ;  /* 0x0000008000007812 */ /* 0x000fce00078ef805 */
.L_x_2915:
[----:B------:R-:W-:Y:S05]  /*8400*/  BSYNC.RECONVERGENT B0 ;  /* 0x0000000000007941 */ /* 0x000fea0003800200 */
.L_x_2914:
[----:B------:R0:W-:Y:S01]  /*8410*/  STG.E.U8 desc[UR36][R2.64], R0 ;  /* 0x0000000002007986 */ /* 0x0001e2000c101124 */
[----:B------:R-:W-:Y:S05]  /*8420*/  BRA `(.L_x_2900) ;  /* 0x0000000400e07947 */ /* 0x000fea0003800000 */
.L_x_2908:
        /* <DEDUP_REMOVED lines=8> */
[----:B------:R0:W1:Y:S01]  /*84b0*/  F2F.F32.F64 R8, R4 ;  /* 0x0000000400087310 */ /* 0x0000620000301000 */
[----:B------:R-:W-:Y:S01]  /*84c0*/  DSETP.GEU.AND P0, PT, |R4|, UR4, PT ;  /* 0x0000000404007e2a */ /* 0x000fe2000bf0e200 */
[----:B0-----:R-:W-:-:S13]  /*84d0*/  HFMA2 R5, -RZ, RZ, 0, 1.5199184417724609375e-05 ;  /* 0x000000ffff057431 */ /* 0x001fda00000001ff */
        /* <DEDUP_REMOVED lines=15> */
.L_x_2918:
[----:B------:R-:W0:Y:S02]  /*85d0*/  F2I.U64.F64.TRUNC R4, R4 ;  /* 0x0000000400047311 */ /* 0x000e24000030d800 */
[----:B0-----:R0:W-:Y:S01]  /*85e0*/  STG.E.64 desc[UR36][R2.64], R4 ;  /* 0x0000000402007986 */ /* 0x0011e2000c101b24 */
[----:B------:R-:W-:Y:S05]  /*85f0*/  BRA `(.L_x_2900) ;  /* 0x00000004006c7947 */ /* 0x000fea0003800000 */
.L_x_2917:
[----:B------:R-:W0:Y:S02]  /*8600*/  F2I.U32.F64.TRUNC R5, R4 ;  /* 0x0000000400057311 */ /* 0x000e24000030d000 */
[----:B0-----:R0:W-:Y:S01]  /*8610*/  STG.E desc[UR36][R2.64], R5 ;  /* 0x0000000502007986 */ /* 0x0011e2000c101924 */
[----:B------:R-:W-:Y:S05]  /*8620*/  BRA `(.L_x_2900) ;  /* 0x0000000400607947 */ /* 0x000fea0003800000 */
.L_x_2907:
        /* <DEDUP_REMOVED lines=10> */
.L_x_2920:
[----:B------:R-:W-:-:S05]  /*86d0*/  CS2R R6, SRZ ;  /* 0x0000000000067805 */ /* 0x000fca000001ff00 */
[----:B------:R4:W-:Y:S01]  /*86e0*/  STG.E.128 desc[UR36][R2.64], R4 ;  /* 0x0000000402007986 */ /* 0x0009e2000c101d24 */
[----:B------:R-:W-:Y:S05]  /*86f0*/  BRA `(.L_x_2900) ;  /* 0x00000004002c7947 */ /* 0x000fea0003800000 */
.L_x_2919:
[----:B------:R-:W-:-:S09]  /*8700*/  UISETP.NE.AND UP0, UPT, UR6, 0xf, UPT ;  /* 0x0000000f0600788c */ /* 0x000fd2000bf05270 */
[----:B------:R-:W-:Y:S05]  /*8710*/  BRA.U !UP0, `(.L_x_2921) ;  /* 0x0000000508087547 */ /* 0x000fea000b800000 */
[----:B------:R-:W-:-:S09]  /*8720*/  UISETP.NE.AND UP0, UPT, UR6, 0x17, UPT ;  /* 0x000000170600788c */ /* 0x000fd2000bf05270 */
[----:B------:R-:W-:Y:S05]  /*8730*/  BRA.U !UP0, `(.L_x_2922) ;  /* 0x0000000108a07547 */ /* 0x000fea000b800000 */
[----:B------:R-:W-:-:S09]  /*8740*/  UISETP.NE.AND UP0, UPT, UR6, 0x18, UPT ;  /* 0x000000180600788c */ /* 0x000fd2000bf05270 */
[----:B------:R-:W-:Y:S05]  /*8750*/  BRA.U !UP0, `(.L_x_2923) ;  /* 0x0000000108447547 */ /* 0x000fea000b800000 */
.L_x_2899:
[----:B------:R-:W-:Y:S01]  /*8760*/  MOV R2, 0x0 ;  /* 0x0000000000027802 */ /* 0x000fe20000000f00 */
[----:B------:R-:W0:Y:S01]  /*8770*/  LDCU.64 UR4, c[0x4][0x128] ;  /* 0x01002500ff0477ac */ /* 0x000e220008000a00 */
[----:B------:R-:W-:Y:S02]  /*8780*/  HFMA2 R8, -RZ, RZ, 0, 6.020069122314453125e-06 ;  /* 0x00000065ff087431 */ /* 0x000fe400000001ff */
[----:B------:R-:W-:Y:S01]  /*8790*/  IMAD.MOV.U32 R12, RZ, RZ, 0x1 ;  /* 0x00000001ff0c7424 */ /* 0x000fe200078e00ff */
[----:B------:R-:W-:Y:S01]  /*87a0*/  MOV R13, RZ ;  /* 0x000000ff000d7202 */ /* 0x000fe20000000f00 */
[----:B------:R-:W1:Y:S01]  /*87b0*/  LDCU.64 UR6, c[0x4][0x130] ;  /* 0x01002600ff0677ac */ /* 0x000e620008000a00 */
[----:B------:R-:W2:Y:S01]  /*87c0*/  LDC.64 R2, c[0x4][R2] ;  /* 0x0100000002027b82 */ /* 0x000ea20000000a00 */
[----:B------:R-:W3:Y:S01]  /*87d0*/  LDCU.64 UR8, c[0x4][0x10] ;  /* 0x01000200ff0877ac */ /* 0x000ee20008000a00 */
[----:B0-----:R-:W-:Y:S01]  /*87e0*/  MOV R4, UR4 ;  /* 0x0000000400047c02 */ /* 0x001fe20008000f00 */
[----:B------:R-:W-:Y:S01]  /*87f0*/  IMAD.U32 R5, RZ, RZ, UR5 ;  /* 0x00000005ff057e24 */ /* 0x000fe2000f8e00ff */
[----:B-1----:R-:W-:Y:S01]  /*8800*/  MOV R6, UR6 ;  /* 0x0000000600067c02 */ /* 0x002fe20008000f00 */
[----:B------:R-:W-:Y:S01]  /*8810*/  IMAD.U32 R7, RZ, RZ, UR7 ;  /* 0x00000007ff077e24 */ /* 0x000fe2000f8e00ff */
[----:B---3--:R-:W-:Y:S01]  /*8820*/  MOV R10, UR8 ;  /* 0x00000008000a7c02 */ /* 0x008fe20008000f00 */
[----:B------:R-:W-:-:S07]  /*8830*/  IMAD.U32 R11, RZ, RZ, UR9 ;  /* 0x00000009ff0b7e24 */ /* 0x000fce000f8e00ff */
[----:B------:R-:W-:-:S07]  /*8840*/  LEPC R20, `(.L_x_2924) ;  /* 0x000000001014794e */ /* 0x000fce0000000000 */
[----:B--2---:R-:W-:Y:S05]  /*8850*/  CALL.ABS.NOINC R2 ;  /* 0x0000000002007343 */ /* 0x004fea0003c00000 */
.L_x_2924:
[----:B------:R-:W-:Y:S05]  /*8860*/  BRA `(.L_x_2900) ;  /* 0x0000000000d07947 */ /* 0x000fea0003800000 */
.L_x_2923:
[----:B------:R-:W-:Y:S01]  /*8870*/  UMOV UR4, 0xf0000000 ;  /* 0xf000000000047882 */ /* 0x000fe20000000000 */
[----:B------:R-:W-:Y:S01]  /*8880*/  UMOV UR5, 0x380fffff ;  /* 0x380fffff00057882 */ /* 0x000fe20000000000 */
[----:B------:R-:W0:Y:S01]  /*8890*/  F2F.F32.F64 R9, R4 ;  /* 0x0000000400097310 */ /* 0x000e220000301000 */
[----:B------:R-:W-:Y:S01]  /*88a0*/  DSETP.GEU.AND P0, PT, |R4|, UR4, PT ;  /* 0x0000000404007e2a */ /* 0x000fe2000bf0e200 */
[----:B------:R-:W-:Y:S01]  /*88b0*/  BSSY.RECONVERGENT B0, `(.L_x_2925) ;  /* 0x000000d000007945 */ /* 0x000fe20003800200 */
[----:B------:R-:W-:-:S12]  /*88c0*/  IMAD.MOV.U32 R0, RZ, RZ, 0x7f ;  /* 0x0000007fff007424 */ /* 0x000fd800078e00ff */
[----:B0-----:R-:W-:-:S05]  /*88d0*/  @!P0 FMUL R9, R9, 1.175494350822287508e-38 ;  /* 0x0080000009098820 */ /* 0x001fca0000400000 */
        /* <DEDUP_REMOVED lines=10> */
.L_x_2926:
[----:B------:R-:W-:Y:S05]  /*8980*/  BSYNC.RECONVERGENT B0 ;  /* 0x0000000000007941 */ /* 0x000fea0003800200 */
.L_x_2925:
[----:B------:R-:W-:-:S05]  /*8990*/  LOP3.LUT R7, R0, 0x80, R7, 0xf8, !PT ;  /* 0x0000008000077812 */ /* 0x000fca00078ef807 */
[----:B------:R2:W-:Y:S01]  /*89a0*/  STG.E.U8 desc[UR36][R2.64], R7 ;  /* 0x0000000702007986 */ /* 0x0005e2000c101124 */
[----:B------:R-:W-:Y:S05]  /*89b0*/  BRA `(.L_x_2900) ;  /* 0x00000000007c7947 */ /* 0x000fea0003800000 */
.L_x_2922:
[----:B------:R-:W-:Y:S01]  /*89c0*/  UMOV UR4, 0xf0000000 ;  /* 0xf000000000047882 */ /* 0x000fe20000000000 */
[----:B------:R-:W-:Y:S01]  /*89d0*/  UMOV UR5, 0x380fffff ;  /* 0x380fffff00057882 */ /* 0x000fe20000000000 */
[----:B------:R-:W0:Y:S01]  /*89e0*/  F2F.F32.F64 R7, R4 ;  /* 0x0000000400077310 */ /* 0x000e220000301000 */
[----:B------:R-:W-:Y:S01]  /*89f0*/  DSETP.GEU.AND P0, PT, |R4|, UR4, PT ;  /* 0x0000000404007e2a */ /* 0x000fe2000bf0e200 */
[----:B------:R-:W-:-:S13]  /*8a00*/  BSSY.RECONVERGENT B0, `(.L_x_2927) ;  /* 0x000000f000007945 */ /* 0x000fda0003800200 */
        /* <DEDUP_REMOVED lines=11> */
.L_x_2928:
[----:B------:R-:W-:Y:S02]  /*8ac0*/  ISETP.GT.U32.AND P0, PT, R6, 0x7f800000, PT ;  /* 0x7f8000000600780c */ /* 0x000fe40003f04070 */
[----:B------:R-:W-:-:S04]  /*8ad0*/  MOV R0, 0x7f ;  /* 0x0000007f00007802 */ /* 0x000fc80000000f00 */
[----:B------:R-:W-:-:S07]  /*8ae0*/  SEL R0, R0, 0x7c, P0 ;  /* 0x0000007c00007807 */ /* 0x000fce0000000000 */
.L_x_2929:
[----:B------:R-:W-:Y:S05]  /*8af0*/  BSYNC.RECONVERGENT B0 ;  /* 0x0000000000007941 */ /* 0x000fea0003800200 */
.L_x_2927:
[----:B------:R-:W-:-:S04]  /*8b00*/  SHF.R.U32.HI R5, RZ, 0x18, R7 ;  /* 0x00000018ff057819 */ /* 0x000fc80000011607 */
[----:B------:R-:W-:-:S05]  /*8b10*/  LOP3.LUT R5, R0, 0x80, R5, 0xf8, !PT ;  /* 0x0000008000057812 */ /* 0x000fca00078ef805 */
[----:B------:R1:W-:Y:S01]  /*8b20*/  STG.E.U8 desc[UR36][R2.64], R5 ;  /* 0x0000000502007986 */ /* 0x0003e2000c101124 */
[----:B------:R-:W-:Y:S05]  /*8b30*/  BRA `(.L_x_2900) ;  /* 0x00000000001c7947 */ /* 0x000fea0003800000 */
.L_x_2921:
[----:B------:R-:W-:Y:S01]  /*8b40*/  UMOV UR4, 0xf0000000 ;  /* 0xf000000000047882 */ /* 0x000fe20000000000 */
[----:B------:R-:W-:Y:S01]  /*8b50*/  UMOV UR5, 0x380fffff ;  /* 0x380fffff00057882 */ /* 0x000fe20000000000 */
[----:B------:R-:W0:Y:S01]  /*8b60*/  F2F.F32.F64 R0, R4 ;  /* 0x0000000400007310 */ /* 0x000e220000301000 */
[----:B------:R-:W-:-:S14]  /*8b70*/  DSETP.GEU.AND P0, PT, |R4|, UR4, PT ;  /* 0x0000000404007e2a */ /* 0x000fdc000bf0e200 */
[----:B0-----:R-:W-:-:S05]  /*8b80*/  @!P0 FMUL R0, R0, 1.175494350822287508e-38 ;  /* 0x0080000000008820 */ /* 0x001fca0000400000 */
[----:B------:R-:W-:-:S05]  /*8b90*/  F2FP.BF16.F32.PACK_AB R0, RZ, R0 ;  /* 0x00000000ff00723e */ /* 0x000fca00000010ff */
[----:B------:R0:W-:Y:S02]  /*8ba0*/  STG.E.U16 desc[UR36][R2.64], R0 ;  /* 0x0000000002007986 */ /* 0x0001e4000c101524 */
.L_x_2900:
[----:B------:R-:W-:-:S07]  /*8bb0*/  VIADD R19, R19, 0x80 ;  /* 0x0000008013137836 */ /* 0x000fce0000000000 */
.L_x_2837:
[----:B------:R-:W-:Y:S05]  /*8bc0*/  BSYNC.RECONVERGENT B7 ;  /* 0x0000000000077941 */ /* 0x000fea0003800200 */
.L_x_2836:
[----:B------:R-:W5:Y:S01]  /*8bd0*/  LDCU UR4, c[0x0][0x380] ;  /* 0x00007000ff0477ac */ /* 0x000f620008000800 */
[----:B------:R-:W-:Y:S01]  /*8be0*/  BSSY.RECONVERGENT B7, `(.L_x_2930) ;  /* 0x0000454000077945 */ /* 0x000fe20003800200 */
[----:B-----5:R-:W-:-:S13]  /*8bf0*/  ISETP.GE.AND P0, PT, R19, UR4, PT ;  /* 0x0000000413007c0c */ /* 0x020fda000bf06270 */
[----:B------:R-:W-:Y:S05]  /*8c00*/  @P0 BRA `(.L_x_2931) ;  /* 0x0000004400440947 */ /* 0x000fea0003800000 */
[----:B------:R-:W5:Y:S01]  /*8c10*/  LDCU UR4, c[0x0][0x388] ;  /* 0x00007100ff0477ac */ /* 0x000f620008000800 */
[----:B------:R-:W-:Y:S01]  /*8c20*/  HFMA2 R18, -RZ, RZ, 0, 0 ;  /* 0x00000000ff127431 */ /* 0x000fe200000001ff */
        /* <DEDUP_REMOVED lines=352> */
.L_x_2932:
        /* <DEDUP_REMOVED lines=18> */
.L_x_2937:
[----:B------:R-:W2:Y:S02]  /*a350*/  LDG.E.U8 R2, desc[UR36][R2.64] ;  /* 0x0000002402027981 */ /* 0x000ea4000c1e1100 */
[----:B--2---:R0:W1:Y:S01]  /*a360*/  I2F.F64.U16 R16, R2 ;  /* 0x0000000200107312 */ /* 0x0040620000101800 */
[----:B------:R-:W-:Y:S05]  /*a370*/  BRA `(.L_x_2939) ;  /* 0x0000000c00607947 */ /* 0x000fea0003800000 */
.L_x_2936:
        /* <DEDUP_REMOVED lines=9> */
.L_x_2941:
[----:B------:R-:W2:Y:S02]  /*a410*/  LDG.E R2, desc[UR36][R2.64] ;  /* 0x0000002402027981 */ /* 0x000ea4000c1e1900 */
[----:B--2---:R0:W1:Y:S01]  /*a420*/  I2F.F64 R16, R2 ;  /* 0x0000000200107312 */ /* 0x0040620000201c00 */
[----:B------:R-:W-:Y:S05]  /*a430*/  BRA `(.L_x_2939) ;  /* 0x0000000c00307947 */ /* 0x000fea0003800000 */
.L_x_2940:
[----:B------:R-:W2:Y:S02]  /*a440*/  LDG.E.U16 R2, desc[UR36][R2.64] ;  /* 0x0000002402027981 */ /* 0x000ea4000c1e1500 */
[----:B--2---:R0:W1:Y:S01]  /*a450*/  I2F.F64.S16 R16, R2 ;  /* 0x0000000200107312 */ /* 0x0040620000101c00 */
[----:B------:R-:W-:Y:S05]  /*a460*/  BRA `(.L_x_2939) ;  /* 0x0000000c00247947 */ /* 0x000fea0003800000 */
.L_x_2935:
        /* <DEDUP_REMOVED lines=10> */
.L_x_2943:
[----:B------:R-:W2:Y:S02]  /*a510*/  LDG.E.U16 R0, desc[UR36][R2.64] ;  /* 0x0000002402007981 */ /* 0x000ea4000c1e1500 */
[----:B--2---:R-:W-:-:S05]  /*a520*/  HADD2.F32 R0, -RZ, R0.H0_H0 ;  /* 0x20000000ff007230 */ /* 0x004fca0000004100 */
[----:B------:R-:W-:-:S04]  /*a530*/  FMUL.FTZ R0, R0, 1 ;  /* 0x3f80000000007820 */ /* 0x000fc80000410000 */
[----:B------:R0:W1:Y:S01]  /*a540*/  F2F.F64.F32 R16, R0 ;  /* 0x0000000000107310 */ /* 0x0000620000201800 */
[----:B------:R-:W-:Y:S05]  /*a550*/  BRA `(.L_x_2939) ;  /* 0x0000000800e87947 */ /* 0x000fea0003800000 */
.L_x_2942:
        /* <DEDUP_REMOVED lines=10> */
.L_x_2945:
[----:B------:R-:W2:Y:S02]  /*a600*/  LDG.E.U16 R2, desc[UR36][R2.64] ;  /* 0x0000002402027981 */ /* 0x000ea4000c1e1500 */
[----:B--2---:R-:W-:-:S05]  /*a610*/  HADD2.F32 R0, -RZ, R2.H0_H0 ;  /* 0x20000002ff007230 */ /* 0x004fca0000004100 */
[----:B------:R-:W-:-:S04]  /*a620*/  FMUL.FTZ R0, R0, 1 ;  /* 0x3f80000000007820 */ /* 0x000fc80000410000 */
[----:B------:R0:W1:Y:S01]  /*a630*/  F2F.F64.F32 R16, R0 ;  /* 0x0000000000107310 */ /* 0x0000620000201800 */
[----:B------:R-:W-:Y:S05]  /*a640*/  BRA `(.L_x_2939) ;  /* 0x0000000800ac7947 */ /* 0x000fea0003800000 */
.L_x_2944:
[----:B------:R0:W5:Y:S01]  /*a650*/  LDG.E.64 R16, desc[UR36][R2.64] ;  /* 0x0000002402107981 */ /* 0x000162000c1e1b00 */
[----:B------:R-:W-:Y:S05]  /*a660*/  BRA `(.L_x_2939) ;  /* 0x0000000800a47947 */ /* 0x000fea0003800000 */
.L_x_2934:
        /* <DEDUP_REMOVED lines=13> */
.L_x_2948:
[----:B------:R0:W5:Y:S01]  /*a740*/  LDG.E.64 R16, desc[UR36][R2.64] ;  /* 0x0000002402107981 */ /* 0x000162000c1e1b00 */
[----:B------:R-:W-:Y:S05]  /*a750*/  BRA `(.L_x_2939) ;  /* 0x0000000800687947 */ /* 0x000fea0003800000 */
.L_x_2947:
[----:B------:R-:W-:-:S09]  /*a760*/  UISETP.NE.AND UP0, UPT, UR4, 0xf, UPT ;  /* 0x0000000f0400788c */ /* 0x000fd2000bf05270 */
[----:B------:R-:W-:Y:S05]  /*a770*/  BRA.U !UP0, `(.L_x_2949) ;  /* 0x00000001089c7547 */ /* 0x000fea000b800000 */
[----:B------:R-:W-:-:S09]  /*a780*/  UISETP.NE.AND UP0, UPT, UR4, 0x17, UPT ;  /* 0x000000170400788c */ /* 0x000fd2000bf05270 */
[----:B------:R-:W-:Y:S05]  /*a790*/  BRA.U !UP0, `(.L_x_2950) ;  /* 0x00000001085c7547 */ /* 0x000fea000b800000 */
[----:B------:R-:W-:-:S09]  /*a7a0*/  UISETP.NE.AND UP0, UPT, UR4, 0x18, UPT ;  /* 0x000000180400788c */ /* 0x000fd2000bf05270 */
[----:B------:R-:W-:Y:S05]  /*a7b0*/  BRA.U UP0, `(.L_x_2938) ;  /* 0x0000000500f47547 */ /* 0x000fea000b800000 */
[----:B------:R-:W2:Y:S01]  /*a7c0*/  LDG.E.U8 R0, desc[UR36][R2.64] ;  /* 0x0000002402007981 */ /* 0x000ea2000c1e1100 */
[----:B------:R-:W-:Y:S02]  /*a7d0*/  HFMA2 R6, -RZ, RZ, 0, 1.847743988037109375e-06 ;  /* 0x0000001fff067431 */ /* 0x000fe400000001ff */
        /* <DEDUP_REMOVED lines=19> */
.L_x_2950:
        /* <DEDUP_REMOVED lines=14> */
.L_x_2949:
[----:B------:R-:W2:Y:S02]  /*a9f0*/  LDG.E.U16 R0, desc[UR36][R2.64] ;  /* 0x0000002402007981 */ /* 0x000ea4000c1e1500 */
[----:B--2---:R-:W-:-:S05]  /*aa00*/  SHF.L.U32 R0, R0, 0x10, RZ ;  /* 0x0000001000007819 */ /* 0x004fca00000006ff */
[----:B------:R-:W-:-:S04]  /*aa10*/  FMUL.FTZ R0, R0, 1 ;  /* 0x3f80000000007820 */ /* 0x000fc80000410000 */
[----:B------:R0:W1:Y:S01]  /*aa20*/  F2F.F64.F32 R16, R0 ;  /* 0x0000000000107310 */ /* 0x0000620000201800 */
[----:B------:R-:W-:Y:S05]  /*aa30*/  BRA `(.L_x_2939) ;  /* 0x0000000400b07947 */ /* 0x000fea0003800000 */
.L_x_2946:
        /* <DEDUP_REMOVED lines=11> */
.L_x_2953:
        /* <DEDUP_REMOVED lines=21> */
.L_x_2955:
[----:B------:R-:W-:Y:S05]  /*ac40*/  BSYNC.RECONVERGENT B0 ;  /* 0x0000000000007941 */ /* 0x000fea0003800200 */
.L_x_2954:
[----:B------:R-:W-:Y:S01]  /*ac50*/  IMAD.SHL.U32 R0, R0, 0x100000, RZ ;  /* 0x0010000000007824 */ /* 0x000fe200078e00ff */
[----:B------:R-:W-:-:S04]  /*ac60*/  LEA R2, R2, 0x3b800000, 0x17 ;  /* 0x3b80000002027811 */ /* 0x000fc800078eb8ff */
[----:B------:R-:W-:-:S05]  /*ac70*/  LOP3.LUT R0, R2, R0, R7, 0xfe, !PT ;  /* 0x0000000002007212 */ /* 0x000fca00078efe07 */
[----:B------:R-:W-:-:S04]  /*ac80*/  FMUL.FTZ R0, R0, 1 ;  /* 0x3f80000000007820 */ /* 0x000fc80000410000 */
[----:B------:R0:W1:Y:S01]  /*ac90*/  F2F.F64.F32 R16, R0 ;  /* 0x0000000000107310 */ /* 0x0000620000201800 */
[----:B------:R-:W-:Y:S05]  /*aca0*/  BRA `(.L_x_2939) ;  /* 0x0000000400147947 */ /* 0x000fea0003800000 */
.L_x_2952:
        /* <DEDUP_REMOVED lines=21> */
.L_x_2957:
[----:B------:R-:W-:Y:S05]  /*ae00*/  BSYNC.RECONVERGENT B0 ;  /* 0x0000000000007941 */ /* 0x000fea0003800200 */
.L_x_2956:
[----:B------:R-:W-:Y:S02]  /*ae10*/  SHF.L.U32 R0, R0, 0x15, RZ ;  /* 0x0000001500007819 */ /* 0x000fe400000006ff */
[----:B------:R-:W-:-:S04]  /*ae20*/  LEA R2, R2, 0x37800000, 0x17 ;  /* 0x3780000002027811 */ /* 0x000fc800078eb8ff */
[----:B------:R-:W-:-:S05]  /*ae30*/  LOP3.LUT R0, R2, R0, R7, 0xfe, !PT ;  /* 0x0000000002007212 */ /* 0x000fca00078efe07 */
[----:B------:R-:W-:-:S04]  /*ae40*/  FMUL.FTZ R0, R0, 1 ;  /* 0x3f80000000007820 */ /* 0x000fc80000410000 */
[----:B------:R0:W1:Y:S01]  /*ae50*/  F2F.F64.F32 R16, R0 ;  /* 0x0000000000107310 */ /* 0x0000620000201800 */
[----:B------:R-:W-:Y:S05]  /*ae60*/  BRA `(.L_x_2939) ;  /* 0x0000000000a47947 */ /* 0x000fea0003800000 */
.L_x_2951:
[----:B------:R-:W-:-:S09]  /*ae70*/  UISETP.NE.AND UP0, UPT, UR4, 0x1c, UPT ;  /* 0x0000001c0400788c */ /* 0x000fd2000bf05270 */
[----:B------:R-:W-:Y:S05]  /*ae80*/  BRA.U !UP0, `(.L_x_2958) ;  /* 0x0000000108947547 */ /* 0x000fea000b800000 */
[----:B------:R-:W-:-:S09]  /*ae90*/  UISETP.NE.AND UP0, UPT, UR4, 0x1d, UPT ;  /* 0x0000001d0400788c */ /* 0x000fd2000bf05270 */
[----:B------:R-:W-:Y:S05]  /*aea0*/  BRA.U !UP0, `(.L_x_2959) ;  /* 0x0000000108807547 */ /* 0x000fea000b800000 */
[----:B------:R-:W-:-:S09]  /*aeb0*/  UISETP.NE.AND UP0, UPT, UR4, 0x2c, UPT ;  /* 0x0000002c0400788c */ /* 0x000fd2000bf05270 */
[----:B------:R-:W-:Y:S05]  /*aec0*/  BRA.U UP0, `(.L_x_2938) ;  /* 0x0000000100307547 */ /* 0x000fea000b800000 */
[----:B------:R-:W2:Y:S01]  /*aed0*/  LDG.E.U8 R0, desc[UR36][R2.64] ;  /* 0x0000002402007981 */ /* 0x000ea2000c1e1100 */
[----:B------:R-:W-:Y:S02]  /*aee0*/  HFMA2 R17, -RZ, RZ, 0.5, 0 ;  /* 0x38000000ff117431 */ /* 0x000fe400000001ff */
        /* <DEDUP_REMOVED lines=8> */
[----:B------:R1:W2:Y:S01]  /*af70*/  @P0 F2F.F64.F32 R16, R0 ;  /* 0x0000000000100310 */ /* 0x0002a20000201800 */
[----:B------:R-:W-:Y:S05]  /*af80*/  BRA `(.L_x_2939) ;  /* 0x00000000005c7947 */ /* 0x000fea0003800000 */
.L_x_2938:
[----:B------:R-:W-:Y:S01]  /*af90*/  MOV R2, 0x0 ;  /* 0x0000000000027802 */ /* 0x000fe20000000f00 */
[----:B------:R-:W0:Y:S01]  /*afa0*/  LDCU.64 UR4, c[0x4][0x128] ;  /* 0x01002500ff0477ac */ /* 0x000e220008000a00 */
[----:B------:R-:W-:Y:S02]  /*afb0*/  HFMA2 R8, -RZ, RZ, 0, 4.64916229248046875e-06 ;  /* 0x0000004eff087431 */ /* 0x000fe400000001ff */
        /* <DEDUP_REMOVED lines=13> */
.L_x_2960:
[----:B------:R-:W-:Y:S01]  /*b090*/  CS2R R16, SRZ ;  /* 0x0000000000107805 */ /* 0x000fe2000001ff00 */
[----:B------:R-:W-:Y:S06]  /*b0a0*/  BRA `(.L_x_2939) ;  /* 0x0000000000147947 */ /* 0x000fec0003800000 */
.L_x_2959:
[----:B------:R-:W2:Y:S02]  /*b0b0*/  LDG.E.64 R16, desc[UR36][R2.64] ;  /* 0x0000002402107981 */ /* 0x000ea4000c1e1b00 */
[----:B--2---:R-:W0:Y:S01]  /*b0c0*/  I2F.F64.U64 R16, R16 ;  /* 0x0000001000107312 */ /* 0x004e220000301800 */
[----:B------:R-:W-:Y:S05]  /*b0d0*/  BRA `(.L_x_2939) ;  /* 0x0000000000087947 */ /* 0x000fea0003800000 */
.L_x_2958:
[----:B------:R-:W2:Y:S02]  /*b0e0*/  LDG.E R2, desc[UR36][R2.64] ;  /* 0x0000002402027981 */ /* 0x000ea4000c1e1900 */
[----:B--2---:R3:W4:Y:S02]  /*b0f0*/  I2F.F64.U32 R16, R2 ;  /* 0x0000000200107312 */ /* 0x0047240000201800 */
.L_x_2939:
[----:B------:R-:W-:Y:S05]  /*b100*/  BSYNC.RECONVERGENT B6 ;  /* 0x0000000000067941 */ /* 0x000fea0003800200 */
.L_x_2933:
        /* <DEDUP_REMOVED lines=18> */
.L_x_2965:
[----:B------:R-:W3:Y:S02]  /*b230*/  LDG.E.U8 R6, desc[UR36][R24.64] ;  /* 0x0000002418067981 */ /* 0x000ee4000c1e1100 */
[----:B---3--:R-:W3:Y:S01]  /*b240*/  I2F.F64.U16 R6, R6 ;  /* 0x0000000600067312 */ /* 0x008ee20000101800 */
[----:B------:R-:W-:Y:S05]  /*b250*/  BRA `(.L_x_2967) ;  /* 0x0000000c00607947 */ /* 0x000fea0003800000 */
.L_x_2964:
        /* <DEDUP_REMOVED lines=9> */
.L_x_2969:
[----:B------:R-:W3:Y:S02]  /*b2f0*/  LDG.E R6, desc[UR36][R24.64] ;  /* 0x0000002418067981 */ /* 0x000ee4000c1e1900 */
[----:B---3--:R-:W3:Y:S01]  /*b300*/  I2F.F64 R6, R6 ;  /* 0x0000000600067312 */ /* 0x008ee20000201c00 */
[----:B------:R-:W-:Y:S05]  /*b310*/  BRA `(.L_x_2967) ;  /* 0x0000000c00307947 */ /* 0x000fea0003800000 */
.L_x_2968:
[----:B------:R-:W3:Y:S02]  /*b320*/  LDG.E.U16 R6, desc[UR36][R24.64] ;  /* 0x0000002418067981 */ /* 0x000ee4000c1e1500 */
[----:B---3--:R-:W3:Y:S01]  /*b330*/  I2F.F64.S16 R6, R6 ;  /* 0x0000000600067312 */ /* 0x008ee20000101c00 */
[----:B------:R-:W-:Y:S05]  /*b340*/  BRA `(.L_x_2967) ;  /* 0x0000000c00247947 */ /* 0x000fea0003800000 */
.L_x_2963:
        /* <DEDUP_REMOVED lines=10> */
.L_x_2971:
[----:B01----:R-:W3:Y:S02]  /*b3f0*/  LDG.E.U16 R0, desc[UR36][R24.64] ;  /* 0x0000002418007981 */ /* 0x003ee4000c1e1500 */
[----:B---3--:R-:W-:-:S05]  /*b400*/  HADD2.F32 R0, -RZ, R0.H0_H0 ;  /* 0x20000000ff007230 */ /* 0x008fca0000004100 */
[----:B------:R-:W-:-:S04]  /*b410*/  FMUL.FTZ R0, R0, 1 ;  /* 0x3f80000000007820 */ /* 0x000fc80000410000 */
[----:B------:R0:W1:Y:S01]  /*b420*/  F2F.F64.F32 R6, R0 ;  /* 0x0000000000067310 */ /* 0x0000620000201800 */
[----:B------:R-:W-:Y:S05]  /*b430*/  BRA `(.L_x_2967) ;  /* 0x0000000800e87947 */ /* 0x000fea0003800000 */
.L_x_2970:
        /* <DEDUP_REMOVED lines=10> */
.L_x_2973:
[----:B------:R-:W0:Y:S02]  /*b4e0*/  LDG.E.U16 R24, desc[UR36][R24.64] ;  /* 0x0000002418187981 */ /* 0x000e24000c1e1500 */
[----:B01----:R-:W-:-:S05]  /*b4f0*/  HADD2.F32 R0, -RZ, R24.H0_H0 ;  /* 0x20000018ff007230 */ /* 0x003fca0000004100 */
[----:B------:R-:W-:-:S04]  /*b500*/  FMUL.FTZ R0, R0, 1 ;  /* 0x3f80000000007820 */ /* 0x000fc80000410000 */
[----:B------:R0:W1:Y:S01]  /*b510*/  F2F.F64.F32 R6, R0 ;  /* 0x0000000000067310 */ /* 0x0000620000201800 */
[----:B------:R-:W-:Y:S05]  /*b520*/  BRA `(.L_x_2967) ;  /* 0x0000000800ac7947 */ /* 0x000fea0003800000 */
.L_x_2972:
[----:B------:R3:W5:Y:S01]  /*b530*/  LDG.E.64 R6, desc[UR36][R24.64] ;  /* 0x0000002418067981 */ /* 0x000762000c1e1b00 */
[----:B------:R-:W-:Y:S05]  /*b540*/  BRA `(.L_x_2967) ;  /* 0x0000000800a47947 */ /* 0x000fea0003800000 */
.L_x_2962:
        /* <DEDUP_REMOVED lines=9> */
[----:B------:R-:W-:Y:S01]  /*b5e0*/  HFMA2 R6, -RZ, RZ, 0, 0 ;  /* 0x00000000ff067431 */ /* 0x000fe200000001ff */
[----:B---3--:R-:W-:-:S04]  /*b5f0*/  ISETP.NE.AND P0, PT, R24, RZ, PT ;  /* 0x000000ff1800720c */ /* 0x008fc80003f05270 */
[----:B------:R-:W-:Y:S01]  /*b600*/  FSEL R7, RZ, 1.875, !P0 ;  /* 0x3ff00000ff077808 */ /* 0x000fe20004000000 */
[----:B------:R-:W-:Y:S08]  /*b610*/  BRA `(.L_x_2967) ;  /* 0x0000000800707947 */ /* 0x000ff00003800000 */
.L_x_2976:
[----:B------:R3:W5:Y:S01]  /*b620*/  LDG.E.64 R6, desc[UR36][R24.64] ;  /* 0x0000002418067981 */ /* 0x000762000c1e1b00 */
[----:B------:R-:W-:Y:S05]  /*b630*/  BRA `(.L_x_2967) ;  /* 0x0000000800687947 */ /* 0x000fea0003800000 */
.L_x_2975:
[----:B------:R-:W-:-:S09]  /*b640*/  UISETP.NE.AND UP0, UPT, UR4, 0xf, UPT ;  /* 0x0000000f0400788c */ /* 0x000fd2000bf05270 */
[----:B------:R-:W-:Y:S05]  /*b650*/  BRA.U !UP0, `(.L_x_2977) ;  /* 0x00000001089c7547 */ /* 0x000fea000b800000 */
[----:B------:R-:W-:-:S09]  /*b660*/  UISETP.NE.AND UP0, UPT, UR4, 0x17, UPT ;  /* 0x000000170400788c */ /* 0x000fd2000bf05270 */
[----:B------:R-:W-:Y:S05]  /*b670*/  BRA.U !UP0, `(.L_x_2978) ;  /* 0x00000001085c7547 */ /* 0x000fea000b800000 */
[----:B------:R-:W-:-:S09]  /*b680*/  UISETP.NE.AND UP0, UPT, UR4, 0x18, UPT ;  /* 0x000000180400788c */ /* 0x000fd2000bf05270 */
[----:B------:R-:W-:Y:S05]  /*b690*/  BRA.U UP0, `(.L_x_2966) ;  /* 0x0000000500f47547 */ /* 0x000fea000b800000 */
[----:B01----:R-:W3:Y:S01]  /*b6a0*/  LDG.E.U8 R0, desc[UR36][R24.64] ;  /* 0x0000002418007981 */ /* 0x003ee2000c1e1100 */
[----:B------:R-:W-:Y:S01]  /*b6b0*/  MOV R4, 0x1f ;  /* 0x0000001f00047802 */ /* 0x000fe20000000f00 */
        /* <DEDUP_REMOVED lines=19> */
.L_x_2978:
[----:B0-----:R-:W1:Y:S02]  /*b7f0*/  LDG.E.U8 R3, desc[UR36][R24.64] ;  /* 0x0000002418037981 */ /* 0x001e64000c1e1100 */
[C---:B-1----:R-:W-:Y:S01]  /*b800*/  SHF.L.U32 R0, R3.reuse, 0x19, RZ ;  /* 0x0000001903007819 */ /* 0x042fe200000006ff */
        /* <DEDUP_REMOVED lines=12> */
.L_x_2977:
[----:B01----:R-:W3:Y:S02]  /*b8d0*/  LDG.E.U16 R0, desc[UR36][R24.64] ;  /* 0x0000002418007981 */ /* 0x003ee4000c1e1500 */
[----:B---3--:R-:W-:-:S05]  /*b8e0*/  SHF.L.U32 R0, R0, 0x10, RZ ;  /* 0x0000001000007819 */ /* 0x008fca00000006ff */
[----:B------:R-:W-:-:S04]  /*b8f0*/  FMUL.FTZ R0, R0, 1 ;  /* 0x3f80000000007820 */ /* 0x000fc80000410000 */
[----:B------:R0:W1:Y:S01]  /*b900*/  F2F.F64.F32 R6, R0 ;  /* 0x0000000000067310 */ /* 0x0000620000201800 */
[----:B------:R-:W-:Y:S05]  /*b910*/  BRA `(.L_x_2967) ;  /* 0x0000000400b07947 */ /* 0x000fea0003800000 */
.L_x_2974:
        /* <DEDUP_REMOVED lines=11> */
.L_x_2981:
        /* <DEDUP_REMOVED lines=8> */
[--C-:B01----:R-:W-:Y:S01]  /*ba50*/  SHF.R.U32.HI R0, RZ, 0x3, R24.reuse ;  /* 0x00000003ff007819 */ /* 0x103fe20000011618 */
        /* <DEDUP_REMOVED lines=12> */
.L_x_2983:
[----:B------:R-:W-:Y:S05]  /*bb20*/  BSYNC.RECONVERGENT B0 ;  /* 0x0000000000007941 */ /* 0x000fea0003800200 */
.L_x_2982:
[----:B------:R-:W-:Y:S01]  /*bb30*/  IMAD.SHL.U32 R0, R0, 0x100000, RZ ;  /* 0x0010000000007824 */ /* 0x000fe200078e00ff */
[----:B------:R-:W-:-:S04]  /*bb40*/  LEA R2, R2, 0x3b800000, 0x17 ;  /* 0x3b80000002027811 */ /* 0x000fc800078eb8ff */
[----:B------:R-:W-:-:S05]  /*bb50*/  LOP3.LUT R0, R2, R0, R7, 0xfe, !PT ;  /* 0x0000000002007212 */ /* 0x000fca00078efe07 */
[----:B------:R-:W-:-:S04]  /*bb60*/  FMUL.FTZ R0, R0, 1 ;  /* 0x3f80000000007820 */ /* 0x000fc80000410000 */
[----:B------:R0:W1:Y:S01]  /*bb70*/  F2F.F64.F32 R6, R0 ;  /* 0x0000000000067310 */ /* 0x0000620000201800 */
[----:B------:R-:W-:Y:S05]  /*bb80*/  BRA `(.L_x_2967) ;  /* 0x0000000400147947 */ /* 0x000fea0003800000 */
.L_x_2980:
        /* <DEDUP_REMOVED lines=8> */
[--C-:B01----:R-:W-:Y:S01]  /*bc10*/  SHF.R.U32.HI R0, RZ, 0x2, R24.reuse ;  /* 0x00000002ff007819 */ /* 0x103fe20000011618 */
        /* <DEDUP_REMOVED lines=12> */
.L_x_2985:
[----:B------:R-:W-:Y:S05]  /*bce0*/  BSYNC.RECONVERGENT B0 ;  /* 0x0000000000007941 */ /* 0x000fea0003800200 */
.L_x_2984:
[----:B------:R-:W-:Y:S02]  /*bcf0*/  SHF.L.U32 R0, R0, 0x15, RZ ;  /* 0x0000001500007819 */ /* 0x000fe400000006ff */
[----:B------:R-:W-:-:S04]  /*bd00*/  LEA R2, R2, 0x37800000, 0x17 ;  /* 0x3780000002027811 */ /* 0x000fc800078eb8ff */
[----:B------:R-:W-:-:S05]  /*bd10*/  LOP3.LUT R0, R2, R0, R7, 0xfe, !PT ;  /* 0x0000000002007212 */ /* 0x000fca00078efe07 */
[----:B------:R-:W-:-:S04]  /*bd20*/  FMUL.FTZ R0, R0, 1 ;  /* 0x3f80000000007820 */ /* 0x000fc80000410000 */
[----:B------:R0:W1:Y:S01]  /*bd30*/  F2F.F64.F32 R6, R0 ;  /* 0x0000000000067310 */ /* 0x0000620000201800 */
[----:B------:R-:W-:Y:S05]  /*bd40*/  BRA `(.L_x_2967) ;  /* 0x0000000000a47947 */ /* 0x000fea0003800000 */
.L_x_2979:
[----:B------:R-:W-:-:S09]  /*bd50*/  UISETP.NE.AND UP0, UPT, UR4, 0x1c, UPT ;  /* 0x0000001c0400788c */ /* 0x000fd2000bf05270 */
[----:B------:R-:W-:Y:S05]  /*bd60*/  BRA.U !UP0, `(.L_x_2986) ;  /* 0x0000000108947547 */ /* 0x000fea000b800000 */
[----:B------:R-:W-:-:S09]  /*bd70*/  UISETP.NE.AND UP0, UPT, UR4, 0x1d, UPT ;  /* 0x0000001d0400788c */ /* 0x000fd2000bf05270 */
[----:B------:R-:W-:Y:S05]  /*bd80*/  BRA.U !UP0, `(.L_x_2987) ;  /* 0x0000000108807547 */ /* 0x000fea000b800000 */
[----:B------:R-:W-:-:S09]  /*bd90*/  UISETP.NE.AND UP0, UPT, UR4, 0x2c, UPT ;  /* 0x0000002c0400788c */ /* 0x000fd2000bf05270 */
[----:B------:R-:W-:Y:S05]  /*bda0*/  BRA.U UP0, `(.L_x_2966) ;  /* 0x0000000100307547 */ /* 0x000fea000b800000 */
[----:B01----:R-:W3:Y:S01]  /*bdb0*/  LDG.E.U8 R0, desc[UR36][R24.64] ;  /* 0x0000002418007981 */ /* 0x003ee2000c1e1100 */
        /* <DEDUP_REMOVED lines=11> */
.L_x_2966:
        /* <DEDUP_REMOVED lines=16> */
.L_x_2988:
[----:B------:R-:W-:Y:S01]  /*bf70*/  CS2R R6, SRZ ;  /* 0x0000000000067805 */ /* 0x000fe2000001ff00 */
[----:B------:R-:W-:Y:S06]  /*bf80*/  BRA `(.L_x_2967) ;  /* 0x0000000000147947 */ /* 0x000fec0003800000 */
.L_x_2987:
[----:B------:R-:W3:Y:S02]  /*bf90*/  LDG.E.64 R6, desc[UR36][R24.64] ;  /* 0x0000002418067981 */ /* 0x000ee4000c1e1b00 */
[----:B---3--:R-:W3:Y:S01]  /*bfa0*/  I2F.F64.U64 R6, R6 ;  /* 0x0000000600067312 */ /* 0x008ee20000301800 */
[----:B------:R-:W-:Y:S05]  /*bfb0*/  BRA `(.L_x_2967) ;  /* 0x0000000000087947 */ /* 0x000fea0003800000 */
.L_x_2986:
[----:B------:R-:W3:Y:S02]  /*bfc0*/  LDG.E R6, desc[UR36][R24.64] ;  /* 0x0000002418067981 */ /* 0x000ee4000c1e1900 */
[----:B---3--:R-:W3:Y:S02]  /*bfd0*/  I2F.F64.U32 R6, R6 ;  /* 0x0000000600067312 */ /* 0x008ee40000201800 */
.L_x_2967:
[----:B------:R-:W-:Y:S05]  /*bfe0*/  BSYNC.RECONVERGENT B6 ;  /* 0x0000000000067941 */ /* 0x000fea0003800200 */
.L_x_2961:
        /* <DEDUP_REMOVED lines=22> */
.L_x_2992:
[----:B------:R-:W0:Y:S02]  /*c150*/  F2I.S64.F64.TRUNC R4, R4 ;  /* 0x0000000400047311 */ /* 0x000e24000030d900 */
[----:B0-----:R-:W-:-:S05]  /*c160*/  MOV R7, R4 ;  /* 0x0000000400077202 */ /* 0x001fca0000000f00 */
[----:B------:R0:W-:Y:S01]  /*c170*/  STG.E.U8 desc[UR36][R2.64], R7 ;  /* 0x0000000702007986 */ /* 0x0001e2000c101124 */
[----:B------:R-:W-:Y:S05]  /*c180*/  BRA `(.L_x_2994) ;  /* 0x0000000c00e07947 */ /* 0x000fea0003800000 */
.L_x_2991:
        /* <DEDUP_REMOVED lines=9> */
.L_x_2996:
[----:B------:R-:W0:Y:S02]  /*c220*/  F2I.F64.TRUNC R5, R4 ;  /* 0x0000000400057311 */ /* 0x000e24000030d100 */
[----:B0-----:R0:W-:Y:S01]  /*c230*/  STG.E desc[UR36][R2.64], R5 ;  /* 0x0000000502007986 */ /* 0x0011e2000c101924 */
[----:B------:R-:W-:Y:S05]  /*c240*/  BRA `(.L_x_2994) ;  /* 0x0000000c00b07947 */ /* 0x000fea0003800000 */
.L_x_2995:
[----:B------:R-:W0:Y:S02]  /*c250*/  F2I.F64.TRUNC R5, R4 ;  /* 0x0000000400057311 */ /* 0x000e24000030d100 */
[----:B0-----:R0:W-:Y:S01]  /*c260*/  STG.E.U16 desc[UR36][R2.64], R5 ;  /* 0x0000000502007986 */ /* 0x0011e2000c101524 */
[----:B------:R-:W-:Y:S05]  /*c270*/  BRA `(.L_x_2994) ;  /* 0x0000000c00a47947 */ /* 0x000fea0003800000 */
.L_x_2990:
        /* <DEDUP_REMOVED lines=13> */
.L_x_2998:
        /* <DEDUP_REMOVED lines=8> */
.L_x_2997:
        /* <DEDUP_REMOVED lines=14> */
.L_x_3000:
        /* <DEDUP_REMOVED lines=9> */
.L_x_2999:
[----:B------:R4:W-:Y:S01]  /*c540*/  STG.E.64 desc[UR36][R2.64], R4 ;  /* 0x0000000402007986 */ /* 0x0009e2000c101b24 */
[----:B------:R-:W-:Y:S05]  /*c550*/  BRA `(.L_x_2994) ;  /* 0x0000000800ec7947 */ /* 0x000fea0003800000 */
.L_x_2989:
        /* <DEDUP_REMOVED lines=13> */
.L_x_3004:
        /* <DEDUP_REMOVED lines=22> */
.L_x_3007:
[----:B------:R-:W-:-:S04]  /*c790*/  SHF.R.U32.HI R5, RZ, 0x18, R7 ;  /* 0x00000018ff057819 */ /* 0x000fc80000011607 */
[----:B------:R-:W-:-:S07]  /*c7a0*/  LOP3.LUT R0, R0, 0x80, R5, 0xf8, !PT ;  /* 0x0000008000007812 */ /* 0x000fce00078ef805 */
.L_x_3006:
[----:B------:R-:W-:Y:S05]  /*c7b0*/  BSYNC.RECONVERGENT B0 ;  /* 0x0000000000007941 */ /* 0x000fea0003800200 */
.L_x_3005:
[----:B------:R0:W-:Y:S01]  /*c7c0*/  STG.E.U8 desc[UR36][R2.64], R0 ;  /* 0x0000000002007986 */ /* 0x0001e2000c101124 */
[----:B------:R-:W-:Y:S05]  /*c7d0*/  BRA `(.L_x_2994) ;  /* 0x00000008004c7947 */ /* 0x000fea0003800000 */
.L_x_3003:
        /* <DEDUP_REMOVED lines=22> */
.L_x_3010:
[----:B------:R-:W-:-:S04]  /*c940*/  SHF.R.U32.HI R5, RZ, 0x18, R7 ;  /* 0x00000018ff057819 */ /* 0x000fc80000011607 */
[----:B------:R-:W-:-:S07]  /*c950*/  LOP3.LUT R0, R0, 0x80, R5, 0xf8, !PT ;  /* 0x0000008000007812 */ /* 0x000fce00078ef805 */
.L_x_3009:
[----:B------:R-:W-:Y:S05]  /*c960*/  BSYNC.RECONVERGENT B0 ;  /* 0x0000000000007941 */ /* 0x000fea0003800200 */
.L_x_3008:
[----:B------:R0:W-:Y:S01]  /*c970*/  STG.E.U8 desc[UR36][R2.64], R0 ;  /* 0x0000000002007986 */ /* 0x0001e2000c101124 */
[----:B------:R-:W-:Y:S05]  /*c980*/  BRA `(.L_x_2994) ;  /* 0x0000000400e07947 */ /* 0x000fea0003800000 */
.L_x_3002:
        /* <DEDUP_REMOVED lines=26> */
.L_x_3012:
[----:B------:R-:W0:Y:S02]  /*cb30*/  F2I.U64.F64.TRUNC R4, R4 ;  /* 0x0000000400047311 */ /* 0x000e24000030d800 */
[----:B0-----:R0:W-:Y:S01]  /*cb40*/  STG.E.64 desc[UR36][R2.64], R4 ;  /* 0x0000000402007986 */ /* 0x0011e2000c101b24 */
[----:B------:R-:W-:Y:S05]  /*cb50*/  BRA `(.L_x_2994) ;  /* 0x00000004006c7947 */ /* 0x000fea0003800000 */
.L_x_3011:
[----:B------:R-:W0:Y:S02]  /*cb60*/  F2I.U32.F64.TRUNC R5, R4 ;  /* 0x0000000400057311 */ /* 0x000e24000030d000 */
[----:B0-----:R0:W-:Y:S01]  /*cb70*/  STG.E desc[UR36][R2.64], R5 ;  /* 0x0000000502007986 */ /* 0x0011e2000c101924 */
[----:B------:R-:W-:Y:S05]  /*cb80*/  BRA `(.L_x_2994) ;  /* 0x0000000400607947 */ /* 0x000fea0003800000 */
.L_x_3001:
        /* <DEDUP_REMOVED lines=10> */
.L_x_3014:
[----:B------:R-:W-:-:S05]  /*cc30*/  CS2R R6, SRZ ;  /* 0x0000000000067805 */ /* 0x000fca000001ff00 */
[----:B------:R0:W-:Y:S01]  /*cc40*/  STG.E.128 desc[UR36][R2.64], R4 ;  /* 0x0000000402007986 */ /* 0x0001e2000c101d24 */
[----:B------:R-:W-:Y:S05]  /*cc50*/  BRA `(.L_x_2994) ;  /* 0x00000004002c7947 */ /* 0x000fea0003800000 */
.L_x_3013:
[----:B------:R-:W-:-:S09]  /*cc60*/  UISETP.NE.AND UP0, UPT, UR6, 0xf, UPT ;  /* 0x0000000f0600788c */ /* 0x000fd2000bf05270 */
[----:B------:R-:W-:Y:S05]  /*cc70*/  BRA.U !UP0, `(.L_x_3015) ;  /* 0x0000000508087547 */ /* 0x000fea000b800000 */
[----:B------:R-:W-:-:S09]  /*cc80*/  UISETP.NE.AND UP0, UPT, UR6, 0x17, UPT ;  /* 0x000000170600788c */ /* 0x000fd2000bf05270 */
[----:B------:R-:W-:Y:S05]  /*cc90*/  BRA.U !UP0, `(.L_x_3016) ;  /* 0x0000000108a07547 */ /* 0x000fea000b800000 */
[----:B------:R-:W-:-:S09]  /*cca0*/  UISETP.NE.AND UP0, UPT, UR6, 0x18, UPT ;  /* 0x000000180600788c */ /* 0x000fd2000bf05270 */
[----:B------:R-:W-:Y:S05]  /*ccb0*/  BRA.U !UP0, `(.L_x_3017) ;  /* 0x0000000108447547 */ /* 0x000fea000b800000 */
.L_x_2993:
        /* <DEDUP_REMOVED lines=16> */
.L_x_3018:
[----:B------:R-:W-:Y:S05]  /*cdc0*/  BRA `(.L_x_2994) ;  /* 0x0000000000d07947 */ /* 0x000fea0003800000 */
.L_x_3017:
        /* <DEDUP_REMOVED lines=17> */
.L_x_3020:
[----:B------:R-:W-:Y:S05]  /*cee0*/  BSYNC.RECONVERGENT B0 ;  /* 0x0000000000007941 */ /* 0x000fea0003800200 */
.L_x_3019:
[----:B------:R-:W-:-:S05]  /*cef0*/  LOP3.LUT R7, R0, 0x80, R7, 0xf8, !PT ;  /* 0x0000008000077812 */ /* 0x000fca00078ef807 */
[----:B------:R0:W-:Y:S01]  /*cf00*/  STG.E.U8 desc[UR36][R2.64], R7 ;  /* 0x0000000702007986 */ /* 0x0001e2000c101124 */
[----:B------:R-:W-:Y:S05]  /*cf10*/  BRA `(.L_x_2994) ;  /* 0x00000000007c7947 */ /* 0x000fea0003800000 */
.L_x_3016:
        /* <DEDUP_REMOVED lines=16> */
.L_x_3022:
[----:B------:R-:W-:Y:S02]  /*d020*/  ISETP.GT.U32.AND P0, PT, R6, 0x7f800000, PT ;  /* 0x7f8000000600780c */ /* 0x000fe40003f04070 */
[----:B------:R-:W-:-:S04]  /*d030*/  MOV R0, 0x7f ;  /* 0x0000007f00007802 */ /* 0x000fc80000000f00 */
[----:B------:R-:W-:-:S07]  /*d040*/  SEL R0, R0, 0x7c, P0 ;  /* 0x0000007c00007807 */ /* 0x000fce0000000000 */
.L_x_3023:
[----:B------:R-:W-:Y:S05]  /*d050*/  BSYNC.RECONVERGENT B0 ;  /* 0x0000000000007941 */ /* 0x000fea0003800200 */
.L_x_3021:
[----:B------:R-:W-:-:S04]  /*d060*/  SHF.R.U32.HI R5, RZ, 0x18, R7 ;  /* 0x00000018ff057819 */ /* 0x000fc80000011607 */
[----:B------:R-:W-:-:S05]  /*d070*/  LOP3.LUT R5, R0, 0x80, R5, 0xf8, !PT ;  /* 0x0000008000057812 */ /* 0x000fca00078ef805 */
[----:B------:R0:W-:Y:S01]  /*d080*/  STG.E.U8 desc[UR36][R2.64], R5 ;  /* 0x0000000502007986 */ /* 0x0001e2000c101124 */
[----:B------:R-:W-:Y:S05]  /*d090*/  BRA `(.L_x_2994) ;  /* 0x00000000001c7947 */ /* 0x000fea0003800000 */
.L_x_3015:
[----:B------:R-:W-:Y:S01]  /*d0a0*/  UMOV UR4, 0xf0000000 ;  /* 0xf000000000047882 */ /* 0x000fe20000000000 */
[----:B------:R-:W-:Y:S01]  /*d0b0*/  UMOV UR5, 0x380fffff ;  /* 0x380fffff00057882 */ /* 0x000fe20000000000 */
[----:B------:R-:W0:Y:S01]  /*d0c0*/  F2F.F32.F64 R0, R4 ;  /* 0x0000000400007310 */ /* 0x000e220000301000 */
[----:B------:R-:W-:-:S14]  /*d0d0*/  DSETP.GEU.AND P0, PT, |R4|, UR4, PT ;  /* 0x0000000404007e2a */ /* 0x000fdc000bf0e200 */
[----:B0-----:R-:W-:-:S05]  /*d0e0*/  @!P0 FMUL R0, R0, 1.175494350822287508e-38 ;  /* 0x0080000000008820 */ /* 0x001fca0000400000 */
[----:B------:R-:W-:-:S05]  /*d0f0*/  F2FP.BF16.F32.PACK_AB R0, RZ, R0 ;  /* 0x00000000ff00723e */ /* 0x000fca00000010ff */
[----:B------:R0:W-:Y:S02]  /*d100*/  STG.E.U16 desc[UR36][R2.64], R0 ;  /* 0x0000000002007986 */ /* 0x0001e4000c101524 */
.L_x_2994:
[----:B------:R-:W-:-:S07]  /*d110*/  VIADD R19, R19, 0x80 ;  /* 0x0000008013137836 */ /* 0x000fce0000000000 */
.L_x_2931:
[----:B------:R-:W-:Y:S05]  /*d120*/  BSYNC.RECONVERGENT B7 ;  /* 0x0000000000077941 */ /* 0x000fea0003800200 */
.L_x_2930:
[----:B------:R-:W5:Y:S02]  /*d130*/  LDCU UR4, c[0x0][0x380] ;  /* 0x00007000ff0477ac */ /* 0x000f640008000800 */
[----:B-----5:R-:W-:-:S13]  /*d140*/  ISETP.GE.AND P0, PT, R19, UR4, PT ;  /* 0x0000000413007c0c */ /* 0x020fda000bf06270 */
[----:B------:R-:W-:Y:S05]  /*d150*/  @P0 EXIT ;  /* 0x000000000000094d */ /* 0x000fea0003800000 */
        /* <DEDUP_REMOVED lines=354> */
.L_x_3024:
[----:B------:R-:W0:Y:S01]  /*e780*/  LDCU.64 UR6, c[0x0][0x5e8] ;  /* 0x0000bd00ff0677ac */ /* 0x000e220008000a00 */
[----:B------:R-:W-:Y:S01]  /*e790*/  BSSY.RECONVERGENT B6, `(.L_x_3025) ;  /* 0x00000ef000067945 */ /* 0x000fe20003800200 */
[----:B------:R-:W1:Y:S01]  /*e7a0*/  LDCU.64 UR8, c[0x0][0x5f0] ;  /* 0x0000be00ff0877ac */ /* 0x000e620008000a00 */
[----:B------:R-:W-:-:S04]  /*e7b0*/  UPRMT UR4, UR40, 0x7771, URZ ;  /* 0x0000777128047896 */ /* 0x000fc800080000ff */
[----:B------:R-:W-:Y:S01]  /*e7c0*/  UISETP.GT.AND UP0, UPT, UR4, 0x9, UPT ;  /* 0x000000090400788c */ /* 0x000fe2000bf04270 */
[----:B0-----:R-:W-:Y:S02]  /*e7d0*/  IADD3 R16, P0, PT, R16, UR6, RZ ;  /* 0x0000000610107c10 */ /* 0x001fe4000ff1e0ff */
[----:B-1234-:R-:W-:-:S03]  /*e7e0*/  IADD3 R2, P1, PT, R0, UR8, RZ ;  /* 0x0000000800027c10 */ /* 0x01efc6000ff3e0ff */
        /* <DEDUP_REMOVED lines=14> */
.L_x_3029:
[----:B------:R-:W2:Y:S02]  /*e8d0*/  LDG.E.U8 R2, desc[UR36][R2.64] ;  /* 0x0000002402027981 */ /* 0x000ea4000c1e1100 */
[----:B--2---:R0:W1:Y:S01]  /*e8e0*/  I2F.F64.U16 R18, R2 ;  /* 0x0000000200127312 */ /* 0x0040620000101800 */
[----:B------:R-:W-:Y:S05]  /*e8f0*/  BRA `(.L_x_3031) ;  /* 0x0000000c00607947 */ /* 0x000fea0003800000 */
.L_x_3028:
        /* <DEDUP_REMOVED lines=9> */
.L_x_3033:
[----:B------:R-:W2:Y:S02]  /*e990*/  LDG.E R2, desc[UR36][R2.64] ;  /* 0x0000002402027981 */ /* 0x000ea4000c1e1900 */
[----:B--2---:R0:W1:Y:S01]  /*e9a0*/  I2F.F64 R18, R2 ;  /* 0x0000000200127312 */ /* 0x0040620000201c00 */
[----:B------:R-:W-:Y:S05]  /*e9b0*/  BRA `(.L_x_3031) ;  /* 0x0000000c00307947 */ /* 0x000fea0003800000 */
.L_x_3032:
[----:B------:R-:W2:Y:S02]  /*e9c0*/  LDG.E.U16 R2, desc[UR36][R2.64] ;  /* 0x0000002402027981 */ /* 0x000ea4000c1e1500 */
[----:B--2---:R0:W1:Y:S01]  /*e9d0*/  I2F.F64.S16 R18, R2 ;  /* 0x0000000200127312 */ /* 0x0040620000101c00 */
[----:B------:R-:W-:Y:S05]  /*e9e0*/  BRA `(.L_x_3031) ;  /* 0x0000000c00247947 */ /* 0x000fea0003800000 */
.L_x_3027:
        /* <DEDUP_REMOVED lines=10> */
.L_x_3035:
[----:B------:R-:W2:Y:S02]  /*ea90*/  LDG.E.U16 R0, desc[UR36][R2.64] ;  /* 0x0000002402007981 */ /* 0x000ea4000c1e1500 */
[----:B--2---:R-:W-:-:S05]  /*eaa0*/  HADD2.F32 R0, -RZ, R0.H0_H0 ;  /* 0x20000000ff007230 */ /* 0x004fca0000004100 */
[----:B------:R-:W-:-:S04]  /*eab0*/  FMUL.FTZ R0, R0, 1 ;  /* 0x3f80000000007820 */ /* 0x000fc80000410000 */
[----:B------:R1:W2:Y:S01]  /*eac0*/  F2F.F64.F32 R18, R0 ;  /* 0x0000000000127310 */ /* 0x0002a20000201800 */
[----:B------:R-:W-:Y:S05]  /*ead0*/  BRA `(.L_x_3031) ;  /* 0x0000000800e87947 */ /* 0x000fea0003800000 */
.L_x_3034:
        /* <DEDUP_REMOVED lines=8> */
[----:B------:R-:W4:Y:S01]  /*eb60*/  F2F.F64.F32 R18, R18 ;  /* 0x0000001200127310 */ /* 0x000f220000201800 */
[----:B------:R-:W-:Y:S05]  /*eb70*/  BRA `(.L_x_3031) ;  /* 0x0000000800c07947 */ /* 0x000fea0003800000 */
.L_x_3037:
[----:B------:R-:W2:Y:S02]  /*eb80*/  LDG.E.U16 R2, desc[UR36][R2.64] ;  /* 0x0000002402027981 */ /* 0x000ea4000c1e1500 */
[----:B--2---:R-:W-:-:S05]  /*eb90*/  HADD2.F32 R0, -RZ, R2.H0_H0 ;  /* 0x20000002ff007230 */ /* 0x004fca0000004100 */
[----:B------:R-:W-:-:S04]  /*eba0*/  FMUL.FTZ R0, R0, 1 ;  /* 0x3f80000000007820 */ /* 0x000fc80000410000 */
[----:B------:R0:W1:Y:S01]  /*ebb0*/  F2F.F64.F32 R18, R0 ;  /* 0x0000000000127310 */ /* 0x0000620000201800 */
[----:B------:R-:W-:Y:S05]  /*ebc0*/  BRA `(.L_x_3031) ;  /* 0x0000000800ac7947 */ /* 0x000fea0003800000 */
.L_x_3036:
[----:B------:R3:W5:Y:S01]  /*ebd0*/  LDG.E.64 R18, desc[UR36][R2.64] ;  /* 0x0000002402127981 */ /* 0x000762000c1e1b00 */
[----:B------:R-:W-:Y:S05]  /*ebe0*/  BRA `(.L_x_3031) ;  /* 0x0000000800a47947 */ /* 0x000fea0003800000 */
.L_x_3026:
        /* <DEDUP_REMOVED lines=13> */
.L_x_3040:
[----:B------:R0:W5:Y:S01]  /*ecc0*/  LDG.E.64 R18, desc[UR36][R2.64] ;  /* 0x0000002402127981 */ /* 0x000162000c1e1b00 */
[----:B------:R-:W-:Y:S05]  /*ecd0*/  BRA `(.L_x_3031) ;  /* 0x0000000800687947 */ /* 0x000fea0003800000 */
.L_x_3039:
        /* <DEDUP_REMOVED lines=12> */
[----:B0-----:R-:W-:-:S04]  /*eda0*/  IADD3 R5, PT, PT, -R5, RZ, RZ ;  /* 0x000000ff05057210 */ /* 0x001fc80007ffe1ff */
[----:B------:R-:W-:-:S05]  /*edb0*/  VIADDMNMX.U32 R5, R5, R6, 0x4, !PT ;  /* 0x0000000405057446 */ /* 0x000fca0007800006 */
[----:B------:R-:W-:-:S05]  /*edc0*/  VIADD R5, R5, 0xfffffffc ;  /* 0xfffffffc05057836 */ /* 0x000fca0000000000 */
[C---:B------:R-:W-:Y:S02]  /*edd0*/  SHF.L.U32 R6, R4.reuse, R5, RZ ;  /* 0x0000000504067219 */ /* 0x040fe400000006ff */
[----:B------:R-:W-:Y:S01]  /*ede0*/  SHF.L.U32 R7, R5, 0x17, RZ ;  /* 0x0000001705077819 */ /* 0x000fe200000006ff */
[----:B------:R-:W-:-:S03]  /*edf0*/  VIADD R5, R4, 0x1000000 ;  /* 0x0100000004057836 */ /* 0x000fc60000000000 */
[----:B------:R-:W-:Y:S02]  /*ee00*/  LEA.HI R6, R6, -R7, RZ, 0x1c ;  /* 0x8000000706067211 */ /* 0x000fe400078fe0ff */
[----:B------:R-:W-:Y:S02]  /*ee10*/  SHF.R.S32.HI R5, RZ, 0x8, R5 ;  /* 0x00000008ff057819 */ /* 0x000fe40000011405 */
[----:B------:R-:W-:-:S04]  /*ee20*/  IADD3 R6, PT, PT, R6, 0x3c000000, RZ ;  /* 0x3c00000006067810 */ /* 0x000fc80007ffe0ff */
[----:B------:R-:W-:-:S04]  /*ee30*/  LOP3.LUT R5, R6, 0x7f800000, R5, 0xf8, !PT ;  /* 0x7f80000006057812 */ /* 0x000fc800078ef805 */
[----:B------:R-:W-:-:S04]  /*ee40*/  SEL R5, R5, RZ, P0 ;  /* 0x000000ff05057207 */ /* 0x000fc80000000000 */
[----:B------:R-:W-:-:S05]  /*ee50*/  LOP3.LUT R5, R5, 0x80000000, R0, 0xf8, !PT ;  /* 0x8000000005057812 */ /* 0x000fca00078ef800 */
[----:B------:R-:W-:-:S04]  /*ee60*/  FMUL.FTZ R5, R5, 1 ;  /* 0x3f80000005057820 */ /* 0x000fc80000410000 */
[----:B------:R0:W1:Y:S01]  /*ee70*/  F2F.F64.F32 R18, R5 ;  /* 0x0000000500127310 */ /* 0x0000620000201800 */
[----:B------:R-:W-:Y:S05]  /*ee80*/  BRA `(.L_x_3031) ;  /* 0x0000000400fc7947 */ /* 0x000fea0003800000 */
.L_x_3042:
        /* <DEDUP_REMOVED lines=14> */
.L_x_3041:
[----:B------:R-:W2:Y:S02]  /*ef70*/  LDG.E.U16 R0, desc[UR36][R2.64] ;  /* 0x0000002402007981 */ /* 0x000ea4000c1e1500 */
[----:B--2---:R-:W-:-:S04]  /*ef80*/  IMAD.U32 R0, R0, 0x10000, RZ ;  /* 0x0001000000007824 */ /* 0x004fc800078e00ff */
[----:B------:R-:W-:-:S04]  /*ef90*/  FMUL.FTZ R0, R0, 1 ;  /* 0x3f80000000007820 */ /* 0x000fc80000410000 */
[----:B------:R0:W1:Y:S01]  /*efa0*/  F2F.F64.F32 R18, R0 ;  /* 0x0000000000127310 */ /* 0x0000620000201800 */
[----:B------:R-:W-:Y:S05]  /*efb0*/  BRA `(.L_x_3031) ;  /* 0x0000000400b07947 */ /* 0x000fea0003800000 */
.L_x_3038:
        /* <DEDUP_REMOVED lines=11> */
.L_x_3045:
        /* <DEDUP_REMOVED lines=21> */
.L_x_3047:
[----:B------:R-:W-:Y:S05]  /*f1c0*/  BSYNC.RECONVERGENT B0 ;  /* 0x0000000000007941 */ /* 0x000fea0003800200 */
.L_x_3046:
[----:B------:R-:W-:Y:S02]  /*f1d0*/  SHF.L.U32 R0, R0, 0x14, RZ ;  /* 0x0000001400007819 */ /* 0x000fe400000006ff */
[----:B------:R-:W-:-:S04]  /*f1e0*/  LEA R2, R2, 0x3b800000, 0x17 ;  /* 0x3b80000002027811 */ /* 0x000fc800078eb8ff */
[----:B------:R-:W-:-:S05]  /*f1f0*/  LOP3.LUT R0, R2, R0, R7, 0xfe, !PT ;  /* 0x0000000002007212 */ /* 0x000fca00078efe07 */
[----:B------:R-:W-:-:S04]  /*f200*/  FMUL.FTZ R0, R0, 1 ;  /* 0x3f80000000007820 */ /* 0x000fc80000410000 */
[----:B------:R0:W1:Y:S01]  /*f210*/  F2F.F64.F32 R18, R0 ;  /* 0x0000000000127310 */ /* 0x0000620000201800 */
[----:B------:R-:W-:Y:S05]  /*f220*/  BRA `(.L_x_3031) ;  /* 0x0000000400147947 */ /* 0x000fea0003800000 */
.L_x_3044:
        /* <DEDUP_REMOVED lines=21> */
.L_x_3049:
[----:B------:R-:W-:Y:S05]  /*f380*/  BSYNC.RECONVERGENT B0 ;  /* 0x0000000000007941 */ /* 0x000fea0003800200 */
.L_x_3048:
[----:B------:R-:W-:Y:S01]  /*f390*/  IMAD.SHL.U32 R0, R0, 0x200000, RZ ;  /* 0x0020000000007824 */ /* 0x000fe200078e00ff */
[----:B------:R-:W-:-:S04]  /*f3a0*/  LEA R2, R2, 0x37800000, 0x17 ;  /* 0x3780000002027811 */ /* 0x000fc800078eb8ff */
[----:B------:R-:W-:-:S05]  /*f3b0*/  LOP3.LUT R0, R2, R0, R7, 0xfe, !PT ;  /* 0x0000000002007212 */ /* 0x000fca00078efe07 */
[----:B------:R-:W-:-:S04]  /*f3c0*/  FMUL.FTZ R0, R0, 1 ;  /* 0x3f80000000007820 */ /* 0x000fc80000410000 */
[----:B------:R0:W1:Y:S01]  /*f3d0*/  F2F.F64.F32 R18, R0 ;  /* 0x0000000000127310 */ /* 0x0000620000201800 */
[----:B------:R-:W-:Y:S05]  /*f3e0*/  BRA `(.L_x_3031) ;  /* 0x0000000000a47947 */ /* 0x000fea0003800000 */
.L_x_3043:
        /* <DEDUP_REMOVED lines=12> */
[----:B------:R-:W-:Y:S01]  /*f4b0*/  @P0 SHF.L.U32 R0, R0, 0x17, RZ ;  /* 0x0000001700000819 */ /* 0x000fe200000006ff */
[----:B------:R-:W-:Y:S01]  /*f4c0*/  @!P0 IMAD.MOV.U32 R18, RZ, RZ, 0x20000000 ;  /* 0x20000000ff128424 */ /* 0x000fe200078e00ff */
[----:B------:R-:W-:-:S03]  /*f4d0*/  @!P0 MOV R19, 0x7ff80000 ;  /* 0x7ff8000000138802 */ /* 0x000fc60000000f00 */
[----:B------:R-:W-:-:S04]  /*f4e0*/  @P0 FMUL.FTZ R0, R0, 1 ;  /* 0x3f80000000000820 */ /* 0x000fc80000410000 */
[----:B------:R0:W1:Y:S01]  /*f4f0*/  @P0 F2F.F64.F32 R18, R0 ;  /* 0x0000000000120310 */ /* 0x0000620000201800 */
[----:B------:R-:W-:Y:S05]  /*f500*/  BRA `(.L_x_3031) ;  /* 0x00000000005c7947 */ /* 0x000fea0003800000 */
.L_x_3030:
        /* <DEDUP_REMOVED lines=10> */
[----:B-1----:R-:W-:Y:S01]  /*f5b0*/  IMAD.U32 R6, RZ, RZ, UR6 ;  /* 0x00000006ff067e24 */ /* 0x002fe2000f8e00ff */
[----:B------:R-:W-:Y:S01]  /*f5c0*/  MOV R7, UR7 ;  /* 0x0000000700077c02 */ /* 0x000fe20008000f00 */
[----:B---3--:R-:W-:Y:S01]  /*f5d0*/  IMAD.U32 R10, RZ, RZ, UR8 ;  /* 0x00000008ff0a7e24 */ /* 0x008fe2000f8e00ff */
[----:B------:R-:W-:-:S07]  /*f5e0*/  MOV R11, UR9 ;  /* 0x00000009000b7c02 */ /* 0x000fce0008000f00 */
[----:B------:R-:W-:-:S07]  /*f5f0*/  LEPC R20, `(.L_x_3052) ;  /* 0x000000001014794e */ /* 0x000fce0000000000 */
[----:B--2---:R-:W-:Y:S05]  /*f600*/  CALL.ABS.NOINC R2 ;  /* 0x0000000002007343 */ /* 0x004fea0003c00000 */
.L_x_3052:
[----:B------:R-:W-:Y:S01]  /*f610*/  CS2R R18, SRZ ;  /* 0x0000000000127805 */ /* 0x000fe2000001ff00 */
[----:B------:R-:W-:Y:S06]  /*f620*/  BRA `(.L_x_3031) ;  /* 0x0000000000147947 */ /* 0x000fec0003800000 */
.L_x_3051:
[----:B------:R-:W2:Y:S02]  /*f630*/  LDG.E.64 R18, desc[UR36][R2.64] ;  /* 0x0000002402127981 */ /* 0x000ea4000c1e1b00 */
[----:B--2---:R-:W0:Y:S01]  /*f640*/  I2F.F64.U64 R18, R18 ;  /* 0x0000001200127312 */ /* 0x004e220000301800 */
[----:B------:R-:W-:Y:S05]  /*f650*/  BRA `(.L_x_3031) ;  /* 0x0000000000087947 */ /* 0x000fea0003800000 */
.L_x_3050:
[----:B------:R-:W2:Y:S02]  /*f660*/  LDG.E R2, desc[UR36][R2.64] ;  /* 0x0000002402027981 */ /* 0x000ea4000c1e1900 */
[----:B--2---:R0:W1:Y:S02]  /*f670*/  I2F.F64.U32 R18, R2 ;  /* 0x0000000200127312 */ /* 0x0040640000201800 */
.L_x_3031:
[----:B------:R-:W-:Y:S05]  /*f680*/  BSYNC.RECONVERGENT B6 ;  /* 0x0000000000067941 */ /* 0x000fea0003800200 */
.L_x_3025:
[----:B------:R-:W3:Y:S01]  /*f690*/  LDCU.64 UR6, c[0x0][0x5f8] ;  /* 0x0000bf00ff0677ac */ /* 0x000ee20008000a00 */
[----:B------:R-:W-:Y:S01]  /*f6a0*/  BSSY.RECONVERGENT B6, `(.L_x_3053) ;  /* 0x00000ec000067945 */ /* 0x000fe20003800200 */
[----:B------:R-:W-:-:S04]  /*f6b0*/  UPRMT UR4, UR40, 0x7772, URZ ;  /* 0x0000777228047896 */ /* 0x000fc800080000ff */
[----:B------:R-:W-:Y:S01]  /*f6c0*/  UISETP.GT.AND UP0, UPT, UR4, 0x9, UPT ;  /* 0x000000090400788c */ /* 0x000fe2000bf04270 */
[----:B---3--:R-:W-:-:S04]  /*f6d0*/  IADD3 R24, P0, PT, R24, UR6, RZ ;  /* 0x0000000618187c10 */ /* 0x008fc8000ff1e0ff */
        /* <DEDUP_REMOVED lines=10> */
[----:B0-----:R-:W3:Y:S02]  /*f780*/  LDG.E.S8 R2, desc[UR36][R24.64] ;  /* 0x0000002418027981 */ /* 0x001ee4000c1e1300 */
[----:B---3--:R-:W0:Y:S01]  /*f790*/  I2F.F64.S16 R2, R2 ;  /* 0x0000000200027312 */ /* 0x008e220000101c00 */
[----:B------:R-:W-:Y:S05]  /*f7a0*/  BRA `(.L_x_3059) ;  /* 0x0000000c006c7947 */ /* 0x000fea0003800000 */
.L_x_3057:
[----:B0-----:R-:W3:Y:S02]  /*f7b0*/  LDG.E.U8 R2, desc[UR36][R24.64] ;  /* 0x0000002418027981 */ /* 0x001ee4000c1e1100 */
[----:B---3--:R-:W0:Y:S01]  /*f7c0*/  I2F.F64.U16 R2, R2 ;  /* 0x0000000200027312 */ /* 0x008e220000101800 */
[----:B------:R-:W-:Y:S05]  /*f7d0*/  BRA `(.L_x_3059) ;  /* 0x0000000c00607947 */ /* 0x000fea0003800000 */
.L_x_3056:
[----:B------:R-:W-:-:S09]  /*f7e0*/  UISETP.NE.AND UP0, UPT, UR4, 0x2, UPT ;  /* 0x000000020400788c */ /* 0x000fd2000bf05270 */
[----:B------:R-:W-:Y:S05]  /*f7f0*/  BRA.U !UP0, `(.L_x_3060) ;  /* 0x0000000108287547 */ /* 0x000fea000b800000 */
[----:B------:R-:W-:-:S09]  /*f800*/  UISETP.NE.AND UP0, UPT, UR4, 0x3, UPT ;  /* 0x000000030400788c */ /* 0x000fd2000bf05270 */
[----:B------:R-:W-:Y:S05]  /*f810*/  BRA.U !UP0, `(.L_x_3061) ;  /* 0x0000000108147547 */ /* 0x000fea000b800000 */
[----:B------:R-:W-:-:S09]  /*f820*/  UISETP.NE.AND UP0, UPT, UR4, 0x4, UPT ;  /* 0x000000040400788c */ /* 0x000fd2000bf05270 */
[----:B------:R-:W-:Y:S05]  /*f830*/  BRA.U UP0, `(.L_x_3058) ;  /* 0x0000000900ec7547 */ /* 0x000fea000b800000 */
[----:B0-----:R-:W3:Y:S02]  /*f840*/  LDG.E.64 R2, desc[UR36][R24.64] ;  /* 0x0000002418027981 */ /* 0x001ee4000c1e1b00 */
[----:B---3--:R-:W0:Y:S01]  /*f850*/  I2F.F64.S64 R2, R2 ;  /* 0x0000000200027312 */ /* 0x008e220000301c00 */
[----:B------:R-:W-:Y:S05]  /*f860*/  BRA `(.L_x_3059) ;  /* 0x0000000c003c7947 */ /* 0x000fea0003800000 */
.L_x_3061:
[----:B0-----:R-:W3:Y:S02]  /*f870*/  LDG.E R2, desc[UR36][R24.64] ;  /* 0x0000002418027981 */ /* 0x001ee4000c1e1900 */
[----:B---3--:R-:W0:Y:S01]  /*f880*/  I2F.F64 R2, R2 ;  /* 0x0000000200027312 */ /* 0x008e220000201c00 */
[----:B------:R-:W-:Y:S05]  /*f890*/  BRA `(.L_x_3059) ;  /* 0x0000000c00307947 */ /* 0x000fea0003800000 */
.L_x_3060:
[----:B0-----:R-:W3:Y:S02]  /*f8a0*/  LDG.E.U16 R2, desc[UR36][R24.64] ;  /* 0x0000002418027981 */ /* 0x001ee4000c1e1500 */
[----:B---3--:R-:W0:Y:S01]  /*f8b0*/  I2F.F64.S16 R2, R2 ;  /* 0x0000000200027312 */ /* 0x008e220000101c00 */
[----:B------:R-:W-:Y:S05]  /*f8c0*/  BRA `(.L_x_3059) ;  /* 0x0000000c00247947 */ /* 0x000fea0003800000 */
.L_x_3055:
[----:B------:R-:W-:-:S09]  /*f8d0*/  UISETP.GT.AND UP0, UPT, UR4, 0x6, UPT ;  /* 0x000000060400788c */ /* 0x000fd2000bf04270 */
[----:B------:R-:W-:Y:S05]  /*f8e0*/  BRA.U UP0, `(.L_x_3062) ;  /* 0x0000000100347547 */ /* 0x000fea000b800000 */
[----:B------:R-:W-:-:S09]  /*f8f0*/  UISETP.NE.AND UP0, UPT, UR4, 0x5, UPT ;  /* 0x000000050400788c */ /* 0x000fd2000bf05270 */
[----:B------:R-:W-:Y:S05]  /*f900*/  BRA.U !UP0, `(.L_x_3063) ;  /* 0x0000000108187547 */ /* 0x000fea000b800000 */
[----:B------:R-:W-:-:S09]  /*f910*/  UISETP.NE.AND UP0, UPT, UR4, 0x6, UPT ;  /* 0x000000060400788c */ /* 0x000fd2000bf05270 */
[----:B------:R-:W-:Y:S05]  /*f920*/  BRA.U UP0, `(.L_x_3058) ;  /* 0x0000000900b07547 */ /* 0x000fea000b800000 */
[----:B0-----:R-:W3:Y:S02]  /*f930*/  LDG.E R2, desc[UR36][R24.64] ;  /* 0x0000002418027981 */ /* 0x001ee4000c1e1900 */
[----:B---3--:R-:W-:-:S06]  /*f940*/  FMUL.FTZ R2, R2, 1 ;  /* 0x3f80000002027820 */ /* 0x008fcc0000410000 */
[----:B------:R-:W0:Y:S01]  /*f950*/  F2F.F64.F32 R2, R2 ;  /* 0x0000000200027310 */ /* 0x000e220000201800 */
[----:B------:R-:W-:Y:S05]  /*f960*/  BRA `(.L_x_3059) ;  /* 0x0000000800fc7947 */ /* 0x000fea0003800000 */
.L_x_3063:
[----:B01----:R-:W3:Y:S02]  /*f970*/  LDG.E.U16 R0, desc[UR36][R24.64] ;  /* 0x0000002418007981 */ /* 0x003ee4000c1e1500 */
[----:B---3--:R-:W-:-:S05]  /*f980*/  HADD2.F32 R0, -RZ, R0.H0_H0 ;  /* 0x20000000ff007230 */ /* 0x008fca0000004100 */
[----:B------:R-:W-:-:S04]  /*f990*/  FMUL.FTZ R0, R0, 1 ;  /* 0x3f80000000007820 */ /* 0x000fc80000410000 */
[----:B------:R3:W0:Y:S01]  /*f9a0*/  F2F.F64.F32 R2, R0 ;  /* 0x0000000000027310 */ /* 0x0006220000201800 */
[----:B------:R-:W-:Y:S05]  /*f9b0*/  BRA `(.L_x_3059) ;  /* 0x0000000800e87947 */ /* 0x000fea0003800000 */
.L_x_3062:
[----:B------:R-:W-:-:S09]  /*f9c0*/  UISETP.NE.AND UP0, UPT, UR4, 0x7, UPT ;  /* 0x000000070400788c */ /* 0x000fd2000bf05270 */
[----:B------:R-:W-:Y:S05]  /*f9d0*/  BRA.U !UP0, `(.L_x_3064) ;  /* 0x0000000108347547 */ /* 0x000fea000b800000 */
[----:B------:R-:W-:-:S09]  /*f9e0*/  UISETP.NE.AND UP0, UPT, UR4, 0x8, UPT ;  /* 0x000000080400788c */ /* 0x000fd2000bf05270 */
[----:B------:R-:W-:Y:S05]  /*f9f0*/  BRA.U !UP0, `(.L_x_3065) ;  /* 0x0000000108187547 */ /* 0x000fea000b800000 */
[----:B------:R-:W-:-:S09]  /*fa00*/  UISETP.NE.AND UP0, UPT, UR4, 0x9, UPT ;  /* 0x000000090400788c */ /* 0x000fd2000bf05270 */
[----:B------:R-:W-:Y:S05]  /*fa10*/  BRA.U UP0, `(.L_x_3058) ;  /* 0x0000000900747547 */ /* 0x000fea000b800000 */
[----:B------:R-:W0:Y:S02]  /*fa20*/  LDG.E R24, desc[UR36][R24.64] ;  /* 0x0000002418187981 */ /* 0x000e24000c1e1900 */
[----:B0-----:R-:W-:-:S06]  /*fa30*/  FMUL.FTZ R2, R24, 1 ;  /* 0x3f80000018027820 */ /* 0x001fcc0000410000 */
[----:B------:R-:W0:Y:S01]  /*fa40*/  F2F.F64.F32 R2, R2 ;  /* 0x0000000200027310 */ /* 0x000e220000201800 */
[----:B------:R-:W-:Y:S05]  /*fa50*/  BRA `(.L_x_3059) ;  /* 0x0000000800c07947 */ /* 0x000fea0003800000 */
.L_x_3065:
[----:B------:R-:W0:Y:S02]  /*fa60*/  LDG.E.U16 R24, desc[UR36][R24.64] ;  /* 0x0000002418187981 */ /* 0x000e24000c1e1500 */
[----:B01----:R-:W-:-:S05]  /*fa70*/  HADD2.F32 R0, -RZ, R24.H0_H0 ;  /* 0x20000018ff007230 */ /* 0x003fca0000004100 */
[----:B------:R-:W-:-:S04]  /*fa80*/  FMUL.FTZ R0, R0, 1 ;  /* 0x3f80000000007820 */ /* 0x000fc80000410000 */
[----:B------:R0:W1:Y:S01]  /*fa90*/  F2F.F64.F32 R2, R0 ;  /* 0x0000000000027310 */ /* 0x0000620000201800 */
[----:B------:R-:W-:Y:S05]  /*faa0*/  BRA `(.L_x_3059) ;  /* 0x0000000800ac7947 */ /* 0x000fea0003800000 */
.L_x_3064:
[----:B0-----:R0:W5:Y:S01]  /*fab0*/  LDG.E.64 R2, desc[UR36][R24.64] ;  /* 0x0000002418027981 */ /* 0x001162000c1e1b00 */
[----:B------:R-:W-:Y:S05]  /*fac0*/  BRA `(.L_x_3059) ;  /* 0x0000000800a47947 */ /* 0x000fea0003800000 */
.L_x_3054:
        /* <DEDUP_REMOVED lines=9> */
[----:B0-----:R-:W-:Y:S01]  /*fb60*/  IMAD.MOV.U32 R2, RZ, RZ, RZ ;  /* 0x000000ffff027224 */ /* 0x001fe200078e00ff */
[----:B---3--:R-:W-:-:S04]  /*fb70*/  ISETP.NE.AND P0, PT, R24, RZ, PT ;  /* 0x000000ff1800720c */ /* 0x008fc80003f05270 */
[----:B------:R-:W-:Y:S01]  /*fb80*/  FSEL R3, RZ, 1.875, !P0 ;  /* 0x3ff00000ff037808 */ /* 0x000fe20004000000 */
[----:B------:R-:W-:Y:S08]  /*fb90*/  BRA `(.L_x_3059) ;  /* 0x0000000800707947 */ /* 0x000ff00003800000 */
.L_x_3068:
[----:B0-----:R0:W5:Y:S01]  /*fba0*/  LDG.E.64 R2, desc[UR36][R24.64] ;  /* 0x0000002418027981 */ /* 0x001162000c1e1b00 */
[----:B------:R-:W-:Y:S05]  /*fbb0*/  BRA `(.L_x_3059) ;  /* 0x0000000800687947 */ /* 0x000fea0003800000 */
.L_x_3067:
[----:B------:R-:W-:-:S09]  /*fbc0*/  UISETP.NE.AND UP0, UPT, UR4, 0xf, UPT ;  /* 0x0000000f0400788c */ /* 0x000fd2000bf05270 */
[----:B------:R-:W-:Y:S05]  /*fbd0*/  BRA.U !UP0, `(.L_x_3069) ;  /* 0x00000001089c7547 */ /* 0x000fea000b800000 */
[----:B------:R-:W-:-:S09]  /*fbe0*/  UISETP.NE.AND UP0, UPT, UR4, 0x17, UPT ;  /* 0x000000170400788c */ /* 0x000fd2000bf05270 */
[----:B------:R-:W-:Y:S05]  /*fbf0*/  BRA.U !UP0, `(.L_x_3070) ;  /* 0x00000001085c7547 */ /* 0x000fea000b800000 */
[----:B------:R-:W-:-:S09]  /*fc00*/  UISETP.NE.AND UP0, UPT, UR4, 0x18, UPT ;  /* 0x000000180400788c */ /* 0x000fd2000bf05270 */
[----:B------:R-:W-:Y:S05]  /*fc10*/  BRA.U UP0, `(.L_x_3058) ;  /* 0x0000000500f47547 */ /* 0x000fea000b800000 */
[----:B01----:R-:W3:Y:S01]  /*fc20*/  LDG.E.U8 R0, desc[UR36][R24.64] ;  /* 0x0000002418007981 */ /* 0x003ee2000c1e1100 */
[----:B------:R-:W-:Y:S01]  /*fc30*/  IMAD.MOV.U32 R4, RZ, RZ, 0x1f ;  /* 0x0000001fff047424 */ /* 0x000fe200078e00ff */
[----:B---3--:R-:W-:-:S04]  /*fc40*/  SHF.L.U32 R0, R0, 0x18, RZ ;  /* 0x0000001800007819 */ /* 0x008fc800000006ff */
        /* <DEDUP_REMOVED lines=15> */
[----:B------:R-:W-:-:S06]  /*fd40*/  FMUL.FTZ R3, R3, 1 ;  /* 0x3f80000003037820 */ /* 0x000fcc0000410000 */
[----:B------:R-:W0:Y:S01]  /*fd50*/  F2F.F64.F32 R2, R3 ;  /* 0x0000000300027310 */ /* 0x000e220000201800 */
[----:B------:R-:W-:Y:S05]  /*fd60*/  BRA `(.L_x_3059) ;  /* 0x0000000400fc7947 */ /* 0x000fea0003800000 */
.L_x_3070:
[----:B0-----:R-:W1:Y:S02]  /*fd70*/  LDG.E.U8 R3, desc[UR36][R24.64] ;  /* 0x0000002418037981 */ /* 0x001e64000c1e1100 */
[C---:B-1----:R-:W-:Y:S01]  /*fd80*/  IMAD.SHL.U32 R0, R3.reuse, 0x2000000, RZ ;  /* 0x0200000003007824 */ /* 0x042fe200078e00ff */
        /* <DEDUP_REMOVED lines=12> */
.L_x_3069:
[----:B01----:R-:W3:Y:S02]  /*fe50*/  LDG.E.U16 R0, desc[UR36][R24.64] ;  /* 0x0000002418007981 */ /* 0x003ee4000c1e1500 */
[----:B---3--:R-:W-:-:S04]  /*fe60*/  IMAD.U32 R0, R0, 0x10000, RZ ;  /* 0x0001000000007824 */ /* 0x008fc800078e00ff */
[----:B------:R-:W-:-:S04]  /*fe70*/  FMUL.FTZ R0, R0, 1 ;  /* 0x3f80000000007820 */ /* 0x000fc80000410000 */
[----:B------:R0:W1:Y:S01]  /*fe80*/  F2F.F64.F32 R2, R0 ;  /* 0x0000000000027310 */ /* 0x0000620000201800 */
[----:B------:R-:W-:Y:S05]  /*fe90*/  BRA `(.L_x_3059) ;  /* 0x0000000400b07947 */ /* 0x000fea0003800000 */
.L_x_3066:
        /* <DEDUP_REMOVED lines=8> */
[----:B0-----:R-:W3:Y:S02]  /*ff20*/  LDG.E.U16 R2, desc[UR36][R24.64] ;  /* 0x0000002418027981 */ /* 0x001ee4000c1e1500 */
[----:B---3--:R-:W0:Y:S01]  /*ff30*/  I2F.F64.U16 R2, R2 ;  /* 0x0000000200027312 */ /* 0x008e220000101800 */
[----:B------:R-:W-:Y:S05]  /*ff40*/  BRA `(.L_x_3059) ;  /* 0x0000000400847947 */ /* 0x000fea0003800000 */
.L_x_3073:
[----:B------:R-:W3:Y:S01]  /*ff50*/  LDG.E.U8 R24, desc[UR36][R24.64] ;  /* 0x0000002418187981 */ /* 0x000ee2000c1e1100 */
[----:B0-----:R-:W-:Y:S02]  /*ff60*/  CS2R R2, SRZ ;  /* 0x0000000000027805 */ /* 0x001fe4000001ff00 */
[----:B---3--:R-:W-:-:S13]  /*ff70*/  ISETP.NE.AND P0, PT, R24, RZ, PT ;  /* 0x000000ff1800720c */ /* 0x008fda0003f05270 */
[----:B------:R-:W-:Y:S05]  /*ff80*/  @!P0 BRA `(.L_x_3059) ;  /* 0x0000000400748947 */ /* 0x000fea0003800000 */
[----:B------:R-:W-:-:S13]  /*ff90*/  ISETP.NE.AND P0, PT, R24, 0x80, PT ;  /* 0x000000801800780c */ /* 0x000fda0003f05270 */
[----:B------:R-:W-:Y:S01]  /*ffa0*/  @!P0 MOV R2, 0x20000000 ;  /* 0x2000000000028802 */ /* 0x000fe20000000f00 */
[----:B------:R-:W-:Y:S01]  /*ffb0*/  @!P0 IMAD.MOV.U32 R3, RZ, RZ, 0x7ff80000 ;  /* 0x7ff80000ff038424 */ /* 0x000fe200078e00ff */
[----:B------:R-:W-:Y:S06]  /*ffc0*/  @!P0 BRA `(.L_x_3059) ;  /* 0x0000000400648947 */ /* 0x000fec0003800000 */
[--C-:B-1----:R-:W-:Y:S01]  /*ffd0*/  SHF.R.U32.HI R0, RZ, 0x3, R24.reuse ;  /* 0x00000003ff007819 */ /* 0x102fe20000011618 */
        /* <DEDUP_REMOVED lines=12> */
.L_x_3075:
[----:B------:R-:W-:Y:S05]  /*100a0*/  BSYNC.RECONVERGENT B0 ;  /* 0x0000000000007941 */ /* 0x000fea0003800200 */
.L_x_3074:
[----:B------:R-:W-:Y:S02]  /*100b0*/  SHF.L.U32 R0, R0, 0x14, RZ ;  /* 0x0000001400007819 */ /* 0x000fe400000006ff */
[----:B------:R-:W-:-:S04]  /*100c0*/  LEA R2, R2, 0x3b800000, 0x17 ;  /* 0x3b80000002027811 */ /* 0x000fc800078eb8ff */
[----:B------:R-:W-:-:S05]  /*100d0*/  LOP3.LUT R0, R2, R0, R7, 0xfe, !PT ;  /* 0x0000000002007212 */ /* 0x000fca00078efe07 */
[----:B------:R-:W-:-:S04]  /*100e0*/  FMUL.FTZ R0, R0, 1 ;  /* 0x3f80000000007820 */ /* 0x000fc80000410000 */
[----:B------:R0:W1:Y:S01]  /*100f0*/  F2F.F64.F32 R2, R0 ;  /* 0x0000000000027310 */ /* 0x0000620000201800 */
[----:B------:R-:W-:Y:S05]  /*10100*/  BRA `(.L_x_3059) ;  /* 0x0000000400147947 */ /* 0x000fea0003800000 */
.L_x_3072:
[----:B------:R-:W3:Y:S01]  /*10110*/  LDG.E.U8 R24, desc[UR36][R24.64] ;  /* 0x0000002418187981 */ /* 0x000ee2000c1e1100 */
[----:B0-----:R-:W-:Y:S02]  /*10120*/  CS2R R2, SRZ ;  /* 0x0000000000027805 */ /* 0x001fe4000001ff00 */
[----:B---3--:R-:W-:-:S13]  /*10130*/  ISETP.NE.AND P0, PT, R24, RZ, PT ;  /* 0x000000ff1800720c */ /* 0x008fda0003f05270 */
[----:B------:R-:W-:Y:S05]  /*10140*/  @!P0 BRA `(.L_x_3059) ;  /* 0x0000000400048947 */ /* 0x000fea0003800000 */
[----:B------:R-:W-:-:S13]  /*10150*/  ISETP.NE.AND P0, PT, R24, 0x80, PT ;  /* 0x000000801800780c */ /* 0x000fda0003f05270 */
[----:B------:R-:W-:Y:S01]  /*10160*/  @!P0 IMAD.MOV.U32 R2, RZ, RZ, 0x20000000 ;  /* 0x20000000ff028424 */ /* 0x000fe200078e00ff */
[----:B------:R-:W-:Y:S01]  /*10170*/  @!P0 MOV R3, 0x7ff80000 ;  /* 0x7ff8000000038802 */ /* 0x000fe20000000f00 */
[----:B------:R-:W-:Y:S06]  /*10180*/  @!P0 BRA `(.L_x_3059) ;  /* 0x0000000000f48947 */ /* 0x000fec0003800000 */
[--C-:B-1----:R-:W-:Y:S01]  /*10190*/  SHF.R.U32.HI R0, RZ, 0x2, R24.reuse ;  /* 0x00000002ff007819 */ /* 0x102fe20000011618 */
        /* <DEDUP_REMOVED lines=12> */
.L_x_3077:
[----:B------:R-:W-:Y:S05]  /*10260*/  BSYNC.RECONVERGENT B0 ;  /* 0x0000000000007941 */ /* 0x000fea0003800200 */
.L_x_3076:
[----:B------:R-:W-:Y:S01]  /*10270*/  IMAD.SHL.U32 R0, R0, 0x200000, RZ ;  /* 0x0020000000007824 */ /* 0x000fe200078e00ff */
[----:B------:R-:W-:-:S04]  /*10280*/  LEA R2, R2, 0x37800000, 0x17 ;  /* 0x3780000002027811 */ /* 0x000fc800078eb8ff */
[----:B------:R-:W-:-:S05]  /*10290*/  LOP3.LUT R0, R2, R0, R7, 0xfe, !PT ;  /* 0x0000000002007212 */ /* 0x000fca00078efe07 */
[----:B------:R-:W-:-:S04]  /*102a0*/  FMUL.FTZ R0, R0, 1 ;  /* 0x3f80000000007820 */ /* 0x000fc80000410000 */
[----:B------:R0:W1:Y:S01]  /*102b0*/  F2F.F64.F32 R2, R0 ;  /* 0x0000000000027310 */ /* 0x0000620000201800 */
[----:B------:R-:W-:Y:S05]  /*102c0*/  BRA `(.L_x_3059) ;  /* 0x0000000000a47947 */ /* 0x000fea0003800000 */
.L_x_3071:
[----:B------:R-:W-:-:S09]  /*102d0*/  UISETP.NE.AND UP0, UPT, UR4, 0x1c, UPT ;  /* 0x0000001c0400788c */ /* 0x000fd2000bf05270 */
[----:B------:R-:W-:Y:S05]  /*102e0*/  BRA.U !UP0, `(.L_x_3078) ;  /* 0x0000000108947547 */ /* 0x000fea000b800000 */
[----:B------:R-:W-:-:S09]  /*102f0*/  UISETP.NE.AND UP0, UPT, UR4, 0x1d, UPT ;  /* 0x0000001d0400788c */ /* 0x000fd2000bf05270 */
[----:B------:R-:W-:Y:S05]  /*10300*/  BRA.U !UP0, `(.L_x_3079) ;  /* 0x0000000108807547 */ /* 0x000fea000b800000 */
[----:B------:R-:W-:-:S09]  /*10310*/  UISETP.NE.AND UP0, UPT, UR4, 0x2c, UPT ;  /* 0x0000002c0400788c */ /* 0x000fd2000bf05270 */
[----:B------:R-:W-:Y:S05]  /*10320*/  BRA.U UP0, `(.L_x_3058) ;  /* 0x0000000100307547 */ /* 0x000fea000b800000 */
[----:B01----:R-:W3:Y:S01]  /*10330*/  LDG.E.U8 R0, desc[UR36][R24.64] ;  /* 0x0000002418007981 */ /* 0x003ee2000c1e1100 */
[----:B------:R-:W-:Y:S02]  /*10340*/  HFMA2 R2, -RZ, RZ, 0, 0 ;  /* 0x00000000ff027431 */ /* 0x000fe400000001ff */
[----:B------:R-:W-:Y:S01]  /*10350*/  IMAD.MOV.U32 R3, RZ, RZ, 0x38000000 ;  /* 0x38000000ff037424 */ /* 0x000fe200078e00ff */
[----:B---3--:R-:W-:-:S13]  /*10360*/  ISETP.NE.AND P0, PT, R0, RZ, PT ;  /* 0x000000ff0000720c */ /* 0x008fda0003f05270 */
        /* <DEDUP_REMOVED lines=8> */
.L_x_3058:
[----:B0-----:R-:W-:Y:S01]  /*103f0*/  MOV R2, 0x0 ;  /* 0x0000000000027802 */ /* 0x001fe20000000f00 */
[----:B------:R-:W0:Y:S01]  /*10400*/  LDCU.64 UR4, c[0x4][0x128] ;  /* 0x01002500ff0477ac */ /* 0x000e220008000a00 */
[----:B------:R-:W-:Y:S02]  /*10410*/  HFMA2 R12, -RZ, RZ, 0, 5.9604644775390625e-08 ;  /* 0x00000001ff0c7431 */ /* 0x000fe400000001ff */
[----:B------:R-:W-:Y:S01]  /*10420*/  IMAD.MOV.U32 R8, RZ, RZ, 0x4e ;  /* 0x0000004eff087424 */ /* 0x000fe200078e00ff */
[----:B------:R-:W3:Y:S01]  /*10430*/  LDCU.64 UR6, c[0x4][0x130] ;  /* 0x01002600ff0677ac */ /* 0x000ee20008000a00 */
[----:B------:R-:W1:Y:S01]  /*10440*/  LDC.64 R2, c[0x4][R2] ;  /* 0x0100000002027b82 */ /* 0x000e620000000a00 */
[----:B------:R-:W-:Y:S01]  /*10450*/  IMAD.MOV.U32 R13, RZ, RZ, RZ ;  /* 0x000000ffff0d7224 */ /* 0x000fe200078e00ff */
[----:B------:R-:W2:Y:S01]  /*10460*/  LDCU.64 UR8, c[0x4][0x8] ;  /* 0x01000100ff0877ac */ /* 0x000ea20008000a00 */
[----:B0-----:R-:W-:Y:S01]  /*10470*/  IMAD.U32 R4, RZ, RZ, UR4 ;  /* 0x00000004ff047e24 */ /* 0x001fe2000f8e00ff */
[----:B------:R-:W-:Y:S01]  /*10480*/  MOV R5, UR5 ;  /* 0x0000000500057c02 */ /* 0x000fe20008000f00 */
[----:B---3--:R-:W-:Y:S01]  /*10490*/  IMAD.U32 R6, RZ, RZ, UR6 ;  /* 0x00000006ff067e24 */ /* 0x008fe2000f8e00ff */
[----:B------:R-:W-:Y:S01]  /*104a0*/  MOV R7, UR7 ;  /* 0x0000000700077c02 */ /* 0x000fe20008000f00 */
[----:B--2---:R-:W-:Y:S01]  /*104b0*/  IMAD.U32 R10, RZ, RZ, UR8 ;  /* 0x00000008ff0a7e24 */ /* 0x004fe2000f8e00ff */
[----:B------:R-:W-:-:S07]  /*104c0*/  MOV R11, UR9 ;  /* 0x00000009000b7c02 */ /* 0x000fce0008000f00 */
[----:B------:R-:W-:-:S07]  /*104d0*/  LEPC R20, `(.L_x_3080) ;  /* 0x000000001014794e */ /* 0x000fce0000000000 */
[----:B-1--45:R-:W-:Y:S05]  /*104e0*/  CALL.ABS.NOINC R2 ;  /* 0x0000000002007343 */ /* 0x032fea0003c00000 */
.L_x_3080:
[----:B------:R-:W-:Y:S01]  /*104f0*/  CS2R R2, SRZ ;  /* 0x0000000000027805 */ /* 0x000fe2000001ff00 */
[----:B------:R-:W-:Y:S06]  /*10500*/  BRA `(.L_x_3059) ;  /* 0x0000000000147947 */ /* 0x000fec0003800000 */
.L_x_3079:
[----:B0-----:R-:W3:Y:S02]  /*10510*/  LDG.E.64 R2, desc[UR36][R24.64] ;  /* 0x0000002418027981 */ /* 0x001ee4000c1e1b00 */
[----:B---3--:R-:W0:Y:S01]  /*10520*/  I2F.F64.U64 R2, R2 ;  /* 0x0000000200027312 */ /* 0x008e220000301800 */
[----:B------:R-:W-:Y:S05]  /*10530*/  BRA `(.L_x_3059) ;  /* 0x0000000000087947 */ /* 0x000fea0003800000 */
.L_x_3078:
[----:B0-----:R-:W3:Y:S02]  /*10540*/  LDG.E R2, desc[UR36][R24.64] ;  /* 0x0000002418027981 */ /* 0x001ee4000c1e1900 */
[----:B---3--:R-:W0:Y:S02]  /*10550*/  I2F.F64.U32 R2, R2 ;  /* 0x0000000200027312 */ /* 0x008e240000201800 */
.L_x_3059:
[----:B------:R-:W-:Y:S05]  /*10560*/  BSYNC.RECONVERGENT B6 ;  /* 0x0000000000067941 */ /* 0x000fea0003800200 */
.L_x_3053:
[----:B------:R-:W3:Y:S01]  /*10570*/  LDC.64 R4, c[0x0][0x600] ;  /* 0x00018000ff047b82 */ /* 0x000ee20000000a00 */
[----:B------:R-:W-:Y:S01]  /*10580*/  ULOP3.LUT UR4, UR40, 0xff, URZ, 0xc0, !UPT ;  /* 0x000000ff28047892 */ /* 0x000fe2000f8ec0ff */
[----:B012-45:R-:W-:-:S03]  /*10590*/  DADD R6, R2, -R18 ;  /* 0x0000000002067229 */ /* 0x037fc60000000812 */
[----:B------:R-:W-:Y:S01]  /*105a0*/  UISETP.GT.AND UP0, UPT, UR4, 0x9, UPT ;  /* 0x000000090400788c */ /* 0x000fe2000bf04270 */
[----:B---3--:R-:W-:-:S14]  /*105b0*/  DSETP.GEU.AND P0, PT, |R4|, 0.5, PT ;  /* 0x3fe000000400742a */ /* 0x008fdc0003f0e200 */
        /* <DEDUP_REMOVED lines=12> */
[----:B0-----:R-:W-:Y:S01]  /*10680*/  STG.E.U8 desc[UR36][R16.64], R5 ;  /* 0x0000000510007986 */ /* 0x001fe2000c101124 */
[----:B------:R-:W-:Y:S05]  /*10690*/  EXIT ;  /* 0x000000000000794d */ /* 0x000fea0003800000 */
.L_x_3084:
[----:B------:R-:W0:Y:S02]  /*106a0*/  F2I.S64.F64.TRUNC R4, R4 ;  /* 0x0000000400047311 */ /* 0x000e24000030d900 */
[----:B0-----:R-:W-:-:S05]  /*106b0*/  MOV R3, R4 ;  /* 0x0000000400037202 */ /* 0x001fca0000000f00 */
[----:B------:R-:W-:Y:S01]  /*106c0*/  STG.E.U8 desc[UR36][R16.64], R3 ;  /* 0x0000000310007986 */ /* 0x000fe2000c101124 */
[----:B------:R-:W-:Y:S05]  /*106d0*/  EXIT ;  /* 0x000000000000794d */ /* 0x000fea0003800000 */
.L_x_3083:
[----:B------:R-:W-:-:S09]  /*106e0*/  UISETP.NE.AND UP0, UPT, UR4, 0x2, UPT ;  /* 0x000000020400788c */ /* 0x000fd2000bf05270 */
[----:B------:R-:W-:Y:S05]  /*106f0*/  BRA.U !UP0, `(.L_x_3086) ;  /* 0x0000000108287547 */ /* 0x000fea000b800000 */
[----:B------:R-:W-:-:S09]  /*10700*/  UISETP.NE.AND UP0, UPT, UR4, 0x3, UPT ;  /* 0x000000030400788c */ /* 0x000fd2000bf05270 */
[----:B------:R-:W-:Y:S05]  /*10710*/  BRA.U !UP0, `(.L_x_3087) ;  /* 0x0000000108147547 */ /* 0x000fea000b800000 */
[----:B------:R-:W-:-:S09]  /*10720*/  UISETP.NE.AND UP0, UPT, UR4, 0x4, UPT ;  /* 0x000000040400788c */ /* 0x000fd2000bf05270 */
[----:B------:R-:W-:Y:S05]  /*10730*/  BRA.U UP0, `(.L_x_3085) ;  /* 0x0000000900b47547 */ /* 0x000fea000b800000 */
[----:B------:R-:W0:Y:S02]  /*10740*/  F2I.S64.F64.TRUNC R4, R4 ;  /* 0x0000000400047311 */ /* 0x000e24000030d900 */
[----:B0-----:R-:W-:Y:S01]  /*10750*/  STG.E.64 desc[UR36][R16.64], R4 ;  /* 0x0000000410007986 */ /* 0x001fe2000c101b24 */
[----:B------:R-:W-:Y:S05]  /*10760*/  EXIT ;  /* 0x000000000000794d */ /* 0x000fea0003800000 */
.L_x_3087:
[----:B------:R-:W0:Y:S02]  /*10770*/  F2I.F64.TRUNC R5, R4 ;  /* 0x0000000400057311 */ /* 0x000e24000030d100 */
[----:B0-----:R-:W-:Y:S01]  /*10780*/  STG.E desc[UR36][R16.64], R5 ;  /* 0x0000000510007986 */ /* 0x001fe2000c101924 */
[----:B------:R-:W-:Y:S05]  /*10790*/  EXIT ;  /* 0x000000000000794d */ /* 0x000fea0003800000 */
.L_x_3086:
[----:B------:R-:W0:Y:S02]  /*107a0*/  F2I.F64.TRUNC R5, R4 ;  /* 0x0000000400057311 */ /* 0x000e24000030d100 */
[----:B0-----:R-:W-:Y:S01]  /*107b0*/  STG.E.U16 desc[UR36][R16.64], R5 ;  /* 0x0000000510007986 */ /* 0x001fe2000c101524 */
[----:B------:R-:W-:Y:S05]  /*107c0*/  EXIT ;  /* 0x000000000000794d */ /* 0x000fea0003800000 */
.L_x_3082:
        /* <DEDUP_REMOVED lines=11> */
[----:B------:R-:W-:Y:S01]  /*10880*/  STG.E desc[UR36][R16.64], R3 ;  /* 0x0000000310007986 */ /* 0x000fe2000c101924 */
[----:B------:R-:W-:Y:S05]  /*10890*/  EXIT ;  /* 0x000000000000794d */ /* 0x000fea0003800000 */
.L_x_3089:
[----:B------:R-:W-:Y:S01]  /*108a0*/  UMOV UR4, 0xf0000000 ;  /* 0xf000000000047882 */ /* 0x000fe20000000000 */
[----:B------:R-:W-:Y:S01]  /*108b0*/  UMOV UR5, 0x380fffff ;  /* 0x380fffff00057882 */ /* 0x000fe20000000000 */
[----:B------:R-:W0:Y:S01]  /*108c0*/  F2F.F32.F64 R0, R4 ;  /* 0x0000000400007310 */ /* 0x000e220000301000 */
[----:B------:R-:W-:-:S14]  /*108d0*/  DSETP.GEU.AND P0, PT, |R4|, UR4, PT ;  /* 0x0000000404007e2a */ /* 0x000fdc000bf0e200 */
[----:B0-----:R-:W-:-:S05]  /*108e0*/  @!P0 FMUL R0, R0, 1.175494350822287508e-38 ;  /* 0x0080000000008820 */ /* 0x001fca0000400000 */
[----:B------:R-:W-:-:S05]  /*108f0*/  F2FP.F16.F32.PACK_AB R0, RZ, R0 ;  /* 0x00000000ff00723e */ /* 0x000fca00000000ff */
[----:B------:R-:W-:Y:S01]  /*10900*/  STG.E.U16 desc[UR36][R16.64], R0 ;  /* 0x0000000010007986 */ /* 0x000fe2000c101524 */
[----:B------:R-:W-:Y:S05]  /*10910*/  EXIT ;  /* 0x000000000000794d */ /* 0x000fea0003800000 */
.L_x_3088:
        /* <DEDUP_REMOVED lines=12> */
[----:B------:R-:W-:Y:S01]  /*109e0*/  STG.E.64 desc[UR36][R16.64], R2 ;  /* 0x0000000210007986 */ /* 0x000fe2000c101b24 */
[----:B------:R-:W-:Y:S05]  /*109f0*/  EXIT ;  /* 0x000000000000794d */ /* 0x000fea0003800000 */
.L_x_3091:
[----:B------:R-:W-:Y:S01]  /*10a00*/  UMOV UR4, 0xf0000000 ;  /* 0xf000000000047882 */ /* 0x000fe20000000000 */
[----:B------:R-:W-:Y:S01]  /*10a10*/  UMOV UR5, 0x380fffff ;  /* 0x380fffff00057882 */ /* 0x000fe20000000000 */
[----:B------:R-:W0:Y:S01]  /*10a20*/  F2F.F32.F64 R0, R4 ;  /* 0x0000000400007310 */ /* 0x000e220000301000 */
[----:B------:R-:W-:-:S14]  /*10a30*/  DSETP.GEU.AND P0, PT, |R4|, UR4, PT ;  /* 0x0000000404007e2a */ /* 0x000fdc000bf0e200 */
[----:B0-----:R-:W-:-:S05]  /*10a40*/  @!P0 FMUL R0, R0, 1.175494350822287508e-38 ;  /* 0x0080000000008820 */ /* 0x001fca0000400000 */
[----:B------:R-:W-:-:S04]  /*10a50*/  F2FP.F16.F32.PACK_AB R3, RZ, R0 ;  /* 0x00000000ff03723e */ /* 0x000fc800000000ff */
[----:B------:R-:W-:-:S05]  /*10a60*/  PRMT R3, R3, 0x5410, RZ ;  /* 0x0000541003037816 */ /* 0x000fca00000000ff */
[----:B------:R-:W-:Y:S01]  /*10a70*/  STG.E desc[UR36][R16.64], R3 ;  /* 0x0000000310007986 */ /* 0x000fe2000c101924 */
[----:B------:R-:W-:Y:S05]  /*10a80*/  EXIT ;  /* 0x000000000000794d */ /* 0x000fea0003800000 */
.L_x_3090:
[----:B------:R-:W-:Y:S01]  /*10a90*/  STG.E.64 desc[UR36][R16.64], R4 ;  /* 0x0000000410007986 */ /* 0x000fe2000c101b24 */
[----:B------:R-:W-:Y:S05]  /*10aa0*/  EXIT ;  /* 0x000000000000794d */ /* 0x000fea0003800000 */
.L_x_3081:
        /* <DEDUP_REMOVED lines=11> */
[----:B0-----:R-:W-:Y:S01]  /*10b60*/  STG.E.U16 desc[UR36][R16.64], R5 ;  /* 0x0000000510007986 */ /* 0x001fe2000c101524 */
[----:B------:R-:W-:Y:S05]  /*10b70*/  EXIT ;  /* 0x000000000000794d */ /* 0x000fea0003800000 */
.L_x_3095:
        /* <DEDUP_REMOVED lines=21> */
.L_x_3098:
[----:B------:R-:W-:-:S04]  /*10cd0*/  SHF.R.U32.HI R3, RZ, 0x18, R3 ;  /* 0x00000018ff037819 */ /* 0x000fc80000011603 */
[----:B------:R-:W-:-:S04]  /*10ce0*/  LOP3.LUT R0, R0, 0x80, R3, 0xf8, !PT ;  /* 0x0000008000007812 */ /* 0x000fc800078ef803 */
[----:B------:R-:W-:-:S07]  /*10cf0*/  PRMT R8, R0, 0x7610, R8 ;  /* 0x0000761000087816 */ /* 0x000fce0000000008 */
.L_x_3097:
[----:B------:R-:W-:Y:S05]  /*10d00*/  BSYNC.RECONVERGENT B0 ;  /* 0x0000000000007941 */ /* 0x000fea0003800200 */
.L_x_3096:
[----:B------:R-:W-:Y:S01]  /*10d10*/  STG.E.U8 desc[UR36][R16.64], R8 ;  /* 0x0000000810007986 */ /* 0x000fe2000c101124 */
[----:B------:R-:W-:Y:S05]  /*10d20*/  EXIT ;  /* 0x000000000000794d */ /* 0x000fea0003800000 */
.L_x_3094:
        /* <DEDUP_REMOVED lines=21> */
.L_x_3101:
[----:B------:R-:W-:-:S04]  /*10e80*/  SHF.R.U32.HI R3, RZ, 0x18, R3 ;  /* 0x00000018ff037819 */ /* 0x000fc80000011603 */
[----:B------:R-:W-:-:S04]  /*10e90*/  LOP3.LUT R0, R0, 0x80, R3, 0xf8, !PT ;  /* 0x0000008000007812 */ /* 0x000fc800078ef803 */
[----:B------:R-:W-:-:S07]  /*10ea0*/  PRMT R8, R0, 0x7610, R8 ;  /* 0x0000761000087816 */ /* 0x000fce0000000008 */
.L_x_3100:
[----:B------:R-:W-:Y:S05]  /*10eb0*/  BSYNC.RECONVERGENT B0 ;  /* 0x0000000000007941 */ /* 0x000fea0003800200 */
.L_x_3099:
[----:B------:R-:W-:Y:S01]  /*10ec0*/  STG.E.U8 desc[UR36][R16.64], R8 ;  /* 0x0000000810007986 */ /* 0x000fe2000c101124 */
[----:B------:R-:W-:Y:S05]  /*10ed0*/  EXIT ;  /* 0x000000000000794d */ /* 0x000fea0003800000 */
.L_x_3093:
        /* <DEDUP_REMOVED lines=26> */
.L_x_3103:
[----:B------:R-:W0:Y:S02]  /*11080*/  F2I.U64.F64.TRUNC R4, R4 ;  /* 0x0000000400047311 */ /* 0x000e24000030d800 */
[----:B0-----:R-:W-:Y:S01]  /*11090*/  STG.E.64 desc[UR36][R16.64], R4 ;  /* 0x0000000410007986 */ /* 0x001fe2000c101b24 */
[----:B------:R-:W-:Y:S05]  /*110a0*/  EXIT ;  /* 0x000000000000794d */ /* 0x000fea0003800000 */
.L_x_3102:
[----:B------:R-:W0:Y:S02]  /*110b0*/  F2I.U32.F64.TRUNC R5, R4 ;  /* 0x0000000400057311 */ /* 0x000e24000030d000 */
[----:B0-----:R-:W-:Y:S01]  /*110c0*/  STG.E desc[UR36][R16.64], R5 ;  /* 0x0000000510007986 */ /* 0x001fe2000c101924 */
[----:B------:R-:W-:Y:S05]  /*110d0*/  EXIT ;  /* 0x000000000000794d */ /* 0x000fea0003800000 */
.L_x_3092:
        /* <DEDUP_REMOVED lines=8> */
[----:B------:R-:W-:Y:S01]  /*11160*/  STG.E.U8 desc[UR36][R16.64], R3 ;  /* 0x0000000310007986 */ /* 0x000fe2000c101124 */
[----:B------:R-:W-:Y:S05]  /*11170*/  EXIT ;  /* 0x000000000000794d */ /* 0x000fea0003800000 */
.L_x_3105:
[----:B------:R-:W-:-:S05]  /*11180*/  CS2R R6, SRZ ;  /* 0x0000000000067805 */ /* 0x000fca000001ff00 */
[----:B------:R-:W-:Y:S01]  /*11190*/  STG.E.128 desc[UR36][R16.64], R4 ;  /* 0x0000000410007986 */ /* 0x000fe2000c101d24 */
[----:B------:R-:W-:Y:S05]  /*111a0*/  EXIT ;  /* 0x000000000000794d */ /* 0x000fea0003800000 */
.L_x_3104:
[----:B------:R-:W-:-:S09]  /*111b0*/  UISETP.NE.AND UP0, UPT, UR4, 0xf, UPT ;  /* 0x0000000f0400788c */ /* 0x000fd2000bf05270 */
[----:B------:R-:W-:Y:S05]  /*111c0*/  BRA.U !UP0, `(.L_x_3106) ;  /* 0x0000000508087547 */ /* 0x000fea000b800000 */
[----:B------:R-:W-:-:S09]  /*111d0*/  UISETP.NE.AND UP0, UPT, UR4, 0x17, UPT ;  /* 0x000000170400788c */ /* 0x000fd2000bf05270 */
[----:B------:R-:W-:Y:S05]  /*111e0*/  BRA.U !UP0, `(.L_x_3107) ;  /* 0x0000000108a07547 */ /* 0x000fea000b800000 */
[----:B------:R-:W-:-:S09]  /*111f0*/  UISETP.NE.AND UP0, UPT, UR4, 0x18, UPT ;  /* 0x000000180400788c */ /* 0x000fd2000bf05270 */
[----:B------:R-:W-:Y:S05]  /*11200*/  BRA.U !UP0, `(.L_x_3108) ;  /* 0x0000000108447547 */ /* 0x000fea000b800000 */
.L_x_3085:
        /* <DEDUP_REMOVED lines=16> */
.L_x_3109:
[----:B------:R-:W-:Y:S05]  /*11310*/  EXIT ;  /* 0x000000000000794d */ /* 0x000fea0003800000 */
.L_x_3108:
        /* <DEDUP_REMOVED lines=17> */
.L_x_3111:
[----:B------:R-:W-:Y:S05]  /*11430*/  BSYNC.RECONVERGENT B0 ;  /* 0x0000000000007941 */ /* 0x000fea0003800200 */
.L_x_3110:
[----:B------:R-:W-:-:S05]  /*11440*/  LOP3.LUT R3, R0, 0x80, R3, 0xf8, !PT ;  /* 0x0000008000037812 */ /* 0x000fca00078ef803 */
[----:B------:R-:W-:Y:S01]  /*11450*/  STG.E.U8 desc[UR36][R16.64], R3 ;  /* 0x0000000310007986 */ /* 0x000fe2000c101124 */
[----:B------:R-:W-:Y:S05]  /*11460*/  EXIT ;  /* 0x000000000000794d */ /* 0x000fea0003800000 */
.L_x_3107:
        /* <DEDUP_REMOVED lines=16> */
.L_x_3113:
[----:B------:R-:W-:Y:S02]  /*11570*/  ISETP.GT.U32.AND P0, PT, R2, 0x7f800000, PT ;  /* 0x7f8000000200780c */ /* 0x000fe40003f04070 */
[----:B------:R-:W-:-:S04]  /*11580*/  MOV R0, 0x7f ;  /* 0x0000007f00007802 */ /* 0x000fc80000000f00 */
[----:B------:R-:W-:-:S07]  /*11590*/  SEL R0, R0, 0x7c, P0 ;  /* 0x0000007c00007807 */ /* 0x000fce0000000000 */
.L_x_3114:
[----:B------:R-:W-:Y:S05]  /*115a0*/  BSYNC.RECONVERGENT B0 ;  /* 0x0000000000007941 */ /* 0x000fea0003800200 */
.L_x_3112:
[----:B------:R-:W-:-:S04]  /*115b0*/  SHF.R.U32.HI R3, RZ, 0x18, R3 ;  /* 0x00000018ff037819 */ /* 0x000fc80000011603 */
[----:B------:R-:W-:-:S05]  /*115c0*/  LOP3.LUT R3, R0, 0x80, R3, 0xf8, !PT ;  /* 0x0000008000037812 */ /* 0x000fca00078ef803 */
[----:B------:R-:W-:Y:S01]  /*115d0*/  STG.E.U8 desc[UR36][R16.64], R3 ;  /* 0x0000000310007986 */ /* 0x000fe2000c101124 */
[----:B------:R-:W-:Y:S05]  /*115e0*/  EXIT ;  /* 0x000000000000794d */ /* 0x000fea0003800000 */
.L_x_3106:
[----:B------:R-:W-:Y:S01]  /*115f0*/  UMOV UR4, 0xf0000000 ;  /* 0xf000000000047882 */ /* 0x000fe20000000000 */
[----:B------:R-:W-:Y:S01]  /*11600*/  UMOV UR5, 0x380fffff ;  /* 0x380fffff00057882 */ /* 0x000fe20000000000 */
[----:B------:R-:W0:Y:S01]  /*11610*/  F2F.F32.F64 R0, R4 ;  /* 0x0000000400007310 */ /* 0x000e220000301000 */
[----:B------:R-:W-:-:S14]  /*11620*/  DSETP.GEU.AND P0, PT, |R4|, UR4, PT ;  /* 0x0000000404007e2a */ /* 0x000fdc000bf0e200 */
[----:B0-----:R-:W-:-:S05]  /*11630*/  @!P0 FMUL R0, R0, 1.175494350822287508e-38 ;  /* 0x0080000000008820 */ /* 0x001fca0000400000 */
[----:B------:R-:W-:-:S05]  /*11640*/  F2FP.BF16.F32.PACK_AB R0, RZ, R0 ;  /* 0x00000000ff00723e */ /* 0x000fca00000010ff */
[----:B------:R-:W-:Y:S01]  /*11650*/  STG.E.U16 desc[UR36][R16.64], R0 ;  /* 0x0000000010007986 */ /* 0x000fe2000c101524 */
[----:B------:R-:W-:Y:S05]  /*11660*/  EXIT ;  /* 0x000000000000794d */ /* 0x000fea0003800000 */
.L_x_3115:
        /* <DEDUP_REMOVED lines=9> */
.L_x_8199:


//--------------------- .text._ZN2at6native27unrolled_elementwise_kernelIZZZNS0_44_GLOBAL__N__40a83637_7_Lerp_cu_1520ed90_319418lerp_scalar_kernelERNS_18TensorIteratorBaseERKN3c106ScalarEENKUlvE0_clEvENKUlvE_clEvEUlddE_St5arrayIPcLm3EELi4E23TrivialOffsetCalculatorILi2EjESF_ILi1EjENS0_6memory12LoadWithCastILi2EEENSI_13StoreWithCastILi1EEEEEviT_T0_T2_T3_T4_T5_ --------------------------
	.section	.text._ZN2at6native27unrolled_elementwise_kernelIZZZNS0_44_GLOBAL__N__40a83637_7_Lerp_cu_1520ed90_319418lerp_scalar_kernelERNS_18TensorIteratorBaseERKN3c106ScalarEENKUlvE0_clEvENKUlvE_clEvEUlddE_St5arrayIPcLm3EELi4E23TrivialOffsetCalculatorILi2EjESF_ILi1EjENS0_6memory12LoadWithCastILi2EEENSI_13StoreWithCastILi1EEEEEviT_T0_T2_T3_T4_T5_,"ax",@progbits
	.align	128
        .global         _ZN2at6native27unrolled_elementwise_kernelIZZZNS0_44_GLOBAL__N__40a83637_7_Lerp_cu_1520ed90_319418lerp_scalar_kernelERNS_18TensorIteratorBaseERKN3c106ScalarEENKUlvE0_clEvENKUlvE_clEvEUlddE_St5arrayIPcLm3EELi4E23TrivialOffsetCalculatorILi2EjESF_ILi1EjENS0_6memory12LoadWithCastILi2EEENSI_13StoreWithCastILi1EEEEEviT_T0_T2_T3_T4_T5_
        .type           _ZN2at6native27unrolled_elementwise_kernelIZZZNS0_44_GLOBAL__N__40a83637_7_Lerp_cu_1520ed90_319418lerp_scalar_kernelERNS_18TensorIteratorBaseERKN3c106ScalarEENKUlvE0_clEvENKUlvE_clEvEUlddE_St5arrayIPcLm3EELi4E23TrivialOffsetCalculatorILi2EjESF_ILi1EjENS0_6memory12LoadWithCastILi2EEENSI_13StoreWithCastILi1EEEEEviT_T0_T2_T3_T4_T5_,@function
        .size           _ZN2at6native27unrolled_elementwise_kernelIZZZNS0_44_GLOBAL__N__40a83637_7_Lerp_cu_1520ed90_319418lerp_scalar_kernelERNS_18TensorIteratorBaseERKN3c106ScalarEENKUlvE0_clEvENKUlvE_clEvEUlddE_St5arrayIPcLm3EELi4E23TrivialOffsetCalculatorILi2EjESF_ILi1EjENS0_6memory12LoadWithCastILi2EEENSI_13StoreWithCastILi1EEEEEviT_T0_T2_T3_T4_T5_,(.L_x_8200 - _ZN2at6native27unrolled_elementwise_kernelIZZZNS0_44_GLOBAL__N__40a83637_7_Lerp_cu_1520ed90_319418lerp_scalar_kernelERNS_18TensorIteratorBaseERKN3c106ScalarEENKUlvE0_clEvENKUlvE_clEvEUlddE_St5arrayIPcLm3EELi4E23TrivialOffsetCalculatorILi2EjESF_ILi1EjENS0_6memory12LoadWithCastILi2EEENSI_13StoreWithCastILi1EEEEEviT_T0_T2_T3_T4_T5_)
        .other          _ZN2at6native27unrolled_elementwise_kernelIZZZNS0_44_GLOBAL__N__40a83637_7_Lerp_cu_1520ed90_319418lerp_scalar_kernelERNS_18TensorIteratorBaseERKN3c106ScalarEENKUlvE0_clEvENKUlvE_clEvEUlddE_St5arrayIPcLm3EELi4E23TrivialOffsetCalculatorILi2EjESF_ILi1EjENS0_6memory12LoadWithCastILi2EEENSI_13StoreWithCastILi1EEEEEviT_T0_T2_T3_T4_T5_,@"STO_CUDA_ENTRY STV_DEFAULT"
_ZN2at6native27unrolled_elementwise_kernelIZZZNS0_44_GLOBAL__N__40a83637_7_Lerp_cu_1520ed90_319418lerp_scalar_kernelERNS_18TensorIteratorBaseERKN3c106ScalarEENKUlvE0_clEvENKUlvE_clEvEUlddE_St5arrayIPcLm3EELi4E23TrivialOffsetCalculatorILi2EjESF_ILi1EjENS0_6memory12LoadWithCastILi2EEENSI_13StoreWithCastILi1EEEEEviT_T0_T2_T3_T4_T5_:
.text._ZN2at6native27unrolled_elementwise_kernelIZZZNS0_44_GLOBAL__N__40a83637_7_Lerp_cu_1520ed90_319418lerp_scalar_kernelERNS_18TensorIteratorBaseERKN3c106ScalarEENKUlvE0_clEvENKUlvE_clEvEUlddE_St5arrayIPcLm3EELi4E23TrivialOffsetCalculatorILi2EjESF_ILi1EjENS0_6memory12LoadWithCastILi2EEENSI_13StoreWithCastILi1EEEEEviT_T0_T2_T3_T4_T5_:
[----:B------:R-:W0:Y:S01]  /*0000*/  LDC R1, c[0x0][0x37c] ;  /* 0x0000df00ff017b82 */ /* 0x000e220000000800 */
[----:B------:R-:W1:Y:S07]  /*0010*/  S2R R37, SR_CTAID.X ;  /* 0x0000000000257919 */ /* 0x000e6e0000002500 */
[----:B------:R-:W1:Y:S01]  /*0020*/  LDC R36, c[0x0][0x380] ;  /* 0x0000e000ff247b82 */ /* 0x000e620000000800 */
[----:B------:R-:W2:Y:S01]  /*0030*/  LDCU.64 UR36, c[0x0][0x358] ;  /* 0x00006b00ff2477ac */ /* 0x000ea20008000a00 */
[----:B------:R-:W-:Y:S01]  /*0040*/  BSSY.RECONVERGENT B7, `(.L_x_3116) ;  /* 0x00001ec000077945 */ /* 0x000fe20003800200 */
[----:B------:R-:W3:Y:S01]  /*0050*/  S2R R35, SR_TID.X ;  /* 0x0000000000237919 */ /* 0x000ee20000002100 */
[----:B------:R-:W-:Y:S01]  /*0060*/  CS2R R18, SRZ ;  /* 0x0000000000127805 */ /* 0x000fe2000001ff00 */
[----:B------:R-:W4:Y:S01]  /*0070*/  LDCU.U8 UR38, c[0x0][0x3b4] ;  /* 0x00007680ff2677ac */ /* 0x000f220008000000 */
[----:B------:R-:W-:Y:S01]  /*0080*/  CS2R R16, SRZ ;  /* 0x0000000000107805 */ /* 0x000fe2000001ff00 */
        /* <DEDUP_REMOVED lines=26> */
.L_x_3122:
[----:B------:R-:W2:Y:S02]  /*0230*/  LDG.E.U8 R2, desc[UR36][R2.64] ;  /* 0x0000002402027981 */ /* 0x000ea4000c1e1100 */
[----:B--2---:R0:W1:Y:S01]  /*0240*/  I2F.F64.U16 R18, R2 ;  /* 0x0000000200127312 */ /* 0x0040620000101800 */
[----:B------:R-:W-:Y:S05]  /*0250*/  BRA `(.L_x_3124) ;  /* 0x0000000c00607947 */ /* 0x000fea0003800000 */
.L_x_3121:
        /* <DEDUP_REMOVED lines=9> */
.L_x_3126:
[----:B------:R-:W2:Y:S02]  /*02f0*/  LDG.E R2, desc[UR36][R2.64] ;  /* 0x0000002402027981 */ /* 0x000ea4000c1e1900 */
[----:B--2---:R1:W2:Y:S01]  /*0300*/  I2F.F64 R18, R2 ;  /* 0x0000000200127312 */ /* 0x0042a20000201c00 */
[----:B------:R-:W-:Y:S05]  /*0310*/  BRA `(.L_x_3124) ;  /* 0x0000000c00307947 */ /* 0x000fea0003800000 */
.L_x_3125:
[----:B------:R-:W2:Y:S02]  /*0320*/  LDG.E.U16 R2, desc[UR36][R2.64] ;  /* 0x0000002402027981 */ /* 0x000ea4000c1e1500 */
[----:B--2---:R3:W4:Y:S01]  /*0330*/  I2F.F64.S16 R18, R2 ;  /* 0x0000000200127312 */ /* 0x0047220000101c00 */
[----:B------:R-:W-:Y:S05]  /*0340*/  BRA `(.L_x_3124) ;  /* 0x0000000c00247947 */ /* 0x000fea0003800000 */
.L_x_3120:
        /* <DEDUP_REMOVED lines=10> */
.L_x_3128:
[----:B------:R-:W2:Y:S02]  /*03f0*/  LDG.E.U16 R0, desc[UR36][R2.64] ;  /* 0x0000002402007981 */ /* 0x000ea4000c1e1500 */
[----:B--2---:R-:W-:-:S05]  /*0400*/  HADD2.F32 R0, -RZ, R0.H0_H0 ;  /* 0x20000000ff007230 */ /* 0x004fca0000004100 */
[----:B------:R-:W-:-:S04]  /*0410*/  FMUL.FTZ R0, R0, 1 ;  /* 0x3f80000000007820 */ /* 0x000fc80000410000 */
[----:B------:R0:W1:Y:S01]  /*0420*/  F2F.F64.F32 R18, R0 ;  /* 0x0000000000127310 */ /* 0x0000620000201800 */
[----:B------:R-:W-:Y:S05]  /*0430*/  BRA `(.L_x_3124) ;  /* 0x0000000800e87947 */ /* 0x000fea0003800000 */
.L_x_3127:
        /* <DEDUP_REMOVED lines=10> */
.L_x_3130:
[----:B------:R-:W2:Y:S02]  /*04e0*/  LDG.E.U16 R2, desc[UR36][R2.64] ;  /* 0x0000002402027981 */ /* 0x000ea4000c1e1500 */
[----:B--2---:R-:W-:-:S05]  /*04f0*/  HADD2.F32 R0, -RZ, R2.H0_H0 ;  /* 0x20000002ff007230 */ /* 0x004fca0000004100 */
[----:B------:R-:W-:-:S04]  /*0500*/  FMUL.FTZ R0, R0, 1 ;  /* 0x3f80000000007820 */ /* 0x000fc80000410000 */
[----:B------:R0:W1:Y:S01]  /*0510*/  F2F.F64.F32 R18, R0 ;  /* 0x0000000000127310 */ /* 0x0000620000201800 */
[----:B------:R-:W-:Y:S05]  /*0520*/  BRA `(.L_x_3124) ;  /* 0x0000000800ac7947 */ /* 0x000fea0003800000 */
.L_x_3129:
[----:B------:R0:W5:Y:S01]  /*0530*/  LDG.E.64 R18, desc[UR36][R2.64] ;  /* 0x0000002402127981 */ /* 0x000162000c1e1b00 */
[----:B------:R-:W-:Y:S05]  /*0540*/  BRA `(.L_x_3124) ;  /* 0x0000000800a47947 */ /* 0x000fea0003800000 */
.L_x_3119:
        /* <DEDUP_REMOVED lines=13> */
.L_x_3133:
[----:B------:R0:W5:Y:S01]  /*0620*/  LDG.E.64 R18, desc[UR36][R2.64] ;  /* 0x0000002402127981 */ /* 0x000162000c1e1b00 */
[----:B------:R-:W-:Y:S05]  /*0630*/  BRA `(.L_x_3124) ;  /* 0x0000000800687947 */ /* 0x000fea0003800000 */
.L_x_3132:
        /* <DEDUP_REMOVED lines=27> */
.L_x_3135:
        /* <DEDUP_REMOVED lines=14> */
.L_x_3134:
[----:B------:R-:W2:Y:S02]  /*08d0*/  LDG.E.U16 R0, desc[UR36][R2.64] ;  /* 0x0000002402007981 */ /* 0x000ea4000c1e1500 */
[----:B--2---:R-:W-:-:S04]  /*08e0*/  IMAD.U32 R0, R0, 0x10000, RZ ;  /* 0x0001000000007824 */ /* 0x004fc800078e00ff */
[----:B------:R-:W-:-:S04]  /*08f0*/  FMUL.FTZ R0, R0, 1 ;  /* 0x3f80000000007820 */ /* 0x000fc80000410000 */
[----:B------:R0:W1:Y:S01]  /*0900*/  F2F.F64.F32 R18, R0 ;  /* 0x0000000000127310 */ /* 0x0000620000201800 */
[----:B------:R-:W-:Y:S05]  /*0910*/  BRA `(.L_x_3124) ;  /* 0x0000000400b07947 */ /* 0x000fea0003800000 */
.L_x_3131:
        /* <DEDUP_REMOVED lines=11> */
.L_x_3138:
        /* <DEDUP_REMOVED lines=21> */
.L_x_3140:
[----:B------:R-:W-:Y:S05]  /*0b20*/  BSYNC.RECONVERGENT B0 ;  /* 0x0000000000007941 */ /* 0x000fea0003800200 */
.L_x_3139:
[----:B------:R-:W-:Y:S01]  /*0b30*/  IMAD.SHL.U32 R0, R0, 0x100000, RZ ;  /* 0x0010000000007824 */ /* 0x000fe200078e00ff */
[----:B------:R-:W-:-:S04]  /*0b40*/  LEA R2, R2, 0x3b800000, 0x17 ;  /* 0x3b80000002027811 */ /* 0x000fc800078eb8ff */
[----:B------:R-:W-:-:S05]  /*0b50*/  LOP3.LUT R0, R2, R0, R7, 0xfe, !PT ;  /* 0x0000000002007212 */ /* 0x000fca00078efe07 */
[----:B------:R-:W-:-:S04]  /*0b60*/  FMUL.FTZ R0, R0, 1 ;  /* 0x3f80000000007820 */ /* 0x000fc80000410000 */
[----:B------:R0:W1:Y:S01]  /*0b70*/  F2F.F64.F32 R18, R0 ;  /* 0x0000000000127310 */ /* 0x0000620000201800 */
[----:B------:R-:W-:Y:S05]  /*0b80*/  BRA `(.L_x_3124) ;  /* 0x0000000400147947 */ /* 0x000fea0003800000 */
.L_x_3137:
        /* <DEDUP_REMOVED lines=21> */
.L_x_3142:
[----:B------:R-:W-:Y:S05]  /*0ce0*/  BSYNC.RECONVERGENT B0 ;  /* 0x0000000000007941 */ /* 0x000fea0003800200 */
.L_x_3141:
[----:B------:R-:W-:Y:S01]  /*0cf0*/  IMAD.SHL.U32 R0, R0, 0x200000, RZ ;  /* 0x0020000000007824 */ /* 0x000fe200078e00ff */
[----:B------:R-:W-:-:S04]  /*0d00*/  LEA R2, R2, 0x37800000, 0x17 ;  /* 0x3780000002027811 */ /* 0x000fc800078eb8ff */
[----:B------:R-:W-:-:S05]  /*0d10*/  LOP3.LUT R0, R2, R0, R7, 0xfe, !PT ;  /* 0x0000000002007212 */ /* 0x000fca00078efe07 */
[----:B------:R-:W-:-:S04]  /*0d20*/  FMUL.FTZ R0, R0, 1 ;  /* 0x3f80000000007820 */ /* 0x000fc80000410000 */
[----:B------:R0:W1:Y:S01]  /*0d30*/  F2F.F64.F32 R18, R0 ;  /* 0x0000000000127310 */ /* 0x0000620000201800 */
[----:B------:R-:W-:Y:S05]  /*0d40*/  BRA `(.L_x_3124) ;  /* 0x0000000000a47947 */ /* 0x000fea0003800000 */
.L_x_3136:
[----:B------:R-:W-:-:S09]  /*0d50*/  UISETP.NE.AND UP0, UPT, UR4, 0x1c, UPT ;  /* 0x0000001c0400788c */ /* 0x000fd2000bf05270 */
[----:B------:R-:W-:Y:S05]  /*0d60*/  BRA.U !UP0, `(.L_x_3143) ;  /* 0x0000000108947547 */ /* 0x000fea000b800000 */
[----:B------:R-:W-:-:S09]  /*0d70*/  UISETP.NE.AND UP0, UPT, UR4, 0x1d, UPT ;  /* 0x0000001d0400788c */ /* 0x000fd2000bf05270 */
[----:B------:R-:W-:Y:S05]  /*0d80*/  BRA.U !UP0, `(.L_x_3144) ;  /* 0x0000000108807547 */ /* 0x000fea000b800000 */
[----:B------:R-:W-:-:S09]  /*0d90*/  UISETP.NE.AND UP0, UPT, UR4, 0x2c, UPT ;  /* 0x0000002c0400788c */ /* 0x000fd2000bf05270 */
[----:B------:R-:W-:Y:S05]  /*0da0*/  BRA.U !UP0, `(.L_x_3145) ;  /* 0x0000000108487547 */ /* 0x000fea000b800000 */
.L_x_3123:
        /* <DEDUP_REMOVED lines=16> */
.L_x_3146:
[----:B------:R-:W-:Y:S01]  /*0eb0*/  CS2R R18, SRZ ;  /* 0x0000000000127805 */ /* 0x000fe2000001ff00 */
[----:B------:R-:W-:Y:S06]  /*0ec0*/  BRA `(.L_x_3124) ;  /* 0x0000000000447947 */ /* 0x000fec0003800000 */
.L_x_3145:
[----:B------:R-:W2:Y:S01]  /*0ed0*/  LDG.E.U8 R0, desc[UR36][R2.64] ;  /* 0x0000002402007981 */ /* 0x000ea2000c1e1100 */
[----:B------:R-:W-:Y:S02]  /*0ee0*/  IMAD.MOV.U32 R18, RZ, RZ, 0x0 ;  /* 0x00000000ff127424 */ /* 0x000fe400078e00ff */
[----:B------:R-:W-:Y:S01]  /*0ef0*/  IMAD.MOV.U32 R19, RZ, RZ, 0x38000000 ;  /* 0x38000000ff137424 */ /* 0x000fe200078e00ff */
[----:B--2---:R-:W-:-:S13]  /*0f00*/  ISETP.NE.AND P0, PT, R0, RZ, PT ;  /* 0x000000ff0000720c */ /* 0x004fda0003f05270 */
[----:B------:R-:W-:Y:S05]  /*0f10*/  @!P0 BRA `(.L_x_3124) ;  /* 0x0000000000308947 */ /* 0x000fea0003800000 */
[----:B------:R-:W-:-:S13]  /*0f20*/  ISETP.NE.AND P0, PT, R0, 0xff, PT ;  /* 0x000000ff0000780c */ /* 0x000fda0003f05270 */
[----:B------:R-:W-:Y:S02]  /*0f30*/  @P0 IMAD.SHL.U32 R0, R0, 0x800000, RZ ;  /* 0x0080000000000824 */ /* 0x000fe400078e00ff */
[----:B------:R-:W-:Y:S02]  /*0f40*/  @!P0 IMAD.MOV.U32 R18, RZ, RZ, 0x20000000 ;  /* 0x20000000ff128424 */ /* 0x000fe400078e00ff */
[----:B------:R-:W-:Y:S02]  /*0f50*/  @!P0 IMAD.MOV.U32 R19, RZ, RZ, 0x7ff80000 ;  /* 0x7ff80000ff138424 */ /* 0x000fe400078e00ff */
[----:B------:R-:W-:-:S04]  /*0f60*/  @P0 FMUL.FTZ R0, R0, 1 ;  /* 0x3f80000000000820 */ /* 0x000fc80000410000 */
[----:B------:R0:W1:Y:S01]  /*0f70*/  @P0 F2F.F64.F32 R18, R0 ;  /* 0x0000000000120310 */ /* 0x0000620000201800 */
[----:B------:R-:W-:Y:S05]  /*0f80*/  BRA `(.L_x_3124) ;  /* 0x0000000000147947 */ /* 0x000fea0003800000 */
.L_x_3144:
[----:B------:R-:W2:Y:S02]  /*0f90*/  LDG.E.64 R18, desc[UR36][R2.64] ;  /* 0x0000002402127981 */ /* 0x000ea4000c1e1b00 */
[----:B--2---:R-:W0:Y:S01]  /*0fa0*/  I2F.F64.U64 R18, R18 ;  /* 0x0000001200127312 */ /* 0x004e220000301800 */
[----:B------:R-:W-:Y:S05]  /*0fb0*/  BRA `(.L_x_3124) ;  /* 0x0000000000087947 */ /* 0x000fea0003800000 */
.L_x_3143:
[----:B------:R-:W2:Y:S02]  /*0fc0*/  LDG.E R2, desc[UR36][R2.64] ;  /* 0x0000002402027981 */ /* 0x000ea4000c1e1900 */
[----:B--2---:R0:W1:Y:S02]  /*0fd0*/  I2F.F64.U32 R18, R2 ;  /* 0x0000000200127312 */ /* 0x0040640000201800 */
.L_x_3124:
[----:B------:R-:W-:Y:S05]  /*0fe0*/  BSYNC.RECONVERGENT B6 ;  /* 0x0000000000067941 */ /* 0x000fea0003800200 */
.L_x_3118:
[----:B01-3--:R-:W0:Y:S01]  /*0ff0*/  LDC.64 R2, c[0x0][0x3a8] ;  /* 0x0000ea00ff027b82 */ /* 0x00be220000000a00 */
        /* <DEDUP_REMOVED lines=17> */
[----:B---3--:R0:W1:Y:S01]  /*1110*/  I2F.F64.S16 R16, R2 ;  /* 0x0000000200107312 */ /* 0x0080620000101c00 */
[----:B------:R-:W-:Y:S05]  /*1120*/  BRA `(.L_x_3153) ;  /* 0x0000000c006c7947 */ /* 0x000fea0003800000 */
.L_x_3151:
[----:B------:R-:W3:Y:S02]  /*1130*/  LDG.E.U8 R2, desc[UR36][R2.64] ;  /* 0x0000002402027981 */ /* 0x000ee4000c1e1100 */
[----:B---3--:R0:W1:Y:S01]  /*1140*/  I2F.F64.U16 R16, R2 ;  /* 0x0000000200107312 */ /* 0x0080620000101800 */
[----:B------:R-:W-:Y:S05]  /*1150*/  BRA `(.L_x_3153) ;  /* 0x0000000c00607947 */ /* 0x000fea0003800000 */
.L_x_3150:
[----:B------:R-:W-:-:S09]  /*1160*/  UISETP.NE.AND UP0, UPT, UR4, 0x2, UPT ;  /* 0x000000020400788c */ /* 0x000fd2000bf05270 */
[----:B------:R-:W-:Y:S05]  /*1170*/  BRA.U !UP0, `(.L_x_3154) ;  /* 0x0000000108287547 */ /* 0x000fea000b800000 */
[----:B------:R-:W-:-:S09]  /*1180*/  UISETP.NE.AND UP0, UPT, UR4, 0x3, UPT ;  /* 0x000000030400788c */ /* 0x000fd2000bf05270 */
[----:B------:R-:W-:Y:S05]  /*1190*/  BRA.U !UP0, `(.L_x_3155) ;  /* 0x0000000108147547 */ /* 0x000fea000b800000 */
[----:B------:R-:W-:-:S09]  /*11a0*/  UISETP.NE.AND UP0, UPT, UR4, 0x4, UPT ;  /* 0x000000040400788c */ /* 0x000fd2000bf05270 */
[----:B------:R-:W-:Y:S05]  /*11b0*/  BRA.U UP0, `(.L_x_3152) ;  /* 0x0000000900bc7547 */ /* 0x000fea000b800000 */
[----:B------:R-:W3:Y:S02]  /*11c0*/  LDG.E.64 R16, desc[UR36][R2.64] ;  /* 0x0000002402107981 */ /* 0x000ee4000c1e1b00 */
[----:B---3--:R-:W0:Y:S01]  /*11d0*/  I2F.F64.S64 R16, R16 ;  /* 0x0000001000107312 */ /* 0x008e220000301c00 */
[----:B------:R-:W-:Y:S05]  /*11e0*/  BRA `(.L_x_3153) ;  /* 0x0000000c003c7947 */ /* 0x000fea0003800000 */
.L_x_3155:
[----:B------:R-:W3:Y:S02]  /*11f0*/  LDG.E R2, desc[UR36][R2.64] ;  /* 0x0000002402027981 */ /* 0x000ee4000c1e1900 */
[----:B---3--:R0:W1:Y:S01]  /*1200*/  I2F.F64 R16, R2 ;  /* 0x0000000200107312 */ /* 0x0080620000201c00 */
[----:B------:R-:W-:Y:S05]  /*1210*/  BRA `(.L_x_3153) ;  /* 0x0000000c00307947 */ /* 0x000fea0003800000 */
.L_x_3154:
[----:B------:R-:W3:Y:S02]  /*1220*/  LDG.E.U16 R2, desc[UR36][R2.64] ;  /* 0x0000002402027981 */ /* 0x000ee4000c1e1500 */
[----:B---3--:R0:W1:Y:S01]  /*1230*/  I2F.F64.S16 R16, R2 ;  /* 0x0000000200107312 */ /* 0x0080620000101c00 */
[----:B------:R-:W-:Y:S05]  /*1240*/  BRA `(.L_x_3153) ;  /* 0x0000000c00247947 */ /* 0x000fea0003800000 */
.L_x_3149:
        /* <DEDUP_REMOVED lines=8> */
[----:B------:R-:W0:Y:S01]  /*12d0*/  F2F.F64.F32 R16, R16 ;  /* 0x0000001000107310 */ /* 0x000e220000201800 */
[----:B------:R-:W-:Y:S05]  /*12e0*/  BRA `(.L_x_3153) ;  /* 0x0000000800fc7947 */ /* 0x000fea0003800000 */
.L_x_3157:
[----:B------:R-:W3:Y:S02]  /*12f0*/  LDG.E.U16 R0, desc[UR36][R2.64] ;  /* 0x0000002402007981 */ /* 0x000ee4000c1e1500 */
[----:B---3--:R-:W-:-:S05]  /*1300*/  HADD2.F32 R0, -RZ, R0.H0_H0 ;  /* 0x20000000ff007230 */ /* 0x008fca0000004100 */
[----:B------:R-:W-:-:S04]  /*1310*/  FMUL.FTZ R0, R0, 1 ;  /* 0x3f80000000007820 */ /* 0x000fc80000410000 */
[----:B------:R0:W1:Y:S01]  /*1320*/  F2F.F64.F32 R16, R0 ;  /* 0x0000000000107310 */ /* 0x0000620000201800 */
[----:B------:R-:W-:Y:S05]  /*1330*/  BRA `(.L_x_3153) ;  /* 0x0000000800e87947 */ /* 0x000fea0003800000 */
.L_x_3156:
        /* <DEDUP_REMOVED lines=10> */
.L_x_3159:
[----:B------:R-:W3:Y:S02]  /*13e0*/  LDG.E.U16 R2, desc[UR36][R2.64] ;  /* 0x0000002402027981 */ /* 0x000ee4000c1e1500 */
[----:B---3--:R-:W-:-:S05]  /*13f0*/  HADD2.F32 R0, -RZ, R2.H0_H0 ;  /* 0x20000002ff007230 */ /* 0x008fca0000004100 */
[----:B------:R-:W-:-:S04]  /*1400*/  FMUL.FTZ R0, R0, 1 ;  /* 0x3f80000000007820 */ /* 0x000fc80000410000 */
[----:B------:R0:W1:Y:S01]  /*1410*/  F2F.F64.F32 R16, R0 ;  /* 0x0000000000107310 */ /* 0x0000620000201800 */
[----:B------:R-:W-:Y:S05]  /*1420*/  BRA `(.L_x_3153) ;  /* 0x0000000800ac7947 */ /* 0x000fea0003800000 */
.L_x_3158:
[----:B------:R0:W5:Y:S01]  /*1430*/  LDG.E.64 R16, desc[UR36][R2.64] ;  /* 0x0000002402107981 */ /* 0x000162000c1e1b00 */
[----:B------:R-:W-:Y:S05]  /*1440*/  BRA `(.L_x_3153) ;  /* 0x0000000800a47947 */ /* 0x000fea0003800000 */
.L_x_3148:
        /* <DEDUP_REMOVED lines=9> */
[----:B------:R-:W-:Y:S01]  /*14e0*/  IMAD.MOV.U32 R16, RZ, RZ, RZ ;  /* 0x000000ffff107224 */ /* 0x000fe200078e00ff */
[----:B---3--:R-:W-:-:S04]  /*14f0*/  ISETP.NE.AND P0, PT, R2, RZ, PT ;  /* 0x000000ff0200720c */ /* 0x008fc80003f05270 */
[----:B------:R-:W-:Y:S01]  /*1500*/  FSEL R17, RZ, 1.875, !P0 ;  /* 0x3ff00000ff117808 */ /* 0x000fe20004000000 */
[----:B------:R-:W-:Y:S08]  /*1510*/  BRA `(.L_x_3153) ;  /* 0x0000000800707947 */ /* 0x000ff00003800000 */
.L_x_3162:
[----:B------:R0:W5:Y:S01]  /*1520*/  LDG.E.64 R16, desc[UR36][R2.64] ;  /* 0x0000002402107981 */ /* 0x000162000c1e1b00 */
[----:B------:R-:W-:Y:S05]  /*1530*/  BRA `(.L_x_3153) ;  /* 0x0000000800687947 */ /* 0x000fea0003800000 */
.L_x_3161:
[----:B------:R-:W-:-:S09]  /*1540*/  UISETP.NE.AND UP0, UPT, UR4, 0xf, UPT ;  /* 0x0000000f0400788c */ /* 0x000fd2000bf05270 */
[----:B------:R-:W-:Y:S05]  /*1550*/  BRA.U !UP0, `(.L_x_3163) ;  /* 0x00000001089c7547 */ /* 0x000fea000b800000 */
[----:B------:R-:W-:-:S09]  /*1560*/  UISETP.NE.AND UP0, UPT, UR4, 0x17, UPT ;  /* 0x000000170400788c */ /* 0x000fd2000bf05270 */
[----:B------:R-:W-:Y:S05]  /*1570*/  BRA.U !UP0, `(.L_x_3164) ;  /* 0x00000001085c7547 */ /* 0x000fea000b800000 */
[----:B------:R-:W-:-:S09]  /*1580*/  UISETP.NE.AND UP0, UPT, UR4, 0x18, UPT ;  /* 0x000000180400788c */ /* 0x000fd2000bf05270 */
[----:B------:R-:W-:Y:S05]  /*1590*/  BRA.U UP0, `(.L_x_3152) ;  /* 0x0000000500c47547 */ /* 0x000fea000b800000 */
[----:B------:R-:W3:Y:S01]  /*15a0*/  LDG.E.U8 R0, desc[UR36][R2.64] ;  /* 0x0000002402007981 */ /* 0x000ee2000c1e1100 */
[----:B------:R-:W-:Y:S02]  /*15b0*/  IMAD.MOV.U32 R6, RZ, RZ, 0x1f ;  /* 0x0000001fff067424 */ /* 0x000fe400078e00ff */
[----:B---3--:R-:W-:-:S05]  /*15c0*/  IMAD.SHL.U32 R0, R0, 0x1000000, RZ ;  /* 0x0100000000007824 */ /* 0x008fca00078e00ff */
        /* <DEDUP_REMOVED lines=18> */
.L_x_3164:
[----:B------:R-:W3:Y:S02]  /*16f0*/  LDG.E.U8 R2, desc[UR36][R2.64] ;  /* 0x0000002402027981 */ /* 0x000ee4000c1e1100 */
[C---:B---3--:R-:W-:Y:S02]  /*1700*/  IMAD.SHL.U32 R4, R2.reuse, 0x2000000, RZ ;  /* 0x0200000002047824 */ /* 0x048fe400078e00ff */
        /* <DEDUP_REMOVED lines=10> */
[----:B------:R3:W0:Y:S01]  /*17b0*/  F2F.F64.F32 R16, R0 ;  /* 0x0000000000107310 */ /* 0x0006220000201800 */
[----:B------:R-:W-:Y:S05]  /*17c0*/  BRA `(.L_x_3153) ;  /* 0x0000000400c47947 */ /* 0x000fea0003800000 */
.L_x_3163:
[----:B------:R-:W3:Y:S02]  /*17d0*/  LDG.E.U16 R0, desc[UR36][R2.64] ;  /* 0x0000002402007981 */ /* 0x000ee4000c1e1500 */
[----:B---3--:R-:W-:-:S04]  /*17e0*/  IMAD.U32 R0, R0, 0x10000, RZ ;  /* 0x0001000000007824 */ /* 0x008fc800078e00ff */
[----:B------:R-:W-:-:S04]  /*17f0*/  FMUL.FTZ R0, R0, 1 ;  /* 0x3f80000000007820 */ /* 0x000fc80000410000 */
[----:B------:R0:W1:Y:S01]  /*1800*/  F2F.F64.F32 R16, R0 ;  /* 0x0000000000107310 */ /* 0x0000620000201800 */
[----:B------:R-:W-:Y:S05]  /*1810*/  BRA `(.L_x_3153) ;  /* 0x0000000400b07947 */ /* 0x000fea0003800000 */
.L_x_3160:
        /* <DEDUP_REMOVED lines=9> */
[----:B---3--:R0:W1:Y:S01]  /*18b0*/  I2F.F64.U16 R16, R2 ;  /* 0x0000000200107312 */ /* 0x0080620000101800 */
[----:B------:R-:W-:Y:S05]  /*18c0*/  BRA `(.L_x_3153) ;  /* 0x0000000400847947 */ /* 0x000fea0003800000 */
.L_x_3167:
[----:B------:R-:W3:Y:S01]  /*18d0*/  LDG.E.U8 R3, desc[UR36][R2.64] ;  /* 0x0000002402037981 */ /* 0x000ee2000c1e1100 */
[----:B------:R-:W-:Y:S02]  /*18e0*/  CS2R R16, SRZ ;  /* 0x0000000000107805 */ /* 0x000fe4000001ff00 */
[----:B---3--:R-:W-:-:S13]  /*18f0*/  ISETP.NE.AND P0, PT, R3, RZ, PT ;  /* 0x000000ff0300720c */ /* 0x008fda0003f05270 */
        /* <DEDUP_REMOVED lines=18> */
.L_x_3169:
[----:B------:R-:W-:Y:S05]  /*1a20*/  BSYNC.RECONVERGENT B0 ;  /* 0x0000000000007941 */ /* 0x000fea0003800200 */
.L_x_3168:
[----:B------:R-:W-:Y:S01]  /*1a30*/  IMAD.SHL.U32 R0, R0, 0x100000, RZ ;  /* 0x0010000000007824 */ /* 0x000fe200078e00ff */
[----:B------:R-:W-:-:S04]  /*1a40*/  LEA R2, R2, 0x3b800000, 0x17 ;  /* 0x3b80000002027811 */ /* 0x000fc800078eb8ff */
[----:B------:R-:W-:-:S05]  /*1a50*/  LOP3.LUT R0, R2, R0, R7, 0xfe, !PT ;  /* 0x0000000002007212 */ /* 0x000fca00078efe07 */
[----:B------:R-:W-:-:S04]  /*1a60*/  FMUL.FTZ R0, R0, 1 ;  /* 0x3f80000000007820 */ /* 0x000fc80000410000 */
[----:B------:R0:W1:Y:S01]  /*1a70*/  F2F.F64.F32 R16, R0 ;  /* 0x0000000000107310 */ /* 0x0000620000201800 */
[----:B------:R-:W-:Y:S05]  /*1a80*/  BRA `(.L_x_3153) ;  /* 0x0000000400147947 */ /* 0x000fea0003800000 */
.L_x_3166:
        /* <DEDUP_REMOVED lines=21> */
.L_x_3171:
[----:B------:R-:W-:Y:S05]  /*1be0*/  BSYNC.RECONVERGENT B0 ;  /* 0x0000000000007941 */ /* 0x000fea0003800200 */
.L_x_3170:
[----:B------:R-:W-:Y:S01]  /*1bf0*/  IMAD.SHL.U32 R0, R0, 0x200000, RZ ;  /* 0x0020000000007824 */ /* 0x000fe200078e00ff */
[----:B------:R-:W-:-:S04]  /*1c00*/  LEA R2, R2, 0x37800000, 0x17 ;  /* 0x3780000002027811 */ /* 0x000fc800078eb8ff */
[----:B------:R-:W-:-:S05]  /*1c10*/  LOP3.LUT R0, R2, R0, R7, 0xfe, !PT ;  /* 0x0000000002007212 */ /* 0x000fca00078efe07 */
[----:B------:R-:W-:-:S04]  /*1c20*/  FMUL.FTZ R0, R0, 1 ;  /* 0x3f80000000007820 */ /* 0x000fc80000410000 */
[----:B------:R0:W1:Y:S01]  /*1c30*/  F2F.F64.F32 R16, R0 ;  /* 0x0000000000107310 */ /* 0x0000620000201800 */
[----:B------:R-:W-:Y:S05]  /*1c40*/  BRA `(.L_x_3153) ;  /* 0x0000000000a47947 */ /* 0x000fea0003800000 */
.L_x_3165:
[----:B------:R-:W-:-:S09]  /*1c50*/  UISETP.NE.AND UP0, UPT, UR4, 0x1c, UPT ;  /* 0x0000001c0400788c */ /* 0x000fd2000bf05270 */
[----:B------:R-:W-:Y:S05]  /*1c60*/  BRA.U !UP0, `(.L_x_3172) ;  /* 0x0000000108947547 */ /* 0x000fea000b800000 */
[----:B------:R-:W-:-:S09]  /*1c70*/  UISETP.NE.AND UP0, UPT, UR4, 0x1d, UPT ;  /* 0x0000001d0400788c */ /* 0x000fd2000bf05270 */
[----:B------:R-:W-:Y:S05]  /*1c80*/  BRA.U !UP0, `(.L_x_3173) ;  /* 0x0000000108807547 */ /* 0x000fea000b800000 */
[----:B------:R-:W-:-:S09]  /*1c90*/  UISETP.NE.AND UP0, UPT, UR4, 0x2c, UPT ;  /* 0x0000002c0400788c */ /* 0x000fd2000bf05270 */
[----:B------:R-:W-:Y:S05]  /*1ca0*/  BRA.U !UP0, `(.L_x_3174) ;  /* 0x0000000108487547 */ /* 0x000fea000b800000 */
.L_x_3152:
[----:B------:R-:W-:Y:S01]  /*1cb0*/  MOV R0, 0x0 ;  /* 0x0000000000007802 */ /* 0x000fe20000000f00 */
[----:B------:R-:W0:Y:S01]  /*1cc0*/  LDCU.64 UR4, c[0x4][0x128] ;  /* 0x01002500ff0477ac */ /* 0x000e220008000a00 */
[----:B------:R-:W-:Y:S02]  /*1cd0*/  IMAD.MOV.U32 R8, RZ, RZ, 0x4e ;  /* 0x0000004eff087424 */ /* 0x000fe400078e00ff */
[----:B------:R1:W3:Y:S01]  /*1ce0*/  LDC.64 R2, c[0x4][R0] ;  /* 0x0100000000027b82 */ /* 0x0002e20000000a00 */
[----:B------:R-:W2:Y:S01]  /*1cf0*/  LDCU.64 UR6, c[0x4][0x130] ;  /* 0x01002600ff0677ac */ /* 0x000ea20008000a00 */
[----:B------:R-:W-:Y:S02]  /*1d00*/  IMAD.MOV.U32 R12, RZ, RZ, 0x1 ;  /* 0x00000001ff0c7424 */ /* 0x000fe400078e00ff */
[----:B------:R-:W-:Y:S01]  /*1d10*/  IMAD.MOV.U32 R13, RZ, RZ, RZ ;  /* 0x000000ffff0d7224 */ /* 0x000fe200078e00ff */
[----:B------:R-:W4:Y:S01]  /*1d20*/  LDCU.64 UR8, c[0x4][0x8] ;  /* 0x01000100ff0877ac */ /* 0x000f220008000a00 */
[----:B0-----:R-:W-:-:S02]  /*1d30*/  IMAD.U32 R4, RZ, RZ, UR4 ;  /* 0x00000004ff047e24 */ /* 0x001fc4000f8e00ff */
[----:B------:R-:W-:Y:S02]  /*1d40*/  IMAD.U32 R5, RZ, RZ, UR5 ;  /* 0x00000005ff057e24 */ /* 0x000fe4000f8e00ff */
[----:B--2---:R-:W-:Y:S02]  /*1d50*/  IMAD.U32 R6, RZ, RZ, UR6 ;  /* 0x00000006ff067e24 */ /* 0x004fe4000f8e00ff */
[----:B------:R-:W-:Y:S02]  /*1d60*/  IMAD.U32 R7, RZ, RZ, UR7 ;  /* 0x00000007ff077e24 */ /* 0x000fe4000f8e00ff */
[----:B----4-:R-:W-:Y:S02]  /*1d70*/  IMAD.U32 R10, RZ, RZ, UR8 ;  /* 0x00000008ff0a7e24 */ /* 0x010fe4000f8e00ff */
[----:B-1----:R-:W-:-:S07]  /*1d80*/  IMAD.U32 R11, RZ, RZ, UR9 ;  /* 0x00000009ff0b7e24 */ /* 0x002fce000f8e00ff */
[----:B------:R-:W-:-:S07]  /*1d90*/  LEPC R20, `(.L_x_3175) ;  /* 0x000000001014794e */ /* 0x000fce0000000000 */
[----:B---3-5:R-:W-:Y:S05]  /*1da0*/  CALL.ABS.NOINC R2 ;  /* 0x0000000002007343 */ /* 0x028fea0003c00000 */
.L_x_3175:
[----:B------:R-:W-:Y:S01]  /*1db0*/  CS2R R16, SRZ ;  /* 0x0000000000107805 */ /* 0x000fe2000001ff00 */
[----:B------:R-:W-:Y:S06]  /*1dc0*/  BRA `(.L_x_3153) ;  /* 0x0000000000447947 */ /* 0x000fec0003800000 */
.L_x_3174:
[----:B------:R-:W3:Y:S01]  /*1dd0*/  LDG.E.U8 R0, desc[UR36][R2.64] ;  /* 0x0000002402007981 */ /* 0x000ee2000c1e1100 */
[----:B------:R-:W-:Y:S02]  /*1de0*/  IMAD.MOV.U32 R16, RZ, RZ, 0x0 ;  /* 0x00000000ff107424 */ /* 0x000fe400078e00ff */
[----:B------:R-:W-:Y:S01]  /*1df0*/  IMAD.MOV.U32 R17, RZ, RZ, 0x38000000 ;  /* 0x38000000ff117424 */ /* 0x000fe200078e00ff */
[----:B---3--:R-:W-:-:S13]  /*1e00*/  ISETP.NE.AND P0, PT, R0, RZ, PT ;  /* 0x000000ff0000720c */ /* 0x008fda0003f05270 */
        /* <DEDUP_REMOVED lines=8> */
.L_x_3173:
[----:B------:R-:W3:Y:S02]  /*1e90*/  LDG.E.64 R16, desc[UR36][R2.64] ;  /* 0x0000002402107981 */ /* 0x000ee4000c1e1b00 */
[----:B---3--:R-:W0:Y:S01]  /*1ea0*/  I2F.F64.U64 R16, R16 ;  /* 0x0000001000107312 */ /* 0x008e220000301800 */
[----:B------:R-:W-:Y:S05]  /*1eb0*/  BRA `(.L_x_3153) ;  /* 0x0000000000087947 */ /* 0x000fea0003800000 */
.L_x_3172:
[----:B------:R-:W3:Y:S02]  /*1ec0*/  LDG.E R2, desc[UR36][R2.64] ;  /* 0x0000002402027981 */ /* 0x000ee4000c1e1900 */
[----:B---3--:R0:W1:Y:S02]  /*1ed0*/  I2F.F64.U32 R16, R2 ;  /* 0x0000000200107312 */ /* 0x0080640000201800 */
.L_x_3153:
[----:B------:R-:W-:Y:S05]  /*1ee0*/  BSYNC.RECONVERGENT B6 ;  /* 0x0000000000067941 */ /* 0x000fea0003800200 */
.L_x_3147:
[----:B------:R-:W-:-:S07]  /*1ef0*/  VIADD R35, R34, 0x80 ;  /* 0x0000008022237836 */ /* 0x000fce0000000000 */
.L_x_3117:
[----:B------:R-:W-:Y:S05]  /*1f00*/  BSYNC.RECONVERGENT B7 ;  /* 0x0000000000077941 */ /* 0x000fea0003800200 */
.L_x_3116:
[----:B------:R-:W-:Y:S01]  /*1f10*/  ISETP.GE.AND P0, PT, R35, R36, PT ;  /* 0x000000242300720c */ /* 0x000fe20003f06270 */
[----:B------:R-:W-:Y:S01]  /*1f20*/  BSSY.RECONVERGENT B7, `(.L_x_3176) ;  /* 0x00001e6000077945 */ /* 0x000fe20003800200 */
[----:B------:R-:W-:Y:S02]  /*1f30*/  CS2R R28, SRZ ;  /* 0x00000000001c7805 */ /* 0x000fe4000001ff00 */
[----:B------:R-:W-:-:S09]  /*1f40*/  CS2R R22, SRZ ;  /* 0x0000000000167805 */ /* 0x000fd2000001ff00 */
[----:B------:R-:W-:Y:S05]  /*1f50*/  @P0 BRA `(.L_x_3177) ;  /* 0x0000001c00880947 */ /* 0x000fea0003800000 */
[----:B0-----:R-:W0:Y:S01]  /*1f60*/  LDC.64 R2, c[0x0][0x3a0] ;  /* 0x0000e800ff027b82 */ /* 0x001e220000000a00 */
        /* <DEDUP_REMOVED lines=20> */
.L_x_3182:
[----:B------:R-:W2:Y:S02]  /*20b0*/  LDG.E.U8 R2, desc[UR36][R2.64] ;  /* 0x0000002402027981 */ /* 0x000ea4000c1e1100 */
[----:B--2---:R0:W1:Y:S01]  /*20c0*/  I2F.F64.U16 R28, R2 ;  /* 0x00000002001c7312 */ /* 0x0040620000101800 */
[----:B------:R-:W-:Y:S05]  /*20d0*/  BRA `(.L_x_3184) ;  /* 0x0000000c00607947 */ /* 0x000fea0003800000 */
.L_x_3181:
        /* <DEDUP_REMOVED lines=9> */
.L_x_3186:
[----:B------:R-:W2:Y:S02]  /*2170*/  LDG.E R2, desc[UR36][R2.64] ;  /* 0x0000002402027981 */ /* 0x000ea4000c1e1900 */
[----:B--2---:R0:W1:Y:S01]  /*2180*/  I2F.F64 R28, R2 ;  /* 0x00000002001c7312 */ /* 0x0040620000201c00 */
[----:B------:R-:W-:Y:S05]  /*2190*/  BRA `(.L_x_3184) ;  /* 0x0000000c00307947 */ /* 0x000fea0003800000 */
.L_x_3185:
[----:B------:R-:W2:Y:S02]  /*21a0*/  LDG.E.U16 R2, desc[UR36][R2.64] ;  /* 0x0000002402027981 */ /* 0x000ea4000c1e1500 */
[----:B--2---:R0:W1:Y:S01]  /*21b0*/  I2F.F64.S16 R28, R2 ;  /* 0x00000002001c7312 */ /* 0x0040620000101c00 */
[----:B------:R-:W-:Y:S05]  /*21c0*/  BRA `(.L_x_3184) ;  /* 0x0000000c00247947 */ /* 0x000fea0003800000 */
.L_x_3180:
        /* <DEDUP_REMOVED lines=10> */
.L_x_3188:
[----:B---3--:R-:W3:Y:S02]  /*2270*/  LDG.E.U16 R0, desc[UR36][R2.64] ;  /* 0x0000002402007981 */ /* 0x008ee4000c1e1500 */
[----:B---3--:R-:W-:-:S05]  /*2280*/  HADD2.F32 R0, -RZ, R0.H0_H0 ;  /* 0x20000000ff007230 */ /* 0x008fca0000004100 */
[----:B------:R-:W-:-:S04]  /*2290*/  FMUL.FTZ R0, R0, 1 ;  /* 0x3f80000000007820 */ /* 0x000fc80000410000 */
[----:B------:R0:W1:Y:S01]  /*22a0*/  F2F.F64.F32 R28, R0 ;  /* 0x00000000001c7310 */ /* 0x0000620000201800 */
[----:B------:R-:W-:Y:S05]  /*22b0*/  BRA `(.L_x_3184) ;  /* 0x0000000800e87947 */ /* 0x000fea0003800000 */
.L_x_3187:
        /* <DEDUP_REMOVED lines=10> */
.L_x_3190:
[----:B------:R-:W3:Y:S02]  /*2360*/  LDG.E.U16 R2, desc[UR36][R2.64] ;  /* 0x0000002402027981 */ /* 0x000ee4000c1e1500 */
[----:B---3--:R-:W-:-:S05]  /*2370*/  HADD2.F32 R0, -RZ, R2.H0_H0 ;  /* 0x20000002ff007230 */ /* 0x008fca0000004100 */
[----:B------:R-:W-:-:S04]  /*2380*/  FMUL.FTZ R0, R0, 1 ;  /* 0x3f80000000007820 */ /* 0x000fc80000410000 */
[----:B------:R0:W1:Y:S01]  /*2390*/  F2F.F64.F32 R28, R0 ;  /* 0x00000000001c7310 */ /* 0x0000620000201800 */
[----:B------:R-:W-:Y:S05]  /*23a0*/  BRA `(.L_x_3184) ;  /* 0x0000000800ac7947 */ /* 0x000fea0003800000 */
.L_x_3189:
[----:B------:R0:W5:Y:S01]  /*23b0*/  LDG.E.64 R28, desc[UR36][R2.64] ;  /* 0x00000024021c7981 */ /* 0x000162000c1e1b00 */
[----:B------:R-:W-:Y:S05]  /*23c0*/  BRA `(.L_x_3184) ;  /* 0x0000000800a47947 */ /* 0x000fea0003800000 */
.L_x_3179:
        /* <DEDUP_REMOVED lines=13> */
.L_x_3193:
[----:B------:R0:W5:Y:S01]  /*24a0*/  LDG.E.64 R28, desc[UR36][R2.64] ;  /* 0x00000024021c7981 */ /* 0x000162000c1e1b00 */
[----:B------:R-:W-:Y:S05]  /*24b0*/  BRA `(.L_x_3184) ;  /* 0x0000000800687947 */ /* 0x000fea0003800000 */
.L_x_3192:
[----:B------:R-:W-:-:S09]  /*24c0*/  UISETP.NE.AND UP0, UPT, UR4, 0xf, UPT ;  /* 0x0000000f0400788c */ /* 0x000fd2000bf05270 */
[----:B------:R-:W-:Y:S05]  /*24d0*/  BRA.U !UP0, `(.L_x_3194) ;  /* 0x00000001089c7547 */ /* 0x000fea000b800000 */
[----:B------:R-:W-:-:S09]  /*24e0*/  UISETP.NE.AND UP0, UPT, UR4, 0x17, UPT ;  /* 0x000000170400788c */ /* 0x000fd2000bf05270 */
[----:B------:R-:W-:Y:S05]  /*24f0*/  BRA.U !UP0, `(.L_x_3195) ;  /* 0x00000001085c7547 */ /* 0x000fea000b800000 */
[----:B------:R-:W-:-:S09]  /*2500*/  UISETP.NE.AND UP0, UPT, UR4, 0x18, UPT ;  /* 0x000000180400788c */ /* 0x000fd2000bf05270 */
[----:B------:R-:W-:Y:S05]  /*2510*/  BRA.U UP0, `(.L_x_3183) ;  /* 0x0000000500f47547 */ /* 0x000fea000b800000 */
[----:B---3--:R-:W3:Y:S01]  /*2520*/  LDG.E.U8 R0, desc[UR36][R2.64] ;  /* 0x0000002402007981 */ /* 0x008ee2000c1e1100 */
        /* <DEDUP_REMOVED lines=20> */
.L_x_3195:
[----:B------:R-:W3:Y:S02]  /*2670*/  LDG.E.U8 R2, desc[UR36][R2.64] ;  /* 0x0000002402027981 */ /* 0x000ee4000c1e1100 */
[C---:B---3--:R-:W-:Y:S02]  /*2680*/  IMAD.SHL.U32 R0, R2.reuse, 0x2000000, RZ ;  /* 0x0200000002007824 */ /* 0x048fe400078e00ff */
        /* <DEDUP_REMOVED lines=12> */
.L_x_3194:
[----:B---3--:R-:W3:Y:S02]  /*2750*/  LDG.E.U16 R0, desc[UR36][R2.64] ;  /* 0x0000002402007981 */ /* 0x008ee4000c1e1500 */
[----:B---3--:R-:W-:-:S04]  /*2760*/  IMAD.U32 R0, R0, 0x10000, RZ ;  /* 0x0001000000007824 */ /* 0x008fc800078e00ff */
[----:B------:R-:W-:-:S04]  /*2770*/  FMUL.FTZ R0, R0, 1 ;  /* 0x3f80000000007820 */ /* 0x000fc80000410000 */
[----:B------:R0:W1:Y:S01]  /*2780*/  F2F.F64.F32 R28, R0 ;  /* 0x00000000001c7310 */ /* 0x0000620000201800 */
[----:B------:R-:W-:Y:S05]  /*2790*/  BRA `(.L_x_3184) ;  /* 0x0000000400b07947 */ /* 0x000fea0003800000 */
.L_x_3191:
        /* <DEDUP_REMOVED lines=11> */
.L_x_3198:
        /* <DEDUP_REMOVED lines=8> */
[--C-:B---3--:R-:W-:Y:S01]  /*28d0*/  SHF.R.U32.HI R0, RZ, 0x3, R3.reuse ;  /* 0x00000003ff007819 */ /* 0x108fe20000011603 */
        /* <DEDUP_REMOVED lines=12> */
.L_x_3200:
[----:B------:R-:W-:Y:S05]  /*29a0*/  BSYNC.RECONVERGENT B0 ;  /* 0x0000000000007941 */ /* 0x000fea0003800200 */
.L_x_3199:
[----:B------:R-:W-:Y:S01]  /*29b0*/  IMAD.SHL.U32 R0, R0, 0x100000, RZ ;  /* 0x0010000000007824 */ /* 0x000fe200078e00ff */
[----:B------:R-:W-:-:S04]  /*29c0*/  LEA R2, R2, 0x3b800000, 0x17 ;  /* 0x3b80000002027811 */ /* 0x000fc800078eb8ff */
[----:B------:R-:W-:-:S05]  /*29d0*/  LOP3.LUT R0, R2, R0, R7, 0xfe, !PT ;  /* 0x0000000002007212 */ /* 0x000fca00078efe07 */
[----:B------:R-:W-:-:S04]  /*29e0*/  FMUL.FTZ R0, R0, 1 ;  /* 0x3f80000000007820 */ /* 0x000fc80000410000 */
[----:B------:R0:W1:Y:S01]  /*29f0*/  F2F.F64.F32 R28, R0 ;  /* 0x00000000001c7310 */ /* 0x0000620000201800 */
[----:B------:R-:W-:Y:S05]  /*2a00*/  BRA `(.L_x_3184) ;  /* 0x0000000400147947 */ /* 0x000fea0003800000 */
.L_x_3197:
        /* <DEDUP_REMOVED lines=21> */
.L_x_3202:
[----:B------:R-:W-:Y:S05]  /*2b60*/  BSYNC.RECONVERGENT B0 ;  /* 0x0000000000007941 */ /* 0x000fea0003800200 */
.L_x_3201:
[----:B------:R-:W-:Y:S01]  /*2b70*/  IMAD.SHL.U32 R0, R0, 0x200000, RZ ;  /* 0x0020000000007824 */ /* 0x000fe200078e00ff */
[----:B------:R-:W-:-:S04]  /*2b80*/  LEA R2, R2, 0x37800000, 0x17 ;  /* 0x3780000002027811 */ /* 0x000fc800078eb8ff */
[----:B------:R-:W-:-:S05]  /*2b90*/  LOP3.LUT R0, R2, R0, R7, 0xfe, !PT ;  /* 0x0000000002007212 */ /* 0x000fca00078efe07 */
[----:B------:R-:W-:-:S04]  /*2ba0*/  FMUL.FTZ R0, R0, 1 ;  /* 0x3f80000000007820 */ /* 0x000fc80000410000 */
[----:B------:R0:W1:Y:S01]  /*2bb0*/  F2F.F64.F32 R28, R0 ;  /* 0x00000000001c7310 */ /* 0x0000620000201800 */
[----:B------:R-:W-:Y:S05]  /*2bc0*/  BRA `(.L_x_3184) ;  /* 0x0000000000a47947 */ /* 0x000fea0003800000 */
.L_x_3196:
        /* <DEDUP_REMOVED lines=16> */
[----:B------:R1:W0:Y:S01]  /*2cd0*/  @P0 F2F.F64.F32 R28, R0 ;  /* 0x00000000001c0310 */ /* 0x0002220000201800 */
[----:B------:R-:W-:Y:S05]  /*2ce0*/  BRA `(.L_x_3184) ;  /* 0x00000000005c7947 */ /* 0x000fea0003800000 */
.L_x_3183:
        /* <DEDUP_REMOVED lines=16> */
.L_x_3205:
[----:B------:R-:W-:Y:S01]  /*2df0*/  CS2R R28, SRZ ;  /* 0x00000000001c7805 */ /* 0x000fe2000001ff00 */
[----:B------:R-:W-:Y:S06]  /*2e00*/  BRA `(.L_x_3184) ;  /* 0x0000000000147947 */ /* 0x000fec0003800000 */
.L_x_3204:
[----:B------:R-:W2:Y:S02]  /*2e10*/  LDG.E.64 R28, desc[UR36][R2.64] ;  /* 0x00000024021c7981 */ /* 0x000ea4000c1e1b00 */
[----:B--2---:R-:W0:Y:S01]  /*2e20*/  I2F.F64.U64 R28, R28 ;  /* 0x0000001c001c7312 */ /* 0x004e220000301800 */
[----:B------:R-:W-:Y:S05]  /*2e30*/  BRA `(.L_x_3184) ;  /* 0x0000000000087947 */ /* 0x000fea0003800000 */
.L_x_3203:
[----:B------:R-:W2:Y:S02]  /*2e40*/  LDG.E R2, desc[UR36][R2.64] ;  /* 0x0000002402027981 */ /* 0x000ea4000c1e1900 */
[----:B--2---:R0:W1:Y:S02]  /*2e50*/  I2F.F64.U32 R28, R2 ;  /* 0x00000002001c7312 */ /* 0x0040640000201800 */
.L_x_3184:
[----:B------:R-:W-:Y:S05]  /*2e60*/  BSYNC.RECONVERGENT B6 ;  /* 0x0000000000067941 */ /* 0x000fea0003800200 */
.L_x_3178:
[----:B0-----:R-:W0:Y:S01]  /*2e70*/  LDC.64 R2, c[0x0][0x3a8] ;  /* 0x0000ea00ff027b82 */ /* 0x001e220000000a00 */
        /* <DEDUP_REMOVED lines=17> */
[----:B--2---:R0:W2:Y:S01]  /*2f90*/  I2F.F64.S16 R22, R2 ;  /* 0x0000000200167312 */ /* 0x0040a20000101c00 */
[----:B------:R-:W-:Y:S05]  /*2fa0*/  BRA `(.L_x_3212) ;  /* 0x0000000c006c7947 */ /* 0x000fea0003800000 */
.L_x_3210:
[----:B------:R-:W2:Y:S02]  /*2fb0*/  LDG.E.U8 R2, desc[UR36][R2.64] ;  /* 0x0000002402027981 */ /* 0x000ea4000c1e1100 */
[----:B--2---:R0:W2:Y:S01]  /*2fc0*/  I2F.F64.U16 R22, R2 ;  /* 0x0000000200167312 */ /* 0x0040a20000101800 */
[----:B------:R-:W-:Y:S05]  /*2fd0*/  BRA `(.L_x_3212) ;  /* 0x0000000c00607947 */ /* 0x000fea0003800000 */
.L_x_3209:
        /* <DEDUP_REMOVED lines=9> */
.L_x_3214:
[----:B------:R-:W2:Y:S02]  /*3070*/  LDG.E R2, desc[UR36][R2.64] ;  /* 0x0000002402027981 */ /* 0x000ea4000c1e1900 */
[----:B--2---:R0:W2:Y:S01]  /*3080*/  I2F.F64 R22, R2 ;  /* 0x0000000200167312 */ /* 0x0040a20000201c00 */
[----:B------:R-:W-:Y:S05]  /*3090*/  BRA `(.L_x_3212) ;  /* 0x0000000c00307947 */ /* 0x000fea0003800000 */
.L_x_3213:
[----:B------:R-:W2:Y:S02]  /*30a0*/  LDG.E.U16 R2, desc[UR36][R2.64] ;  /* 0x0000002402027981 */ /* 0x000ea4000c1e1500 */
[----:B--2---:R0:W2:Y:S01]  /*30b0*/  I2F.F64.S16 R22, R2 ;  /* 0x0000000200167312 */ /* 0x0040a20000101c00 */
[----:B------:R-:W-:Y:S05]  /*30c0*/  BRA `(.L_x_3212) ;  /* 0x0000000c00247947 */ /* 0x000fea0003800000 */
.L_x_3208:
        /* <DEDUP_REMOVED lines=10> */
.L_x_3216:
[----:B-1-3--:R-:W2:Y:S02]  /*3170*/  LDG.E.U16 R0, desc[UR36][R2.64] ;  /* 0x0000002402007981 */ /* 0x00aea4000c1e1500 */
[----:B--2---:R-:W-:-:S05]  /*3180*/  HADD2.F32 R0, -RZ, R0.H0_H0 ;  /* 0x20000000ff007230 */ /* 0x004fca0000004100 */
[----:B------:R-:W-:-:S04]  /*3190*/  FMUL.FTZ R0, R0, 1 ;  /* 0x3f80000000007820 */ /* 0x000fc80000410000 */
[----:B------:R0:W1:Y:S01]  /*31a0*/  F2F.F64.F32 R22, R0 ;  /* 0x0000000000167310 */ /* 0x0000620000201800 */
[----:B------:R-:W-:Y:S05]  /*31b0*/  BRA `(.L_x_3212) ;  /* 0x0000000800e87947 */ /* 0x000fea0003800000 */
.L_x_3215:
        /* <DEDUP_REMOVED lines=10> */
.L_x_3218:
[----:B------:R-:W1:Y:S02]  /*3260*/  LDG.E.U16 R2, desc[UR36][R2.64] ;  /* 0x0000002402027981 */ /* 0x000e64000c1e1500 */
[----:B-1-3--:R-:W-:-:S05]  /*3270*/  HADD2.F32 R0, -RZ, R2.H0_H0 ;  /* 0x20000002ff007230 */ /* 0x00afca0000004100 */
[----:B------:R-:W-:-:S04]  /*3280*/  FMUL.FTZ R0, R0, 1 ;  /* 0x3f80000000007820 */ /* 0x000fc80000410000 */
[----:B------:R0:W1:Y:S01]  /*3290*/  F2F.F64.F32 R22, R0 ;  /* 0x0000000000167310 */ /* 0x0000620000201800 */
[----:B------:R-:W-:Y:S05]  /*32a0*/  BRA `(.L_x_3212) ;  /* 0x0000000800ac7947 */ /* 0x000fea0003800000 */
.L_x_3217:
[----:B------:R0:W5:Y:S01]  /*32b0*/  LDG.E.64 R22, desc[UR36][R2.64] ;  /* 0x0000002402167981 */ /* 0x000162000c1e1b00 */
[----:B------:R-:W-:Y:S05]  /*32c0*/  BRA `(.L_x_3212) ;  /* 0x0000000800a47947 */ /* 0x000fea0003800000 */
.L_x_3207:
        /* <DEDUP_REMOVED lines=13> */
.L_x_3221:
[----:B------:R0:W5:Y:S01]  /*33a0*/  LDG.E.64 R22, desc[UR36][R2.64] ;  /* 0x0000002402167981 */ /* 0x000162000c1e1b00 */
[----:B------:R-:W-:Y:S05]  /*33b0*/  BRA `(.L_x_3212) ;  /* 0x0000000800687947 */ /* 0x000fea0003800000 */
.L_x_3220:
[----:B------:R-:W-:-:S09]  /*33c0*/  UISETP.NE.AND UP0, UPT, UR4, 0xf, UPT ;  /* 0x0000000f0400788c */ /* 0x000fd2000bf05270 */
[----:B------:R-:W-:Y:S05]  /*33d0*/  BRA.U !UP0, `(.L_x_3222) ;  /* 0x00000001089c7547 */ /* 0x000fea000b800000 */
[----:B------:R-:W-:-:S09]  /*33e0*/  UISETP.NE.AND UP0, UPT, UR4, 0x17, UPT ;  /* 0x000000170400788c */ /* 0x000fd2000bf05270 */
[----:B------:R-:W-:Y:S05]  /*33f0*/  BRA.U !UP0, `(.L_x_3223) ;  /* 0x00000001085c7547 */ /* 0x000fea000b800000 */
[----:B------:R-:W-:-:S09]  /*3400*/  UISETP.NE.AND UP0, UPT, UR4, 0x18, UPT ;  /* 0x000000180400788c */ /* 0x000fd2000bf05270 */
[----:B------:R-:W-:Y:S05]  /*3410*/  BRA.U UP0, `(.L_x_3211) ;  /* 0x0000000500f47547 */ /* 0x000fea000b800000 */
[----:B-1-3--:R-:W2:Y:S01]  /*3420*/  LDG.E.U8 R0, desc[UR36][R2.64] ;  /* 0x0000002402007981 */ /* 0x00aea2000c1e1100 */
        /* <DEDUP_REMOVED lines=20> */
.L_x_3223:
[----:B------:R-:W1:Y:S02]  /*3570*/  LDG.E.U8 R2, desc[UR36][R2.64] ;  /* 0x0000002402027981 */ /* 0x000e64000c1e1100 */
[C---:B-1-3--:R-:W-:Y:S02]  /*3580*/  IMAD.SHL.U32 R0, R2.reuse, 0x2000000, RZ ;  /* 0x0200000002007824 */ /* 0x04afe400078e00ff */
        /* <DEDUP_REMOVED lines=12> */
.L_x_3222:
[----:B-1-3--:R-:W2:Y:S02]  /*3650*/  LDG.E.U16 R0, desc[UR36][R2.64] ;  /* 0x0000002402007981 */ /* 0x00aea4000c1e1500 */
[----:B--2---:R-:W-:-:S04]  /*3660*/  IMAD.U32 R0, R0, 0x10000, RZ ;  /* 0x0001000000007824 */ /* 0x004fc800078e00ff */
[----:B------:R-:W-:-:S04]  /*3670*/  FMUL.FTZ R0, R0, 1 ;  /* 0x3f80000000007820 */ /* 0x000fc80000410000 */
[----:B------:R0:W1:Y:S01]  /*3680*/  F2F.F64.F32 R22, R0 ;  /* 0x0000000000167310 */ /* 0x0000620000201800 */
[----:B------:R-:W-:Y:S05]  /*3690*/  BRA `(.L_x_3212) ;  /* 0x0000000400b07947 */ /* 0x000fea0003800000 */
.L_x_3219:
        /* <DEDUP_REMOVED lines=9> */
[----:B--2---:R0:W2:Y:S01]  /*3730*/  I2F.F64.U16 R22, R2 ;  /* 0x0000000200167312 */ /* 0x0040a20000101800 */
[----:B------:R-:W-:Y:S05]  /*3740*/  BRA `(.L_x_3212) ;  /* 0x0000000400847947 */ /* 0x000fea0003800000 */
.L_x_3226:
        /* <DEDUP_REMOVED lines=8> */
[--C-:B-1-3--:R-:W-:Y:S01]  /*37d0*/  SHF.R.U32.HI R0, RZ, 0x3, R3.reuse ;  /* 0x00000003ff007819 */ /* 0x10afe20000011603 */
        /* <DEDUP_REMOVED lines=12> */
.L_x_3228:
[----:B------:R-:W-:Y:S05]  /*38a0*/  BSYNC.RECONVERGENT B0 ;  /* 0x0000000000007941 */ /* 0x000fea0003800200 */
.L_x_3227:
[----:B------:R-:W-:Y:S01]  /*38b0*/  IMAD.SHL.U32 R0, R0, 0x100000, RZ ;  /* 0x0010000000007824 */ /* 0x000fe200078e00ff */
[----:B------:R-:W-:-:S04]  /*38c0*/  LEA R2, R2, 0x3b800000, 0x17 ;  /* 0x3b80000002027811 */ /* 0x000fc800078eb8ff */
[----:B------:R-:W-:-:S05]  /*38d0*/  LOP3.LUT R0, R2, R0, R7, 0xfe, !PT ;  /* 0x0000000002007212 */ /* 0x000fca00078efe07 */
[----:B------:R-:W-:-:S04]  /*38e0*/  FMUL.FTZ R0, R0, 1 ;  /* 0x3f80000000007820 */ /* 0x000fc80000410000 */
[----:B------:R0:W1:Y:S01]  /*38f0*/  F2F.F64.F32 R22, R0 ;  /* 0x0000000000167310 */ /* 0x0000620000201800 */
[----:B------:R-:W-:Y:S05]  /*3900*/  BRA `(.L_x_3212) ;  /* 0x0000000400147947 */ /* 0x000fea0003800000 */
.L_x_3225:
        /* <DEDUP_REMOVED lines=21> */
.L_x_3230:
[----:B------:R-:W-:Y:S05]  /*3a60*/  BSYNC.RECONVERGENT B0 ;  /* 0x0000000000007941 */ /* 0x000fea0003800200 */
.L_x_3229:
[----:B------:R-:W-:Y:S01]  /*3a70*/  IMAD.SHL.U32 R0, R0, 0x200000, RZ ;  /* 0x0020000000007824 */ /* 0x000fe200078e00ff */
[----:B------:R-:W-:-:S04]  /*3a80*/  LEA R2, R2, 0x37800000, 0x17 ;  /* 0x3780000002027811 */ /* 0x000fc800078eb8ff */
[----:B------:R-:W-:-:S05]  /*3a90*/  LOP3.LUT R0, R2, R0, R7, 0xfe, !PT ;  /* 0x0000000002007212 */ /* 0x000fca00078efe07 */
[----:B------:R-:W-:-:S04]  /*3aa0*/  FMUL.FTZ R0, R0, 1 ;  /* 0x3f80000000007820 */ /* 0x000fc80000410000 */
[----:B------:R0:W1:Y:S01]  /*3ab0*/  F2F.F64.F32 R22, R0 ;  /* 0x0000000000167310 */ /* 0x0000620000201800 */
[----:B------:R-:W-:Y:S05]  /*3ac0*/  BRA `(.L_x_3212) ;  /* 0x0000000000a47947 */ /* 0x000fea0003800000 */
.L_x_3224:
        /* <DEDUP_REMOVED lines=18> */
.L_x_3211:
[----:B------:R-:W-:Y:S01]  /*3bf0*/  MOV R2, 0x0 ;  /* 0x0000000000027802 */ /* 0x000fe20000000f00 */
[----:B------:R-:W0:Y:S01]  /*3c00*/  LDCU.64 UR4, c[0x4][0x128] ;  /* 0x01002500ff0477ac */ /* 0x000e220008000a00 */
[----:B------:R-:W-:Y:S02]  /*3c10*/  IMAD.MOV.U32 R8, RZ, RZ, 0x4e ;  /* 0x0000004eff087424 */ /* 0x000fe400078e00ff */
[----:B------:R-:W-:Y:S01]  /*3c20*/  IMAD.MOV.U32 R12, RZ, RZ, 0x1 ;  /* 0x00000001ff0c7424 */ /* 0x000fe200078e00ff */
[----:B------:R-:W2:Y:S01]  /*3c30*/  LDCU.64 UR6, c[0x4][0x130] ;  /* 0x01002600ff0677ac */ /* 0x000ea20008000a00 */
[----:B------:R-:W1:Y:S01]  /*3c40*/  LDC.64 R2, c[0x4][R2] ;  /* 0x0100000002027b82 */ /* 0x000e620000000a00 */
[----:B------:R-:W-:Y:S01]  /*3c50*/  IMAD.MOV.U32 R13, RZ, RZ, RZ ;  /* 0x000000ffff0d7224 */ /* 0x000fe200078e00ff */
[----:B------:R-:W3:Y:S01]  /*3c60*/  LDCU.64 UR8, c[0x4][0x8] ;  /* 0x01000100ff0877ac */ /* 0x000ee20008000a00 */
[----:B0-----:R-:W-:Y:S02]  /*3c70*/  IMAD.U32 R4, RZ, RZ, UR4 ;  /* 0x00000004ff047e24 */ /* 0x001fe4000f8e00ff */
[----:B------:R-:W-:-:S02]  /*3c80*/  IMAD.U32 R5, RZ, RZ, UR5 ;  /* 0x00000005ff057e24 */ /* 0x000fc4000f8e00ff */
[----:B--2---:R-:W-:Y:S02]  /*3c90*/  IMAD.U32 R6, RZ, RZ, UR6 ;  /* 0x00000006ff067e24 */ /* 0x004fe4000f8e00ff */
[----:B------:R-:W-:Y:S02]  /*3ca0*/  IMAD.U32 R7, RZ, RZ, UR7 ;  /* 0x00000007ff077e24 */ /* 0x000fe4000f8e00ff */
[----:B---3--:R-:W-:Y:S02]  /*3cb0*/  IMAD.U32 R10, RZ, RZ, UR8 ;  /* 0x00000008ff0a7e24 */ /* 0x008fe4000f8e00ff */
[----:B------:R-:W-:-:S07]  /*3cc0*/  IMAD.U32 R11, RZ, RZ, UR9 ;  /* 0x00000009ff0b7e24 */ /* 0x000fce000f8e00ff */
[----:B------:R-:W-:-:S07]  /*3cd0*/  LEPC R20, `(.L_x_3233) ;  /* 0x000000001014794e */ /* 0x000fce0000000000 */
[----:B-1--45:R-:W-:Y:S05]  /*3ce0*/  CALL.ABS.NOINC R2 ;  /* 0x0000000002007343 */ /* 0x032fea0003c00000 */
.L_x_3233:
[----:B------:R-:W-:Y:S01]  /*3cf0*/  CS2R R22, SRZ ;  /* 0x0000000000167805 */ /* 0x000fe2000001ff00 */
[----:B------:R-:W-:Y:S06]  /*3d00*/  BRA `(.L_x_3212) ;  /* 0x0000000000147947 */ /* 0x000fec0003800000 */
.L_x_3232:
[----:B------:R-:W2:Y:S02]  /*3d10*/  LDG.E.64 R22, desc[UR36][R2.64] ;  /* 0x0000002402167981 */ /* 0x000ea4000c1e1b00 */
[----:B--2---:R-:W0:Y:S01]  /*3d20*/  I2F.F64.U64 R22, R22 ;  /* 0x0000001600167312 */ /* 0x004e220000301800 */
[----:B------:R-:W-:Y:S05]  /*3d30*/  BRA `(.L_x_3212) ;  /* 0x0000000000087947 */ /* 0x000fea0003800000 */
.L_x_3231:
[----:B------:R-:W2:Y:S02]  /*3d40*/  LDG.E R2, desc[UR36][R2.64] ;  /* 0x0000002402027981 */ /* 0x000ea4000c1e1900 */
[----:B--2---:R0:W2:Y:S02]  /*3d50*/  I2F.F64.U32 R22, R2 ;  /* 0x0000000200167312 */ /* 0x0040a40000201800 */
.L_x_3212:
[----:B------:R-:W-:Y:S05]  /*3d60*/  BSYNC.RECONVERGENT B6 ;  /* 0x0000000000067941 */ /* 0x000fea0003800200 */
.L_x_3206:
[----:B------:R-:W-:-:S07]  /*3d70*/  VIADD R35, R35, 0x80 ;  /* 0x0000008023237836 */ /* 0x000fce0000000000 */
.L_x_3177:
[----:B------:R-:W-:Y:S05]  /*3d80*/  BSYNC.RECONVERGENT B7 ;  /* 0x0000000000077941 */ /* 0x000fea0003800200 */
.L_x_3176:
        /* <DEDUP_REMOVED lines=26> */
.L_x_3240:
[----:B------:R-:W2:Y:S02]  /*3f30*/  LDG.E.U8 R2, desc[UR36][R2.64] ;  /* 0x0000002402027981 */ /* 0x000ea4000c1e1100 */
[----:B--2---:R0:W1:Y:S01]  /*3f40*/  I2F.F64.U16 R24, R2 ;  /* 0x0000000200187312 */ /* 0x0040620000101800 */
[----:B------:R-:W-:Y:S05]  /*3f50*/  BRA `(.L_x_3242) ;  /* 0x0000000c00607947 */ /* 0x000fea0003800000 */
.L_x_3239:
        /* <DEDUP_REMOVED lines=9> */
.L_x_3244:
[----:B------:R-:W2:Y:S02]  /*3ff0*/  LDG.E R2, desc[UR36][R2.64] ;  /* 0x0000002402027981 */ /* 0x000ea4000c1e1900 */
[----:B--2---:R0:W1:Y:S01]  /*4000*/  I2F.F64 R24, R2 ;  /* 0x0000000200187312 */ /* 0x0040620000201c00 */
[----:B------:R-:W-:Y:S05]  /*4010*/  BRA `(.L_x_3242) ;  /* 0x0000000c00307947 */ /* 0x000fea0003800000 */
.L_x_3243:
[----:B------:R-:W2:Y:S02]  /*4020*/  LDG.E.U16 R2, desc[UR36][R2.64] ;  /* 0x0000002402027981 */ /* 0x000ea4000c1e1500 */
[----:B--2---:R0:W1:Y:S01]  /*4030*/  I2F.F64.S16 R24, R2 ;  /* 0x0000000200187312 */ /* 0x0040620000101c00 */
[----:B------:R-:W-:Y:S05]  /*4040*/  BRA `(.L_x_3242) ;  /* 0x0000000c00247947 */ /* 0x000fea0003800000 */
.L_x_3238:
        /* <DEDUP_REMOVED lines=10> */
.L_x_3246:
[----:B---3--:R-:W3:Y:S02]  /*40f0*/  LDG.E.U16 R0, desc[UR36][R2.64] ;  /* 0x0000002402007981 */ /* 0x008ee4000c1e1500 */
[----:B---3--:R-:W-:-:S05]  /*4100*/  HADD2.F32 R0, -RZ, R0.H0_H0 ;  /* 0x20000000ff007230 */ /* 0x008fca0000004100 */
[----:B------:R-:W-:-:S04]  /*4110*/  FMUL.FTZ R0, R0, 1 ;  /* 0x3f80000000007820 */ /* 0x000fc80000410000 */
[----:B------:R0:W1:Y:S01]  /*4120*/  F2F.F64.F32 R24, R0 ;  /* 0x0000000000187310 */ /* 0x0000620000201800 */
[----:B------:R-:W-:Y:S05]  /*4130*/  BRA `(.L_x_3242) ;  /* 0x0000000800e87947 */ /* 0x000fea0003800000 */
.L_x_3245:
        /* <DEDUP_REMOVED lines=10> */
.L_x_3248:
[----:B------:R-:W3:Y:S02]  /*41e0*/  LDG.E.U16 R2, desc[UR36][R2.64] ;  /* 0x0000002402027981 */ /* 0x000ee4000c1e1500 */
[----:B---3--:R-:W-:-:S05]  /*41f0*/  HADD2.F32 R0, -RZ, R2.H0_H0 ;  /* 0x20000002ff007230 */ /* 0x008fca0000004100 */
[----:B------:R-:W-:-:S04]  /*4200*/  FMUL.FTZ R0, R0, 1 ;  /* 0x3f80000000007820 */ /* 0x000fc80000410000 */
[----:B------:R0:W1:Y:S01]  /*4210*/  F2F.F64.F32 R24, R0 ;  /* 0x0000000000187310 */ /* 0x0000620000201800 */
[----:B------:R-:W-:Y:S05]  /*4220*/  BRA `(.L_x_3242) ;  /* 0x0000000800ac7947 */ /* 0x000fea0003800000 */
.L_x_3247:
[----:B------:R0:W5:Y:S01]  /*4230*/  LDG.E.64 R24, desc[UR36][R2.64] ;  /* 0x0000002402187981 */ /* 0x000162000c1e1b00 */
[----:B------:R-:W-:Y:S05]  /*4240*/  BRA `(.L_x_3242) ;  /* 0x0000000800a47947 */ /* 0x000fea0003800000 */
.L_x_3237:
        /* <DEDUP_REMOVED lines=13> */
.L_x_3251:
[----:B------:R0:W5:Y:S01]  /*4320*/  LDG.E.64 R24, desc[UR36][R2.64] ;  /* 0x0000002402187981 */ /* 0x000162000c1e1b00 */
[----:B------:R-:W-:Y:S05]  /*4330*/  BRA `(.L_x_3242) ;  /* 0x0000000800687947 */ /* 0x000fea0003800000 */
.L_x_3250:
        /* <DEDUP_REMOVED lines=27> */
.L_x_3253:
        /* <DEDUP_REMOVED lines=14> */
.L_x_3252:
[----:B---3--:R-:W3:Y:S02]  /*45d0*/  LDG.E.U16 R0, desc[UR36][R2.64] ;  /* 0x0000002402007981 */ /* 0x008ee4000c1e1500 */
[----:B---3--:R-:W-:-:S04]  /*45e0*/  IMAD.U32 R0, R0, 0x10000, RZ ;  /* 0x0001000000007824 */ /* 0x008fc800078e00ff */
[----:B------:R-:W-:-:S04]  /*45f0*/  FMUL.FTZ R0, R0, 1 ;  /* 0x3f80000000007820 */ /* 0x000fc80000410000 */
[----:B------:R0:W1:Y:S01]  /*4600*/  F2F.F64.F32 R24, R0 ;  /* 0x0000000000187310 */ /* 0x0000620000201800 */
[----:B------:R-:W-:Y:S05]  /*4610*/  BRA `(.L_x_3242) ;  /* 0x0000000400b07947 */ /* 0x000fea0003800000 */
.L_x_3249:
        /* <DEDUP_REMOVED lines=11> */
.L_x_3256:
        /* <DEDUP_REMOVED lines=21> */
.L_x_3258:
[----:B------:R-:W-:Y:S05]  /*4820*/  BSYNC.RECONVERGENT B0 ;  /* 0x0000000000007941 */ /* 0x000fea0003800200 */
.L_x_3257:
[----:B------:R-:W-:Y:S01]  /*4830*/  IMAD.SHL.U32 R0, R0, 0x100000, RZ ;  /* 0x0010000000007824 */ /* 0x000fe200078e00ff */
[----:B------:R-:W-:-:S04]  /*4840*/  LEA R2, R2, 0x3b800000, 0x17 ;  /* 0x3b80000002027811 */ /* 0x000fc800078eb8ff */
[----:B------:R-:W-:-:S05]  /*4850*/  LOP3.LUT R0, R2, R0, R7, 0xfe, !PT ;  /* 0x0000000002007212 */ /* 0x000fca00078efe07 */
[----:B------:R-:W-:-:S04]  /*4860*/  FMUL.FTZ R0, R0, 1 ;  /* 0x3f80000000007820 */ /* 0x000fc80000410000 */
[----:B------:R0:W1:Y:S01]  /*4870*/  F2F.F64.F32 R24, R0 ;  /* 0x0000000000187310 */ /* 0x0000620000201800 */
[----:B------:R-:W-:Y:S05]  /*4880*/  BRA `(.L_x_3242) ;  /* 0x0000000400147947 */ /* 0x000fea0003800000 */
.L_x_3255:
        /* <DEDUP_REMOVED lines=21> */
.L_x_3260:
[----:B------:R-:W-:Y:S05]  /*49e0*/  BSYNC.RECONVERGENT B0 ;  /* 0x0000000000007941 */ /* 0x000fea0003800200 */
.L_x_3259:
[----:B------:R-:W-:Y:S01]  /*49f0*/  IMAD.SHL.U32 R0, R0, 0x200000, RZ ;  /* 0x0020000000007824 */ /* 0x000fe200078e00ff */
[----:B------:R-:W-:-:S04]  /*4a00*/  LEA R2, R2, 0x37800000, 0x17 ;  /* 0x3780000002027811 */ /* 0x000fc800078eb8ff */
[----:B------:R-:W-:-:S05]  /*4a10*/  LOP3.LUT R0, R2, R0, R7, 0xfe, !PT ;  /* 0x0000000002007212 */ /* 0x000fca00078efe07 */
[----:B------:R-:W-:-:S04]  /*4a20*/  FMUL.FTZ R0, R0, 1 ;  /* 0x3f80000000007820 */ /* 0x000fc80000410000 */
[----:B------:R0:W1:Y:S01]  /*4a30*/  F2F.F64.F32 R24, R0 ;  /* 0x0000000000187310 */ /* 0x0000620000201800 */
[----:B------:R-:W-:Y:S05]  /*4a40*/  BRA `(.L_x_3242) ;  /* 0x0000000000a47947 */ /* 0x000fea0003800000 */
.L_x_3254:
        /* <DEDUP_REMOVED lines=18> */
.L_x_3241:
        /* <DEDUP_REMOVED lines=16> */
.L_x_3263:
[----:B------:R-:W-:Y:S01]  /*4c70*/  CS2R R24, SRZ ;  /* 0x0000000000187805 */ /* 0x000fe2000001ff00 */
[----:B------:R-:W-:Y:S06]  /*4c80*/  BRA `(.L_x_3242) ;  /* 0x0000000000147947 */ /* 0x000fec0003800000 */
.L_x_3262:
[----:B------:R-:W2:Y:S02]  /*4c90*/  LDG.E.64 R24, desc[UR36][R2.64] ;  /* 0x0000002402187981 */ /* 0x000ea4000c1e1b00 */
[----:B--2---:R-:W0:Y:S01]  /*4ca0*/  I2F.F64.U64 R24, R24 ;  /* 0x0000001800187312 */ /* 0x004e220000301800 */
[----:B------:R-:W-:Y:S05]  /*4cb0*/  BRA `(.L_x_3242) ;  /* 0x0000000000087947 */ /* 0x000fea0003800000 */
.L_x_3261:
[----:B------:R-:W2:Y:S02]  /*4cc0*/  LDG.E R2, desc[UR36][R2.64] ;  /* 0x0000002402027981 */ /* 0x000ea4000c1e1900 */
[----:B--2---:R0:W1:Y:S02]  /*4cd0*/  I2F.F64.U32 R24, R2 ;  /* 0x0000000200187312 */ /* 0x0040640000201800 */
.L_x_3242:
[----:B------:R-:W-:Y:S05]  /*4ce0*/  BSYNC.RECONVERGENT B6 ;  /* 0x0000000000067941 */ /* 0x000fea0003800200 */
.L_x_3236:
[----:B0-----:R-:W0:Y:S01]  /*4cf0*/  LDC.64 R2, c[0x0][0x3a8] ;  /* 0x0000ea00ff027b82 */ /* 0x001e220000000a00 */
[----:B------:R-:W3:Y:S01]  /*4d00*/  LDCU UR5, c[0x0][0x3bc] ;  /* 0x00007780ff0577ac */ /* 0x000ee20008000800 */
[----:B------:R-:W-:Y:S01]  /*4d10*/  BSSY.RECONVERGENT B6, `(.L_x_3264) ;  /* 0x00000ed000067945 */ /* 0x000fe20003800200 */
[----:B------:R-:W-:-:S04]  /*4d20*/  UPRMT UR4, UR39, 0x9910, URZ ;  /* 0x0000991027047896 */ /* 0x000fc800080000ff */
[----:B------:R-:W-:Y:S01]  /*4d30*/  UISETP.GT.AND UP0, UPT, UR4, 0x9, UPT ;  /* 0x000000090400788c */ /* 0x000fe2000bf04270 */
[----:B---3--:R-:W-:-:S05]  /*4d40*/  IMAD R5, R26, UR5, RZ ;  /* 0x000000051a057c24 */ /* 0x008fca000f8e02ff */
        /* <DEDUP_REMOVED lines=12> */
[----:B---3--:R0:W3:Y:S01]  /*4e10*/  I2F.F64.S16 R30, R2 ;  /* 0x00000002001e7312 */ /* 0x0080e20000101c00 */
[----:B------:R-:W-:Y:S05]  /*4e20*/  BRA `(.L_x_3270) ;  /* 0x0000000c006c7947 */ /* 0x000fea0003800000 */
.L_x_3268:
[----:B------:R-:W3:Y:S02]  /*4e30*/  LDG.E.U8 R2, desc[UR36][R2.64] ;  /* 0x0000002402027981 */ /* 0x000ee4000c1e1100 */
[----:B---3--:R0:W3:Y:S01]  /*4e40*/  I2F.F64.U16 R30, R2 ;  /* 0x00000002001e7312 */ /* 0x0080e20000101800 */
[----:B------:R-:W-:Y:S05]  /*4e50*/  BRA `(.L_x_3270) ;  /* 0x0000000c00607947 */ /* 0x000fea0003800000 */
.L_x_3267:
        /* <DEDUP_REMOVED lines=9> */
.L_x_3272:
[----:B------:R-:W3:Y:S02]  /*4ef0*/  LDG.E R2, desc[UR36][R2.64] ;  /* 0x0000002402027981 */ /* 0x000ee4000c1e1900 */
[----:B---3--:R0:W3:Y:S01]  /*4f00*/  I2F.F64 R30, R2 ;  /* 0x00000002001e7312 */ /* 0x0080e20000201c00 */
[----:B------:R-:W-:Y:S05]  /*4f10*/  BRA `(.L_x_3270) ;  /* 0x0000000c00307947 */ /* 0x000fea0003800000 */
.L_x_3271:
[----:B------:R-:W3:Y:S02]  /*4f20*/  LDG.E.U16 R2, desc[UR36][R2.64] ;  /* 0x0000002402027981 */ /* 0x000ee4000c1e1500 */
[----:B---3--:R0:W3:Y:S01]  /*4f30*/  I2F.F64.S16 R30, R2 ;  /* 0x00000002001e7312 */ /* 0x0080e20000101c00 */
[----:B------:R-:W-:Y:S05]  /*4f40*/  BRA `(.L_x_3270) ;  /* 0x0000000c00247947 */ /* 0x000fea0003800000 */
.L_x_3266:
        /* <DEDUP_REMOVED lines=10> */
.L_x_3274:
[----:B------:R-:W3:Y:S02]  /*4ff0*/  LDG.E.U16 R0, desc[UR36][R2.64] ;  /* 0x0000002402007981 */ /* 0x000ee4000c1e1500 */
[----:B---3--:R-:W-:-:S05]  /*5000*/  HADD2.F32 R0, -RZ, R0.H0_H0 ;  /* 0x20000000ff007230 */ /* 0x008fca0000004100 */
[----:B------:R-:W-:-:S04]  /*5010*/  FMUL.FTZ R0, R0, 1 ;  /* 0x3f80000000007820 */ /* 0x000fc80000410000 */
[----:B------:R0:W3:Y:S01]  /*5020*/  F2F.F64.F32 R30, R0 ;  /* 0x00000000001e7310 */ /* 0x0000e20000201800 */
[----:B------:R-:W-:Y:S05]  /*5030*/  BRA `(.L_x_3270) ;  /* 0x0000000800e87947 */ /* 0x000fea0003800000 */
.L_x_3273:
        /* <DEDUP_REMOVED lines=10> */
.L_x_3276:
[----:B------:R-:W3:Y:S02]  /*50e0*/  LDG.E.U16 R2, desc[UR36][R2.64] ;  /* 0x0000002402027981 */ /* 0x000ee4000c1e1500 */
[----:B---3--:R-:W-:-:S05]  /*50f0*/  HADD2.F32 R0, -RZ, R2.H0_H0 ;  /* 0x20000002ff007230 */ /* 0x008fca0000004100 */
[----:B------:R-:W-:-:S04]  /*5100*/  FMUL.FTZ R0, R0, 1 ;  /* 0x3f80000000007820 */ /* 0x000fc80000410000 */
[----:B------:R0:W3:Y:S01]  /*5110*/  F2F.F64.F32 R30, R0 ;  /* 0x00000000001e7310 */ /* 0x0000e20000201800 */
[----:B------:R-:W-:Y:S05]  /*5120*/  BRA `(.L_x_3270) ;  /* 0x0000000800ac7947 */ /* 0x000fea0003800000 */
.L_x_3275:
[----:B------:R0:W5:Y:S01]  /*5130*/  LDG.E.64 R30, desc[UR36][R2.64] ;  /* 0x00000024021e7981 */ /* 0x000162000c1e1b00 */
[----:B------:R-:W-:Y:S05]  /*5140*/  BRA `(.L_x_3270) ;  /* 0x0000000800a47947 */ /* 0x000fea0003800000 */
.L_x_3265:
        /* <DEDUP_REMOVED lines=13> */
.L_x_3279:
[----:B------:R0:W5:Y:S01]  /*5220*/  LDG.E.64 R30, desc[UR36][R2.64] ;  /* 0x00000024021e7981 */ /* 0x000162000c1e1b00 */
[----:B------:R-:W-:Y:S05]  /*5230*/  BRA `(.L_x_3270) ;  /* 0x0000000800687947 */ /* 0x000fea0003800000 */
.L_x_3278:
        /* <DEDUP_REMOVED lines=27> */
.L_x_3281:
        /* <DEDUP_REMOVED lines=14> */
.L_x_3280:
[----:B------:R-:W3:Y:S02]  /*54d0*/  LDG.E.U16 R0, desc[UR36][R2.64] ;  /* 0x0000002402007981 */ /* 0x000ee4000c1e1500 */
[----:B---3--:R-:W-:-:S04]  /*54e0*/  IMAD.U32 R0, R0, 0x10000, RZ ;  /* 0x0001000000007824 */ /* 0x008fc800078e00ff */
[----:B------:R-:W-:-:S04]  /*54f0*/  FMUL.FTZ R0, R0, 1 ;  /* 0x3f80000000007820 */ /* 0x000fc80000410000 */
[----:B------:R0:W3:Y:S01]  /*5500*/  F2F.F64.F32 R30, R0 ;  /* 0x00000000001e7310 */ /* 0x0000e20000201800 */
[----:B------:R-:W-:Y:S05]  /*5510*/  BRA `(.L_x_3270) ;  /* 0x0000000400b07947 */ /* 0x000fea0003800000 */
.L_x_3277:
        /* <DEDUP_REMOVED lines=9> */
[----:B---3--:R0:W3:Y:S01]  /*55b0*/  I2F.F64.U16 R30, R2 ;  /* 0x00000002001e7312 */ /* 0x0080e20000101800 */
[----:B------:R-:W-:Y:S05]  /*55c0*/  BRA `(.L_x_3270) ;  /* 0x0000000400847947 */ /* 0x000fea0003800000 */
.L_x_3284:
        /* <DEDUP_REMOVED lines=21> */
.L_x_3286:
[----:B------:R-:W-:Y:S05]  /*5720*/  BSYNC.RECONVERGENT B0 ;  /* 0x0000000000007941 */ /* 0x000fea0003800200 */
.L_x_3285:
[----:B------:R-:W-:Y:S01]  /*5730*/  IMAD.SHL.U32 R0, R0, 0x100000, RZ ;  /* 0x0010000000007824 */ /* 0x000fe200078e00ff */
[----:B------:R-:W-:-:S04]  /*5740*/  LEA R2, R2, 0x3b800000, 0x17 ;  /* 0x3b80000002027811 */ /* 0x000fc800078eb8ff */
[----:B------:R-:W-:-:S05]  /*5750*/  LOP3.LUT R0, R2, R0, R7, 0xfe, !PT ;  /* 0x0000000002007212 */ /* 0x000fca00078efe07 */
[----:B------:R-:W-:-:S04]  /*5760*/  FMUL.FTZ R0, R0, 1 ;  /* 0x3f80000000007820 */ /* 0x000fc80000410000 */
[----:B------:R0:W3:Y:S01]  /*5770*/  F2F.F64.F32 R30, R0 ;  /* 0x00000000001e7310 */ /* 0x0000e20000201800 */
[----:B------:R-:W-:Y:S05]  /*5780*/  BRA `(.L_x_3270) ;  /* 0x0000000400147947 */ /* 0x000fea0003800000 */
.L_x_3283:
        /* <DEDUP_REMOVED lines=21> */
.L_x_3288:
[----:B------:R-:W-:Y:S05]  /*58e0*/  BSYNC.RECONVERGENT B0 ;  /* 0x0000000000007941 */ /* 0x000fea0003800200 */
.L_x_3287:
[----:B------:R-:W-:Y:S01]  /*58f0*/  IMAD.SHL.U32 R0, R0, 0x200000, RZ ;  /* 0x0020000000007824 */ /* 0x000fe200078e00ff */
[----:B------:R-:W-:-:S04]  /*5900*/  LEA R2, R2, 0x37800000, 0x17 ;  /* 0x3780000002027811 */ /* 0x000fc800078eb8ff */
[----:B------:R-:W-:-:S05]  /*5910*/  LOP3.LUT R0, R2, R0, R7, 0xfe, !PT ;  /* 0x0000000002007212 */ /* 0x000fca00078efe07 */
[----:B------:R-:W-:-:S04]  /*5920*/  FMUL.FTZ R0, R0, 1 ;  /* 0x3f80000000007820 */ /* 0x000fc80000410000 */
[----:B------:R0:W3:Y:S01]  /*5930*/  F2F.F64.F32 R30, R0 ;  /* 0x00000000001e7310 */ /* 0x0000e20000201800 */
[----:B------:R-:W-:Y:S05]  /*5940*/  BRA `(.L_x_3270) ;  /* 0x0000000000a47947 */ /* 0x000fea0003800000 */
.L_x_3282:
        /* <DEDUP_REMOVED lines=16> */
[----:B------:R0:W3:Y:S01]  /*5a50*/  @P0 F2F.F64.F32 R30, R0 ;  /* 0x00000000001e0310 */ /* 0x0000e20000201800 */
[----:B------:R-:W-:Y:S05]  /*5a60*/  BRA `(.L_x_3270) ;  /* 0x00000000005c7947 */ /* 0x000fea0003800000 */
.L_x_3269:
[----:B------:R-:W-:Y:S01]  /*5a70*/  MOV R2, 0x0 ;  /* 0x0000000000027802 */ /* 0x000fe20000000f00 */
[----:B------:R-:W0:Y:S01]  /*5a80*/  LDCU.64 UR4, c[0x4][0x128] ;  /* 0x01002500ff0477ac */ /* 0x000e220008000a00 */
[----:B------:R-:W-:Y:S02]  /*5a90*/  IMAD.MOV.U32 R8, RZ, RZ, 0x4e ;  /* 0x0000004eff087424 */ /* 0x000fe400078e00ff */
[----:B------:R-:W-:Y:S01]  /*5aa0*/  IMAD.MOV.U32 R12, RZ, RZ, 0x1 ;  /* 0x00000001ff0c7424 */ /* 0x000fe200078e00ff */
[----:B------:R-:W3:Y:S01]  /*5ab0*/  LDCU.64 UR6, c[0x4][0x130] ;  /* 0x01002600ff0677ac */ /* 0x000ee20008000a00 */
[----:B------:R-:W1:Y:S01]  /*5ac0*/  LDC.64 R2, c[0x4][R2] ;  /* 0x0100000002027b82 */ /* 0x000e620000000a00 */
[----:B------:R-:W-:Y:S01]  /*5ad0*/  IMAD.MOV.U32 R13, RZ, RZ, RZ ;  /* 0x000000ffff0d7224 */ /* 0x000fe200078e00ff */
[----:B------:R-:W2:Y:S01]  /*5ae0*/  LDCU.64 UR8, c[0x4][0x8] ;  /* 0x01000100ff0877ac */ /* 0x000ea20008000a00 */
[----:B0-----:R-:W-:Y:S02]  /*5af0*/  IMAD.U32 R4, RZ, RZ, UR4 ;  /* 0x00000004ff047e24 */ /* 0x001fe4000f8e00ff */
[----:B------:R-:W-:-:S02]  /*5b00*/  IMAD.U32 R5, RZ, RZ, UR5 ;  /* 0x00000005ff057e24 */ /* 0x000fc4000f8e00ff */
[----:B---3--:R-:W-:Y:S02]  /*5b10*/  IMAD.U32 R6, RZ, RZ, UR6 ;  /* 0x00000006ff067e24 */ /* 0x008fe4000f8e00ff */
[----:B------:R-:W-:Y:S02]  /*5b20*/  IMAD.U32 R7, RZ, RZ, UR7 ;  /* 0x00000007ff077e24 */ /* 0x000fe4000f8e00ff */
[----:B--2---:R-:W-:Y:S02]  /*5b30*/  IMAD.U32 R10, RZ, RZ, UR8 ;  /* 0x00000008ff0a7e24 */ /* 0x004fe4000f8e00ff */
[----:B------:R-:W-:-:S07]  /*5b40*/  IMAD.U32 R11, RZ, RZ, UR9 ;  /* 0x00000009ff0b7e24 */ /* 0x000fce000f8e00ff */
[----:B------:R-:W-:-:S07]  /*5b50*/  LEPC R20, `(.L_x_3291) ;  /* 0x000000001014794e */ /* 0x000fce0000000000 */
[----:B-1--45:R-:W-:Y:S05]  /*5b60*/  CALL.ABS.NOINC R2 ;  /* 0x0000000002007343 */ /* 0x032fea0003c00000 */
.L_x_3291:
[----:B------:R-:W-:Y:S01]  /*5b70*/  CS2R R30, SRZ ;  /* 0x00000000001e7805 */ /* 0x000fe2000001ff00 */
[----:B------:R-:W-:Y:S06]  /*5b80*/  BRA `(.L_x_3270) ;  /* 0x0000000000147947 */ /* 0x000fec0003800000 */
.L_x_3290:
[----:B------:R-:W3:Y:S02]  /*5b90*/  LDG.E.64 R30, desc[UR36][R2.64] ;  /* 0x00000024021e7981 */ /* 0x000ee4000c1e1b00 */
[----:B---3--:R-:W0:Y:S01]  /*5ba0*/  I2F.F64.U64 R30, R30 ;  /* 0x0000001e001e7312 */ /* 0x008e220000301800 */
[----:B------:R-:W-:Y:S05]  /*5bb0*/  BRA `(.L_x_3270) ;  /* 0x0000000000087947 */ /* 0x000fea0003800000 */
.L_x_3289:
[----:B------:R-:W3:Y:S02]  /*5bc0*/  LDG.E R2, desc[UR36][R2.64] ;  /* 0x0000002402027981 */ /* 0x000ee4000c1e1900 */
[----:B---3--:R0:W3:Y:S02]  /*5bd0*/  I2F.F64.U32 R30, R2 ;  /* 0x00000002001e7312 */ /* 0x0080e40000201800 */
.L_x_3270:
[----:B------:R-:W-:Y:S05]  /*5be0*/  BSYNC.RECONVERGENT B6 ;  /* 0x0000000000067941 */ /* 0x000fea0003800200 */
.L_x_3264:
[----:B------:R-:W-:-:S07]  /*5bf0*/  VIADD R35, R35, 0x80 ;  /* 0x0000008023237836 */ /* 0x000fce0000000000 */
.L_x_3235:
[----:B------:R-:W-:Y:S05]  /*5c00*/  BSYNC.RECONVERGENT B7 ;  /* 0x0000000000077941 */ /* 0x000fea0003800200 */
.L_x_3234:
        /* <DEDUP_REMOVED lines=26> */
.L_x_3298:
[----:B------:R-:W2:Y:S02]  /*5db0*/  LDG.E.U8 R2, desc[UR36][R2.64] ;  /* 0x0000002402027981 */ /* 0x000ea4000c1e1100 */
[----:B--2---:R0:W1:Y:S01]  /*5dc0*/  I2F.F64.U16 R26, R2 ;  /* 0x00000002001a7312 */ /* 0x0040620000101800 */
[----:B------:R-:W-:Y:S05]  /*5dd0*/  BRA `(.L_x_3300) ;  /* 0x0000000c00607947 */ /* 0x000fea0003800000 */
.L_x_3297:
        /* <DEDUP_REMOVED lines=9> */
.L_x_3302:
[----:B------:R-:W2:Y:S02]  /*5e70*/  LDG.E R2, desc[UR36][R2.64] ;  /* 0x0000002402027981 */ /* 0x000ea4000c1e1900 */
[----:B--2---:R0:W1:Y:S01]  /*5e80*/  I2F.F64 R26, R2 ;  /* 0x00000002001a7312 */ /* 0x0040620000201c00 */
[----:B------:R-:W-:Y:S05]  /*5e90*/  BRA `(.L_x_3300) ;  /* 0x0000000c00307947 */ /* 0x000fea0003800000 */
.L_x_3301:
[----:B------:R-:W2:Y:S02]  /*5ea0*/  LDG.E.U16 R2, desc[UR36][R2.64] ;  /* 0x0000002402027981 */ /* 0x000ea4000c1e1500 */
[----:B--2---:R0:W1:Y:S01]  /*5eb0*/  I2F.F64.S16 R26, R2 ;  /* 0x00000002001a7312 */ /* 0x0040620000101c00 */
[----:B------:R-:W-:Y:S05]  /*5ec0*/  BRA `(.L_x_3300) ;  /* 0x0000000c00247947 */ /* 0x000fea0003800000 */
.L_x_3296:
        /* <DEDUP_REMOVED lines=10> */
.L_x_3304:
[----:B---3--:R-:W3:Y:S02]  /*5f70*/  LDG.E.U16 R0, desc[UR36][R2.64] ;  /* 0x0000002402007981 */ /* 0x008ee4000c1e1500 */
[----:B---3--:R-:W-:-:S05]  /*5f80*/  HADD2.F32 R0, -RZ, R0.H0_H0 ;  /* 0x20000000ff007230 */ /* 0x008fca0000004100 */
[----:B------:R-:W-:-:S04]  /*5f90*/  FMUL.FTZ R0, R0, 1 ;  /* 0x3f80000000007820 */ /* 0x000fc80000410000 */
[----:B------:R0:W1:Y:S01]  /*5fa0*/  F2F.F64.F32 R26, R0 ;  /* 0x00000000001a7310 */ /* 0x0000620000201800 */
[----:B------:R-:W-:Y:S05]  /*5fb0*/  BRA `(.L_x_3300) ;  /* 0x0000000800e87947 */ /* 0x000fea0003800000 */
.L_x_3303:
        /* <DEDUP_REMOVED lines=10> */
.L_x_3306:
[----:B------:R-:W3:Y:S02]  /*6060*/  LDG.E.U16 R2, desc[UR36][R2.64] ;  /* 0x0000002402027981 */ /* 0x000ee4000c1e1500 */
[----:B---3--:R-:W-:-:S05]  /*6070*/  HADD2.F32 R0, -RZ, R2.H0_H0 ;  /* 0x20000002ff007230 */ /* 0x008fca0000004100 */
[----:B------:R-:W-:-:S04]  /*6080*/  FMUL.FTZ R0, R0, 1 ;  /* 0x3f80000000007820 */ /* 0x000fc80000410000 */
[----:B------:R0:W1:Y:S01]  /*6090*/  F2F.F64.F32 R26, R0 ;  /* 0x00000000001a7310 */ /* 0x0000620000201800 */
[----:B------:R-:W-:Y:S05]  /*60a0*/  BRA `(.L_x_3300) ;  /* 0x0000000800ac7947 */ /* 0x000fea0003800000 */
.L_x_3305:
[----:B------:R0:W5:Y:S01]  /*60b0*/  LDG.E.64 R26, desc[UR36][R2.64] ;  /* 0x00000024021a7981 */ /* 0x000162000c1e1b00 */
[----:B------:R-:W-:Y:S05]  /*60c0*/  BRA `(.L_x_3300) ;  /* 0x0000000800a47947 */ /* 0x000fea0003800000 */
.L_x_3295:
        /* <DEDUP_REMOVED lines=13> */
.L_x_3309:
[----:B------:R0:W5:Y:S01]  /*61a0*/  LDG.E.64 R26, desc[UR36][R2.64] ;  /* 0x00000024021a7981 */ /* 0x000162000c1e1b00 */
[----:B------:R-:W-:Y:S05]  /*61b0*/  BRA `(.L_x_3300) ;  /* 0x0000000800687947 */ /* 0x000fea0003800000 */
.L_x_3308:
        /* <DEDUP_REMOVED lines=27> */
.L_x_3311:
        /* <DEDUP_REMOVED lines=14> */
.L_x_3310:
[----:B---3--:R-:W3:Y:S02]  /*6450*/  LDG.E.U16 R0, desc[UR36][R2.64] ;  /* 0x0000002402007981 */ /* 0x008ee4000c1e1500 */
[----:B---3--:R-:W-:-:S04]  /*6460*/  IMAD.U32 R0, R0, 0x10000, RZ ;  /* 0x0001000000007824 */ /* 0x008fc800078e00ff */
[----:B------:R-:W-:-:S04]  /*6470*/  FMUL.FTZ R0, R0, 1 ;  /* 0x3f80000000007820 */ /* 0x000fc80000410000 */
[----:B------:R0:W1:Y:S01]  /*6480*/  F2F.F64.F32 R26, R0 ;  /* 0x00000000001a7310 */ /* 0x0000620000201800 */
[----:B------:R-:W-:Y:S05]  /*6490*/  BRA `(.L_x_3300) ;  /* 0x0000000400b07947 */ /* 0x000fea0003800000 */
.L_x_3307:
        /* <DEDUP_REMOVED lines=11> */
.L_x_3314:
        /* <DEDUP_REMOVED lines=21> */
.L_x_3316:
[----:B------:R-:W-:Y:S05]  /*66a0*/  BSYNC.RECONVERGENT B0 ;  /* 0x0000000000007941 */ /* 0x000fea0003800200 */
.L_x_3315:
[----:B------:R-:W-:Y:S01]  /*66b0*/  IMAD.SHL.U32 R0, R0, 0x100000, RZ ;  /* 0x0010000000007824 */ /* 0x000fe200078e00ff */
[----:B------:R-:W-:-:S04]  /*66c0*/  LEA R2, R2, 0x3b800000, 0x17 ;  /* 0x3b80000002027811 */ /* 0x000fc800078eb8ff */
[----:B------:R-:W-:-:S05]  /*66d0*/  LOP3.LUT R0, R2, R0, R7, 0xfe, !PT ;  /* 0x0000000002007212 */ /* 0x000fca00078efe07 */
[----:B------:R-:W-:-:S04]  /*66e0*/  FMUL.FTZ R0, R0, 1 ;  /* 0x3f80000000007820 */ /* 0x000fc80000410000 */
[----:B------:R0:W1:Y:S01]  /*66f0*/  F2F.F64.F32 R26, R0 ;  /* 0x00000000001a7310 */ /* 0x0000620000201800 */
[----:B------:R-:W-:Y:S05]  /*6700*/  BRA `(.L_x_3300) ;  /* 0x0000000400147947 */ /* 0x000fea0003800000 */
.L_x_3313:
        /* <DEDUP_REMOVED lines=21> */
.L_x_3318:
[----:B------:R-:W-:Y:S05]  /*6860*/  BSYNC.RECONVERGENT B0 ;  /* 0x0000000000007941 */ /* 0x000fea0003800200 */
.L_x_3317:
[----:B------:R-:W-:Y:S01]  /*6870*/  IMAD.SHL.U32 R0, R0, 0x200000, RZ ;  /* 0x0020000000007824 */ /* 0x000fe200078e00ff */
[----:B------:R-:W-:-:S04]  /*6880*/  LEA R2, R2, 0x37800000, 0x17 ;  /* 0x3780000002027811 */ /* 0x000fc800078eb8ff */
[----:B------:R-:W-:-:S05]  /*6890*/  LOP3.LUT R0, R2, R0, R7, 0xfe, !PT ;  /* 0x0000000002007212 */ /* 0x000fca00078efe07 */
[----:B------:R-:W-:-:S04]  /*68a0*/  FMUL.FTZ R0, R0, 1 ;  /* 0x3f80000000007820 */ /* 0x000fc80000410000 */
[----:B------:R0:W1:Y:S01]  /*68b0*/  F2F.F64.F32 R26, R0 ;  /* 0x00000000001a7310 */ /* 0x0000620000201800 */
[----:B------:R-:W-:Y:S05]  /*68c0*/  BRA `(.L_x_3300) ;  /* 0x0000000000a47947 */ /* 0x000fea0003800000 */
.L_x_3312:
        /* <DEDUP_REMOVED lines=18> */
.L_x_3299:
        /* <DEDUP_REMOVED lines=16> */
.L_x_3321:
[----:B------:R-:W-:Y:S01]  /*6af0*/  CS2R R26, SRZ ;  /* 0x00000000001a7805 */ /* 0x000fe2000001ff00 */
[----:B------:R-:W-:Y:S06]  /*6b00*/  BRA `(.L_x_3300) ;  /* 0x0000000000147947 */ /* 0x000fec0003800000 */
.L_x_3320:
[----:B------:R-:W2:Y:S02]  /*6b10*/  LDG.E.64 R26, desc[UR36][R2.64] ;  /* 0x00000024021a7981 */ /* 0x000ea4000c1e1b00 */
[----:B--2---:R-:W0:Y:S01]  /*6b20*/  I2F.F64.U64 R26, R26 ;  /* 0x0000001a001a7312 */ /* 0x004e220000301800 */
[----:B------:R-:W-:Y:S05]  /*6b30*/  BRA `(.L_x_3300) ;  /* 0x0000000000087947 */ /* 0x000fea0003800000 */
.L_x_3319:
[----:B------:R-:W2:Y:S02]  /*6b40*/  LDG.E R2, desc[UR36][R2.64] ;  /* 0x0000002402027981 */ /* 0x000ea4000c1e1900 */
[----:B--2---:R0:W1:Y:S02]  /*6b50*/  I2F.F64.U32 R26, R2 ;  /* 0x00000002001a7312 */ /* 0x0040640000201800 */
.L_x_3300:
[----:B------:R-:W-:Y:S05]  /*6b60*/  BSYNC.RECONVERGENT B6 ;  /* 0x0000000000067941 */ /* 0x000fea0003800200 */
.L_x_3294:
[----:B0-----:R-:W0:Y:S01]  /*6b70*/  LDC.64 R2, c[0x0][0x3a8] ;  /* 0x0000ea00ff027b82 */ /* 0x001e220000000a00 */
[----:B------:R-:W3:Y:S01]  /*6b80*/  LDCU UR5, c[0x0][0x3bc] ;  /* 0x00007780ff0577ac */ /* 0x000ee20008000800 */
        /* <DEDUP_REMOVED lines=17> */
.L_x_3325:
[----:B------:R-:W3:Y:S02]  /*6ca0*/  LDG.E.U8 R2, desc[UR36][R2.64] ;  /* 0x0000002402027981 */ /* 0x000ee4000c1e1100 */
[----:B---3--:R0:W3:Y:S01]  /*6cb0*/  I2F.F64.U16 R32, R2 ;  /* 0x0000000200207312 */ /* 0x0080e20000101800 */
[----:B------:R-:W-:Y:S05]  /*6cc0*/  BRA `(.L_x_3293) ;  /* 0x0000000c00547947 */ /* 0x000fea0003800000 */
.L_x_3324:
        /* <DEDUP_REMOVED lines=9> */
.L_x_3328:
[----:B------:R-:W3:Y:S02]  /*6d60*/  LDG.E R2, desc[UR36][R2.64] ;  /* 0x0000002402027981 */ /* 0x000ee4000c1e1900 */
[----:B---3--:R0:W3:Y:S01]  /*6d70*/  I2F.F64 R32, R2 ;  /* 0x0000000200207312 */ /* 0x0080e20000201c00 */
[----:B------:R-:W-:Y:S05]  /*6d80*/  BRA `(.L_x_3293) ;  /* 0x0000000c00247947 */ /* 0x000fea0003800000 */
.L_x_3327:
[----:B------:R-:W3:Y:S02]  /*6d90*/  LDG.E.U16 R2, desc[UR36][R2.64] ;  /* 0x0000002402027981 */ /* 0x000ee4000c1e1500 */
[----:B---3--:R0:W3:Y:S01]  /*6da0*/  I2F.F64.S16 R32, R2 ;  /* 0x0000000200207312 */ /* 0x0080e20000101c00 */
[----:B------:R-:W-:Y:S05]  /*6db0*/  BRA `(.L_x_3293) ;  /* 0x0000000c00187947 */ /* 0x000fea0003800000 */
.L_x_3323:
        /* <DEDUP_REMOVED lines=10> */
.L_x_3330:
[----:B------:R-:W3:Y:S02]  /*6e60*/  LDG.E.U16 R0, desc[UR36][R2.64] ;  /* 0x0000002402007981 */ /* 0x000ee4000c1e1500 */
[----:B---3--:R-:W-:-:S05]  /*6e70*/  HADD2.F32 R0, -RZ, R0.H0_H0 ;  /* 0x20000000ff007230 */ /* 0x008fca0000004100 */
[----:B------:R-:W-:-:S04]  /*6e80*/  FMUL.FTZ R0, R0, 1 ;  /* 0x3f80000000007820 */ /* 0x000fc80000410000 */
[----:B------:R0:W3:Y:S01]  /*6e90*/  F2F.F64.F32 R32, R0 ;  /* 0x0000000000207310 */ /* 0x0000e20000201800 */
[----:B------:R-:W-:Y:S05]  /*6ea0*/  BRA `(.L_x_3293) ;  /* 0x0000000800dc7947 */ /* 0x000fea0003800000 */
.L_x_3329:
        /* <DEDUP_REMOVED lines=10> */
.L_x_3332:
[----:B------:R-:W3:Y:S02]  /*6f50*/  LDG.E.U16 R2, desc[UR36][R2.64] ;  /* 0x0000002402027981 */ /* 0x000ee4000c1e1500 */
[----:B---3--:R-:W-:-:S05]  /*6f60*/  HADD2.F32 R0, -RZ, R2.H0_H0 ;  /* 0x20000002ff007230 */ /* 0x008fca0000004100 */
[----:B------:R-:W-:-:S04]  /*6f70*/  FMUL.FTZ R0, R0, 1 ;  /* 0x3f80000000007820 */ /* 0x000fc80000410000 */
[----:B------:R0:W3:Y:S01]  /*6f80*/  F2F.F64.F32 R32, R0 ;  /* 0x0000000000207310 */ /* 0x0000e20000201800 */
[----:B------:R-:W-:Y:S05]  /*6f90*/  BRA `(.L_x_3293) ;  /* 0x0000000800a07947 */ /* 0x000fea0003800000 */
.L_x_3331:
[----:B------:R0:W5:Y:S01]  /*6fa0*/  LDG.E.64 R32, desc[UR36][R2.64] ;  /* 0x0000002402207981 */ /* 0x000162000c1e1b00 */
[----:B------:R-:W-:Y:S05]  /*6fb0*/  BRA `(.L_x_3293) ;  /* 0x0000000800987947 */ /* 0x000fea0003800000 */
.L_x_3322:
        /* <DEDUP_REMOVED lines=13> */
.L_x_3335:
[----:B------:R0:W5:Y:S01]  /*7090*/  LDG.E.64 R32, desc[UR36][R2.64] ;  /* 0x0000002402207981 */ /* 0x000162000c1e1b00 */
[----:B------:R-:W-:Y:S05]  /*70a0*/  BRA `(.L_x_3293) ;  /* 0x00000008005c7947 */ /* 0x000fea0003800000 */
.L_x_3334:
        /* <DEDUP_REMOVED lines=27> */
.L_x_3337:
        /* <DEDUP_REMOVED lines=14> */
.L_x_3336:
[----:B------:R-:W3:Y:S02]  /*7340*/  LDG.E.U16 R0, desc[UR36][R2.64] ;  /* 0x0000002402007981 */ /* 0x000ee4000c1e1500 */
[----:B---3--:R-:W-:-:S04]  /*7350*/  IMAD.U32 R0, R0, 0x10000, RZ ;  /* 0x0001000000007824 */ /* 0x008fc800078e00ff */
[----:B------:R-:W-:-:S04]  /*7360*/  FMUL.FTZ R0, R0, 1 ;  /* 0x3f80000000007820 */ /* 0x000fc80000410000 */
[----:B------:R0:W3:Y:S01]  /*7370*/  F2F.F64.F32 R32, R0 ;  /* 0x0000000000207310 */ /* 0x0000e20000201800 */
[----:B------:R-:W-:Y:S05]  /*7380*/  BRA `(.L_x_3293) ;  /* 0x0000000400a47947 */ /* 0x000fea0003800000 */
.L_x_3333:
        /* <DEDUP_REMOVED lines=11> */
.L_x_3340:
[----:B------:R-:W3:Y:S02]  /*7440*/  LDG.E.U8 R3, desc[UR36][R2.64] ;  /* 0x0000002402037981 */ /* 0x000ee4000c1e1100 */
        /* <DEDUP_REMOVED lines=19> */
.L_x_3342:
[----:B------:R-:W-:Y:S05]  /*7580*/  BSYNC.RECONVERGENT B0 ;  /* 0x0000000000007941 */ /* 0x000fea0003800200 */
.L_x_3341:
[----:B------:R-:W-:Y:S01]  /*7590*/  IMAD.SHL.U32 R0, R0, 0x100000, RZ ;  /* 0x0010000000007824 */ /* 0x000fe200078e00ff */
[----:B------:R-:W-:-:S04]  /*75a0*/  LEA R2, R2, 0x3b800000, 0x17 ;  /* 0x3b80000002027811 */ /* 0x000fc800078eb8ff */
[----:B------:R-:W-:-:S05]  /*75b0*/  LOP3.LUT R0, R2, R0, R7, 0xfe, !PT ;  /* 0x0000000002007212 */ /* 0x000fca00078efe07 */
[----:B------:R-:W-:-:S04]  /*75c0*/  FMUL.FTZ R0, R0, 1 ;  /* 0x3f80000000007820 */ /* 0x000fc80000410000 */
[----:B------:R0:W3:Y:S01]  /*75d0*/  F2F.F64.F32 R32, R0 ;  /* 0x0000000000207310 */ /* 0x0000e20000201800 */
[----:B------:R-:W-:Y:S05]  /*75e0*/  BRA `(.L_x_3293) ;  /* 0x00000004000c7947 */ /* 0x000fea0003800000 */
.L_x_3339:
        /* <DEDUP_REMOVED lines=20> */
.L_x_3344:
[----:B------:R-:W-:Y:S05]  /*7730*/  BSYNC.RECONVERGENT B0 ;  /* 0x0000000000007941 */ /* 0x000fea0003800200 */
.L_x_3343:
[----:B------:R-:W-:Y:S01]  /*7740*/  IMAD.SHL.U32 R0, R0, 0x200000, RZ ;  /* 0x0020000000007824 */ /* 0x000fe200078e00ff */
[----:B------:R-:W-:-:S04]  /*7750*/  LEA R2, R2, 0x37800000, 0x17 ;  /* 0x3780000002027811 */ /* 0x000fc800078eb8ff */
[----:B------:R-:W-:-:S05]  /*7760*/  LOP3.LUT R0, R2, R0, R7, 0xfe, !PT ;  /* 0x0000000002007212 */ /* 0x000fca00078efe07 */
[----:B------:R-:W-:-:S04]  /*7770*/  FMUL.FTZ R0, R0, 1 ;  /* 0x3f80000000007820 */ /* 0x000fc80000410000 */
[----:B------:R0:W3:Y:S01]  /*7780*/  F2F.F64.F32 R32, R0 ;  /* 0x0000000000207310 */ /* 0x0000e20000201800 */
[----:B------:R-:W-:Y:S05]  /*7790*/  BRA `(.L_x_3293) ;  /* 0x0000000000a07947 */ /* 0x000fea0003800000 */
.L_x_3338:
        /* <DEDUP_REMOVED lines=18> */
.L_x_3326:
        /* <DEDUP_REMOVED lines=16> */
.L_x_3347:
[----:B------:R-:W-:Y:S05]  /*79c0*/  BRA `(.L_x_3293) ;  /* 0x0000000000147947 */ /* 0x000fea0003800000 */
.L_x_3346:
[----:B------:R-:W3:Y:S02]  /*79d0*/  LDG.E.64 R32, desc[UR36][R2.64] ;  /* 0x0000002402207981 */ /* 0x000ee4000c1e1b00 */
[----:B---3--:R-:W0:Y:S01]  /*79e0*/  I2F.F64.U64 R32, R32 ;  /* 0x0000002000207312 */ /* 0x008e220000301800 */
[----:B------:R-:W-:Y:S05]  /*79f0*/  BRA `(.L_x_3293) ;  /* 0x0000000000087947 */ /* 0x000fea0003800000 */
.L_x_3345:
[----:B------:R-:W3:Y:S02]  /*7a00*/  LDG.E R2, desc[UR36][R2.64] ;  /* 0x0000002402027981 */ /* 0x000ee4000c1e1900 */
[----:B---3--:R0:W3:Y:S02]  /*7a10*/  I2F.F64.U32 R32, R2 ;  /* 0x0000000200207312 */ /* 0x0080e40000201800 */
.L_x_3293:
[----:B------:R-:W-:Y:S05]  /*7a20*/  BSYNC.RECONVERGENT B7 ;  /* 0x0000000000077941 */ /* 0x000fea0003800200 */
.L_x_3292:
[----:B------:R-:W1:Y:S01]  /*7a30*/  LDC.64 R8, c[0x0][0x388] ;  /* 0x0000e200ff087b82 */ /* 0x000e620000000a00 */
[CC--:B------:R-:W-:Y:S01]  /*7a40*/  ISETP.GE.AND P2, PT, R34.reuse, R36.reuse, PT ;  /* 0x000000242200720c */ /* 0x0c0fe20003f46270 */
[C---:B0-----:R-:W-:Y:S01]  /*7a50*/  VIADD R3, R34.reuse, 0x100 ;  /* 0x0000010022037836 */ /* 0x041fe20000000000 */
[----:B------:R-:W-:Y:S01]  /*7a60*/  BSSY.RECONVERGENT B0, `(.L_x_3348) ;  /* 0x000000d000007945 */ /* 0x000fe20003800200 */
[C---:B------:R-:W-:Y:S02]  /*7a70*/  VIADD R5, R34.reuse, 0x180 ;  /* 0x0000018022057836 */ /* 0x040fe40000000000 */
[----:B------:R-:W-:Y:S01]  /*7a80*/  VIADD R2, R34, 0x80 ;  /* 0x0000008022027836 */ /* 0x000fe20000000000 */
[-C--:B------:R-:W-:Y:S01]  /*7a90*/  ISETP.GE.AND P0, PT, R3, R36.reuse, PT ;  /* 0x000000240300720c */ /* 0x080fe20003f06270 */
[----:B------:R-:W0:Y:S01]  /*7aa0*/  LDC.U8 R35, c[0x0][0x3c0] ;  /* 0x0000f000ff237b82 */ /* 0x000e220000000000 */
[-C--:B------:R-:W-:Y:S02]  /*7ab0*/  ISETP.GE.AND P1, PT, R5, R36.reuse, PT ;  /* 0x000000240500720c */ /* 0x080fe40003f26270 */
[----:B------:R-:W-:Y:S01]  /*7ac0*/  ISETP.GE.AND P4, PT, R2, R36, PT ;  /* 0x000000240200720c */ /* 0x000fe20003f86270 */
[----:B-1----:R-:W-:-:S02]  /*7ad0*/  DADD R6, -R8, 1 ;  /* 0x3ff0000008067429 */ /* 0x002fc40000000100 */
[----:B------:R-:W-:Y:S10]  /*7ae0*/  @P2 BRA `(.L_x_3349) ;  /* 0x0000000000102947 */ /* 0x000ff40003800000 */
[----:B------:R-:W-:Y:S02]  /*7af0*/  DSETP.GEU.AND P3, PT, |R8|, 0.5, PT ;  /* 0x3fe000000800742a */ /* 0x000fe40003f6e200 */
[----:B--2-45:R-:W-:-:S12]  /*7b00*/  DADD R10, R16, -R18 ;  /* 0x00000000100a7229 */ /* 0x034fd80000000812 */
[----:B------:R-:W-:Y:S02]  /*7b10*/  @!P3 DFMA R4, R10, R8, R18 ;  /* 0x000000080a04b22b */ /* 0x000fe40000000012 */
[----:B------:R-:W-:-:S11]  /*7b20*/  @P3 DFMA R4, -R6, R10, R16 ;  /* 0x0000000a0604322b */ /* 0x000fd60000000110 */
.L_x_3349:
[----:B------:R-:W-:Y:S05]  /*7b30*/  BSYNC.RECONVERGENT B0 ;  /* 0x0000000000007941 */ /* 0x000fea0003800200 */
.L_x_3348:
[----:B------:R-:W-:Y:S04]  /*7b40*/  BSSY.RECONVERGENT B0, `(.L_x_3350) ;  /* 0x0000006000007945 */ /* 0x000fe80003800200 */
[----:B------:R-:W-:Y:S05]  /*7b50*/  @P4 BRA `(.L_x_3351) ;  /* 0x0000000000104947 */ /* 0x000fea0003800000 */
[----:B------:R-:W-:Y:S02]  /*7b60*/  DSETP.GEU.AND P3, PT, |R8|, 0.5, PT ;  /* 0x3fe000000800742a */ /* 0x000fe40003f6e200 */
[----:B--2--5:R-:W-:-:S12]  /*7b70*/  DADD R10, R22, -R28 ;  /* 0x00000000160a7229 */ /* 0x024fd8000000081c */
[----:B------:R-:W-:Y:S02]  /*7b80*/  @!P3 DFMA R28, R10, R8, R28 ;  /* 0x000000080a1cb22b */ /* 0x000fe4000000001c */
[----:B------:R-:W-:-:S11]  /*7b90*/  @P3 DFMA R28, -R6, R10, R22 ;  /* 0x0000000a061c322b */ /* 0x000fd60000000116 */
.L_x_3351:
[----:B------:R-:W-:Y:S05]  /*7ba0*/  BSYNC.RECONVERGENT B0 ;  /* 0x0000000000007941 */ /* 0x000fea0003800200 */
.L_x_3350:
[----:B------:R-:W-:Y:S04]  /*7bb0*/  BSSY.RECONVERGENT B0, `(.L_x_3352) ;  /* 0x0000006000007945 */ /* 0x000fe80003800200 */
[----:B------:R-:W-:Y:S05]  /*7bc0*/  @P0 BRA `(.L_x_3353) ;  /* 0x0000000000100947 */ /* 0x000fea0003800000 */
[----:B------:R-:W-:Y:S02]  /*7bd0*/  DSETP.GEU.AND P0, PT, |R8|, 0.5, PT ;  /* 0x3fe000000800742a */ /* 0x000fe40003f0e200 */
[----:B--23-5:R-:W-:-:S12]  /*7be0*/  DADD R10, R30, -R24 ;  /* 0x000000001e0a7229 */ /* 0x02cfd80000000818 */
[----:B------:R-:W-:Y:S02]  /*7bf0*/  @!P0 DFMA R24, R10, R8, R24 ;  /* 0x000000080a18822b */ /* 0x000fe40000000018 */
[----:B------:R-:W-:-:S11]  /*7c00*/  @P0 DFMA R24, -R6, R10, R30 ;  /* 0x0000000a0618022b */ /* 0x000fd6000000011e */
.L_x_3353:
[----:B------:R-:W-:Y:S05]  /*7c10*/  BSYNC.RECONVERGENT B0 ;  /* 0x0000000000007941 */ /* 0x000fea0003800200 */
.L_x_3352:
[----:B------:R-:W-:Y:S04]  /*7c20*/  BSSY.RECONVERGENT B0, `(.L_x_3354) ;  /* 0x0000006000007945 */ /* 0x000fe80003800200 */
[----:B------:R-:W-:Y:S05]  /*7c30*/  @P1 BRA `(.L_x_3355) ;  /* 0x0000000000101947 */ /* 0x000fea0003800000 */
[----:B------:R-:W-:Y:S02]  /*7c40*/  DSETP.GEU.AND P0, PT, |R8|, 0.5, PT ;  /* 0x3fe000000800742a */ /* 0x000fe40003f0e200 */
[----:B--23-5:R-:W-:-:S12]  /*7c50*/  DADD R10, -R26, R32 ;  /* 0x000000001a0a7229 */ /* 0x02cfd80000000120 */
[----:B------:R-:W-:Y:S02]  /*7c60*/  @!P0 DFMA R16, R10, R8, R26 ;  /* 0x000000080a10822b */ /* 0x000fe4000000001a */
[----:B------:R-:W-:-:S11]  /*7c70*/  @P0 DFMA R16, -R6, R10, R32 ;  /* 0x0000000a0610022b */ /* 0x000fd60000000120 */
.L_x_3355:
[----:B------:R-:W-:Y:S05]  /*7c80*/  BSYNC.RECONVERGENT B0 ;  /* 0x0000000000007941 */ /* 0x000fea0003800200 */
.L_x_3354:
[----:B------:R-:W-:Y:S04]  /*7c90*/  BSSY.RECONVERGENT B6, `(.L_x_3356) ;  /* 0x0000128000067945 */ /* 0x000fe80003800200 */
[----:B------:R-:W-:Y:S05]  /*7ca0*/  @P2 BRA `(.L_x_3357) ;  /* 0x0000001000982947 */ /* 0x000fea0003800000 */
[----:B------:R-:W1:Y:S01]  /*7cb0*/  LDCU UR4, c[0x0][0x3c4] ;  /* 0x00007880ff0477ac */ /* 0x000e620008000800 */
[----:B------:R-:W2:Y:S01]  /*7cc0*/  LDC.64 R8, c[0x0][0x398] ;  /* 0x0000e600ff087b82 */ /* 0x000ea20000000a00 */
[----:B---3--:R-:W-:Y:S01]  /*7cd0*/  IMAD R0, R37, 0x200, R34 ;  /* 0x0000020025007824 */ /* 0x008fe200078e0222 */
        /* <DEDUP_REMOVED lines=15> */
[----:B------:R-:W0:Y:S01]  /*7dd0*/  F2I.F64.TRUNC R5, R4 ;  /* 0x0000000400057311 */ /* 0x000e22000030d100 */
[----:B------:R-:W-:Y:S01]  /*7de0*/  IMAD.MOV.U32 R34, RZ, RZ, R2 ;  /* 0x000000ffff227224 */ /* 0x000fe200078e0002 */
[----:B0-----:R0:W-:Y:S01]  /*7df0*/  STG.E.U8 desc[UR36][R8.64], R5 ;  /* 0x0000000508007986 */ /* 0x0011e2000c101124 */
[----:B------:R-:W-:Y:S05]  /*7e00*/  BRA `(.L_x_3357) ;  /* 0x0000001000407947 */ /* 0x000fea0003800000 */
.L_x_3361:
[----:B------:R-:W0:Y:S01]  /*7e10*/  F2I.S64.F64.TRUNC R4, R4 ;  /* 0x0000000400047311 */ /* 0x000e22000030d900 */
[----:B------:R-:W-:Y:S02]  /*7e20*/  IMAD.MOV.U32 R34, RZ, RZ, R2 ;  /* 0x000000ffff227224 */ /* 0x000fe400078e0002 */
[----:B0-----:R-:W-:-:S05]  /*7e30*/  IMAD.MOV.U32 R3, RZ, RZ, R4 ;  /* 0x000000ffff037224 */ /* 0x001fca00078e0004 */
[----:B------:R0:W-:Y:S01]  /*7e40*/  STG.E.U8 desc[UR36][R8.64], R3 ;  /* 0x0000000308007986 */ /* 0x0001e2000c101124 */
[----:B------:R-:W-:Y:S05]  /*7e50*/  BRA `(.L_x_3357) ;  /* 0x00000010002c7947 */ /* 0x000fea0003800000 */
.L_x_3360:
[----:B------:R-:W-:-:S13]  /*7e60*/  ISETP.NE.AND P0, PT, R0, 0x2, PT ;  /* 0x000000020000780c */ /* 0x000fda0003f05270 */
[----:B------:R-:W-:Y:S05]  /*7e70*/  @!P0 BRA `(.L_x_3363) ;  /* 0x0000000000308947 */ /* 0x000fea0003800000 */
[----:B------:R-:W-:-:S13]  /*7e80*/  ISETP.NE.AND P0, PT, R0, 0x3, PT ;  /* 0x000000030000780c */ /* 0x000fda0003f05270 */
[----:B------:R-:W-:Y:S05]  /*7e90*/  @!P0 BRA `(.L_x_3364) ;  /* 0x0000000000188947 */ /* 0x000fea0003800000 */
[----:B------:R-:W-:-:S13]  /*7ea0*/  ISETP.NE.AND P0, PT, R0, 0x4, PT ;  /* 0x000000040000780c */ /* 0x000fda0003f05270 */
[----:B------:R-:W-:Y:S05]  /*7eb0*/  @P0 BRA `(.L_x_3362) ;  /* 0x0000000c005c0947 */ /* 0x000fea0003800000 */
[----:B------:R-:W0:Y:S01]  /*7ec0*/  F2I.S64.F64.TRUNC R4, R4 ;  /* 0x0000000400047311 */ /* 0x000e22000030d900 */
[----:B------:R-:W-:Y:S01]  /*7ed0*/  IMAD.MOV.U32 R34, RZ, RZ, R2 ;  /* 0x000000ffff227224 */ /* 0x000fe200078e0002 */
[----:B0-----:R0:W-:Y:S01]  /*7ee0*/  STG.E.64 desc[UR36][R8.64], R4 ;  /* 0x0000000408007986 */ /* 0x0011e2000c101b24 */
[----:B------:R-:W-:Y:S05]  /*7ef0*/  BRA `(.L_x_3357) ;  /* 0x0000001000047947 */ /* 0x000fea0003800000 */
.L_x_3364:
[----:B------:R-:W0:Y:S01]  /*7f00*/  F2I.F64.TRUNC R5, R4 ;  /* 0x0000000400057311 */ /* 0x000e22000030d100 */
[----:B------:R-:W-:Y:S01]  /*7f10*/  IMAD.MOV.U32 R34, RZ, RZ, R2 ;  /* 0x000000ffff227224 */ /* 0x000fe200078e0002 */
[----:B0-----:R0:W-:Y:S01]  /*7f20*/  STG.E desc[UR36][R8.64], R5 ;  /* 0x0000000508007986 */ /* 0x0011e2000c101924 */
[----:B------:R-:W-:Y:S05]  /*7f30*/  BRA `(.L_x_3357) ;  /* 0x0000000c00f47947 */ /* 0x000fea0003800000 */
.L_x_3363:
[----:B------:R-:W0:Y:S01]  /*7f40*/  F2I.F64.TRUNC R5, R4 ;  /* 0x0000000400057311 */ /* 0x000e22000030d100 */
[----:B------:R-:W-:Y:S01]  /*7f50*/  IMAD.MOV.U32 R34, RZ, RZ, R2 ;  /* 0x000000ffff227224 */ /* 0x000fe200078e0002 */
[----:B0-----:R0:W-:Y:S01]  /*7f60*/  STG.E.U16 desc[UR36][R8.64], R5 ;  /* 0x0000000508007986 */ /* 0x0011e2000c101524 */
[----:B------:R-:W-:Y:S05]  /*7f70*/  BRA `(.L_x_3357) ;  /* 0x0000000c00e47947 */ /* 0x000fea0003800000 */
.L_x_3359:
[----:B------:R-:W-:-:S13]  /*7f80*/  ISETP.GT.AND P0, PT, R0, 0x6, PT ;  /* 0x000000060000780c */ /* 0x000fda0003f04270 */
[----:B------:R-:W-:Y:S05]  /*7f90*/  @P0 BRA `(.L_x_3365) ;  /* 0x0000000000540947 */ /* 0x000fea0003800000 */
[----:B------:R-:W-:-:S13]  /*7fa0*/  ISETP.NE.AND P0, PT, R0, 0x5, PT ;  /* 0x000000050000780c */ /* 0x000fda0003f05270 */
[----:B------:R-:W-:Y:S05]  /*7fb0*/  @!P0 BRA `(.L_x_3366) ;  /* 0x0000000000288947 */ /* 0x000fea0003800000 */
[----:B------:R-:W-:-:S13]  /*7fc0*/  ISETP.NE.AND P0, PT, R0, 0x6, PT ;  /* 0x000000060000780c */ /* 0x000fda0003f05270 */
[----:B------:R-:W-:Y:S05]  /*7fd0*/  @P0 BRA `(.L_x_3362) ;  /* 0x0000000c00140947 */ /* 0x000fea0003800000 */
[----:B------:R-:W-:Y:S01]  /*7fe0*/  UMOV UR4, 0xf0000000 ;  /* 0xf000000000047882 */ /* 0x000fe20000000000 */
[----:B------:R-:W-:Y:S01]  /*7ff0*/  UMOV UR5, 0x380fffff ;  /* 0x380fffff00057882 */ /* 0x000fe20000000000 */
[----:B------:R-:W0:Y:S01]  /*8000*/  F2F.F32.F64 R3, R4 ;  /* 0x0000000400037310 */ /* 0x000e220000301000 */
[----:B------:R-:W-:Y:S01]  /*8010*/  DSETP.GEU.AND P0, PT, |R4|, UR4, PT ;  /* 0x0000000404007e2a */ /* 0x000fe2000bf0e200 */
[----:B------:R-:W-:-:S13]  /*8020*/  IMAD.MOV.U32 R34, RZ, RZ, R2 ;  /* 0x000000ffff227224 */ /* 0x000fda00078e0002 */
[----:B0-----:R-:W-:-:S05]  /*8030*/  @!P0 FMUL R3, R3, 1.175494350822287508e-38 ;  /* 0x0080000003038820 */ /* 0x001fca0000400000 */
[----:B------:R0:W-:Y:S01]  /*8040*/  STG.E desc[UR36][R8.64], R3 ;  /* 0x0000000308007986 */ /* 0x0001e2000c101924 */
[----:B------:R-:W-:Y:S05]  /*8050*/  BRA `(.L_x_3357) ;  /* 0x0000000c00ac7947 */ /* 0x000fea0003800000 */
.L_x_3366:
[----:B------:R-:W-:Y:S01]  /*8060*/  UMOV UR4, 0xf0000000 ;  /* 0xf000000000047882 */ /* 0x000fe20000000000 */
[----:B------:R-:W-:Y:S01]  /*8070*/  UMOV UR5, 0x380fffff ;  /* 0x380fffff00057882 */ /* 0x000fe20000000000 */
[----:B------:R-:W0:Y:S01]  /*8080*/  F2F.F32.F64 R0, R4 ;  /* 0x0000000400007310 */ /* 0x000e220000301000 */
[----:B------:R-:W-:Y:S01]  /*8090*/  DSETP.GEU.AND P0, PT, |R4|, UR4, PT ;  /* 0x0000000404007e2a */ /* 0x000fe2000bf0e200 */
[----:B------:R-:W-:-:S13]  /*80a0*/  IMAD.MOV.U32 R34, RZ, RZ, R2 ;  /* 0x000000ffff227224 */ /* 0x000fda00078e0002 */
[----:B0-----:R-:W-:-:S05]  /*80b0*/  @!P0 FMUL R0, R0, 1.175494350822287508e-38 ;  /* 0x0080000000008820 */ /* 0x001fca0000400000 */
[----:B------:R-:W-:-:S05]  /*80c0*/  F2FP.F16.F32.PACK_AB R0, RZ, R0 ;  /* 0x00000000ff00723e */ /* 0x000fca00000000ff */
[----:B------:R1:W-:Y:S01]  /*80d0*/  STG.E.U16 desc[UR36][R8.64], R0 ;  /* 0x0000000008007986 */ /* 0x0003e2000c101524 */
[----:B------:R-:W-:Y:S05]  /*80e0*/  BRA `(.L_x_3357) ;  /* 0x0000000c00887947 */ /* 0x000fea0003800000 */
.L_x_3365:
[----:B------:R-:W-:-:S13]  /*80f0*/  ISETP.NE.AND P0, PT, R0, 0x7, PT ;  /* 0x000000070000780c */ /* 0x000fda0003f05270 */
[----:B------:R-:W-:Y:S05]  /*8100*/  @!P0 BRA `(.L_x_3367) ;  /* 0x00000000005c8947 */ /* 0x000fea0003800000 */
        /* <DEDUP_REMOVED lines=8> */
[----:B------:R-:W-:Y:S02]  /*8190*/  IMAD.MOV.U32 R7, RZ, RZ, RZ ;  /* 0x000000ffff077224 */ /* 0x000fe400078e00ff */
[----:B------:R-:W-:-:S11]  /*81a0*/  IMAD.MOV.U32 R34, RZ, RZ, R2 ;  /* 0x000000ffff227224 */ /* 0x000fd600078e0002 */
[----:B0-----:R-:W-:-:S05]  /*81b0*/  @!P0 FMUL R6, R6, 1.175494350822287508e-38 ;  /* 0x0080000006068820 */ /* 0x001fca0000400000 */
[----:B------:R0:W-:Y:S01]  /*81c0*/  STG.E.64 desc[UR36][R8.64], R6 ;  /* 0x0000000608007986 */ /* 0x0001e2000c101b24 */
[----:B------:R-:W-:Y:S05]  /*81d0*/  BRA `(.L_x_3357) ;  /* 0x0000000c004c7947 */ /* 0x000fea0003800000 */
.L_x_3368:
[----:B------:R-:W-:Y:S01]  /*81e0*/  UMOV UR4, 0xf0000000 ;  /* 0xf000000000047882 */ /* 0x000fe20000000000 */
[----:B------:R-:W-:Y:S01]  /*81f0*/  UMOV UR5, 0x380fffff ;  /* 0x380fffff00057882 */ /* 0x000fe20000000000 */
[----:B------:R-:W0:Y:S01]  /*8200*/  F2F.F32.F64 R0, R4 ;  /* 0x0000000400007310 */ /* 0x000e220000301000 */
[----:B------:R-:W-:Y:S01]  /*8210*/  DSETP.GEU.AND P0, PT, |R4|, UR4, PT ;  /* 0x0000000404007e2a */ /* 0x000fe2000bf0e200 */
[----:B------:R-:W-:-:S13]  /*8220*/  IMAD.MOV.U32 R34, RZ, RZ, R2 ;  /* 0x000000ffff227224 */ /* 0x000fda00078e0002 */
[----:B0-----:R-:W-:-:S05]  /*8230*/  @!P0 FMUL R0, R0, 1.175494350822287508e-38 ;  /* 0x0080000000008820 */ /* 0x001fca0000400000 */
[----:B------:R-:W-:-:S04]  /*8240*/  F2FP.F16.F32.PACK_AB R3, RZ, R0 ;  /* 0x00000000ff03723e */ /* 0x000fc800000000ff */
[----:B------:R-:W-:-:S05]  /*8250*/  PRMT R3, R3, 0x5410, RZ ;  /* 0x0000541003037816 */ /* 0x000fca00000000ff */
[----:B------:R0:W-:Y:S01]  /*8260*/  STG.E desc[UR36][R8.64], R3 ;  /* 0x0000000308007986 */ /* 0x0001e2000c101924 */
[----:B------:R-:W-:Y:S05]  /*8270*/  BRA `(.L_x_3357) ;  /* 0x0000000c00247947 */ /* 0x000fea0003800000 */
.L_x_3367:
[----:B------:R0:W-:Y:S01]  /*8280*/  STG.E.64 desc[UR36][R8.64], R4 ;  /* 0x0000000408007986 */ /* 0x0001e2000c101b24 */
[----:B------:R-:W-:Y:S01]  /*8290*/  IMAD.MOV.U32 R34, RZ, RZ, R2 ;  /* 0x000000ffff227224 */ /* 0x000fe200078e0002 */
[----:B------:R-:W-:Y:S06]  /*82a0*/  BRA `(.L_x_3357) ;  /* 0x0000000c00187947 */ /* 0x000fec0003800000 */
.L_x_3358:
        /* <DEDUP_REMOVED lines=8> */
[----:B------:R-:W-:Y:S01]  /*8330*/  DSETP.NEU.AND P0, PT, R4, RZ, PT ;  /* 0x000000ff0400722a */ /* 0x000fe20003f0d000 */
[----:B------:R-:W-:-:S05]  /*8340*/  IMAD.MOV.U32 R34, RZ, RZ, R2 ;  /* 0x000000ffff227224 */ /* 0x000fca00078e0002 */
[----:B------:R-:W-:-:S05]  /*8350*/  SEL R3, RZ, 0x1, !P0 ;  /* 0x00000001ff037807 */ /* 0x000fca0004000000 */
[----:B------:R0:W-:Y:S01]  /*8360*/  STG.E.U8 desc[UR36][R8.64], R3 ;  /* 0x0000000308007986 */ /* 0x0001e2000c101124 */
[----:B------:R-:W-:Y:S05]  /*8370*/  BRA `(.L_x_3357) ;  /* 0x0000000800e47947 */ /* 0x000fea0003800000 */
.L_x_3371:
[----:B------:R-:W-:Y:S01]  /*8380*/  CS2R R6, SRZ ;  /* 0x0000000000067805 */ /* 0x000fe2000001ff00 */
[----:B------:R-:W-:-:S04]  /*8390*/  IMAD.MOV.U32 R34, RZ, RZ, R2 ;  /* 0x000000ffff227224 */ /* 0x000fc800078e0002 */
[----:B------:R0:W-:Y:S01]  /*83a0*/  STG.E.128 desc[UR36][R8.64], R4 ;  /* 0x0000000408007986 */ /* 0x0001e2000c101d24 */
[----:B------:R-:W-:Y:S05]  /*83b0*/  BRA `(.L_x_3357) ;  /* 0x0000000800d47947 */ /* 0x000fea0003800000 */
.L_x_3370:
        /* <DEDUP_REMOVED lines=23> */
.L_x_3375:
[----:B------:R-:W-:Y:S05]  /*8530*/  BSYNC.RECONVERGENT B0 ;  /* 0x0000000000007941 */ /* 0x000fea0003800200 */
.L_x_3374:
[----:B------:R-:W-:Y:S01]  /*8540*/  LOP3.LUT R7, R0, 0x80, R7, 0xf8, !PT ;  /* 0x0000008000077812 */ /* 0x000fe200078ef807 */
[----:B------:R-:W-:-:S04]  /*8550*/  IMAD.MOV.U32 R34, RZ, RZ, R2 ;  /* 0x000000ffff227224 */ /* 0x000fc800078e0002 */
[----:B------:R0:W-:Y:S01]  /*8560*/  STG.E.U8 desc[UR36][R8.64], R7 ;  /* 0x0000000708007986 */ /* 0x0001e2000c101124 */
[----:B------:R-:W-:Y:S05]  /*8570*/  BRA `(.L_x_3357) ;  /* 0x0000000800647947 */ /* 0x000fea0003800000 */
.L_x_3373:
        /* <DEDUP_REMOVED lines=19> */
.L_x_3377:
[----:B------:R-:W-:Y:S05]  /*86b0*/  BSYNC.RECONVERGENT B0 ;  /* 0x0000000000007941 */ /* 0x000fea0003800200 */
.L_x_3376:
[----:B------:R-:W-:Y:S01]  /*86c0*/  LOP3.LUT R7, R0, 0x80, R7, 0xf8, !PT ;  /* 0x0000008000077812 */ /* 0x000fe200078ef807 */
[----:B------:R-:W-:-:S04]  /*86d0*/  IMAD.MOV.U32 R34, RZ, RZ, R2 ;  /* 0x000000ffff227224 */ /* 0x000fc800078e0002 */
[----:B------:R0:W-:Y:S01]  /*86e0*/  STG.E.U8 desc[UR36][R8.64], R7 ;  /* 0x0000000708007986 */ /* 0x0001e2000c101124 */
[----:B------:R-:W-:Y:S05]  /*86f0*/  BRA `(.L_x_3357) ;  /* 0x0000000800047947 */ /* 0x000fea0003800000 */
.L_x_3372:
[----:B------:R-:W-:Y:S01]  /*8700*/  UMOV UR4, 0xf0000000 ;  /* 0xf000000000047882 */ /* 0x000fe20000000000 */
[----:B------:R-:W-:Y:S01]  /*8710*/  UMOV UR5, 0x380fffff ;  /* 0x380fffff00057882 */ /* 0x000fe20000000000 */
[----:B------:R-:W0:Y:S01]  /*8720*/  F2F.F32.F64 R0, R4 ;  /* 0x0000000400007310 */ /* 0x000e220000301000 */
[----:B------:R-:W-:Y:S01]  /*8730*/  DSETP.GEU.AND P0, PT, |R4|, UR4, PT ;  /* 0x0000000404007e2a */ /* 0x000fe2000bf0e200 */
[----:B------:R-:W-:-:S13]  /*8740*/  IMAD.MOV.U32 R34, RZ, RZ, R2 ;  /* 0x000000ffff227224 */ /* 0x000fda00078e0002 */
[----:B0-----:R-:W-:-:S05]  /*8750*/  @!P0 FMUL R0, R0, 1.175494350822287508e-38 ;  /* 0x0080000000008820 */ /* 0x001fca0000400000 */
[----:B------:R-:W-:-:S05]  /*8760*/  F2FP.BF16.F32.PACK_AB R0, RZ, R0 ;  /* 0x00000000ff00723e */ /* 0x000fca00000010ff */
[----:B------:R0:W-:Y:S01]  /*8770*/  STG.E.U16 desc[UR36][R8.64], R0 ;  /* 0x0000000008007986 */ /* 0x0001e2000c101524 */
[----:B------:R-:W-:Y:S05]  /*8780*/  BRA `(.L_x_3357) ;  /* 0x0000000400e07947 */ /* 0x000fea0003800000 */
.L_x_3369:
        /* <DEDUP_REMOVED lines=8> */
[----:B------:R-:W0:Y:S01]  /*8810*/  F2I.U32.F64.TRUNC R5, R4 ;  /* 0x0000000400057311 */ /* 0x000e22000030d000 */
[----:B------:R-:W-:Y:S01]  /*8820*/  IMAD.MOV.U32 R34, RZ, RZ, R2 ;  /* 0x000000ffff227224 */ /* 0x000fe200078e0002 */
[----:B0-----:R0:W-:Y:S01]  /*8830*/  STG.E.U16 desc[UR36][R8.64], R5 ;  /* 0x0000000508007986 */ /* 0x0011e2000c101524 */
[----:B------:R-:W-:Y:S05]  /*8840*/  BRA `(.L_x_3357) ;  /* 0x0000000400b07947 */ /* 0x000fea0003800000 */
.L_x_3380:
        /* <DEDUP_REMOVED lines=17> */
.L_x_3383:
[----:B------:R-:W-:-:S04]  /*8960*/  SHF.R.U32.HI R0, RZ, 0x14, R7 ;  /* 0x00000014ff007819 */ /* 0x000fc80000011607 */
[----:B------:R-:W-:-:S04]  /*8970*/  LOP3.LUT R0, R0, 0x1, RZ, 0xc0, !PT ;  /* 0x0000000100007812 */ /* 0x000fc800078ec0ff */
[----:B------:R-:W-:-:S04]  /*8980*/  IADD3 R0, PT, PT, R7, 0x487ffff, R0 ;  /* 0x0487ffff07007810 */ /* 0x000fc80007ffe000 */
[----:B------:R-:W-:-:S04]  /*8990*/  SHF.R.U32.HI R0, RZ, 0x14, R0 ;  /* 0x00000014ff007819 */ /* 0x000fc80000011600 */
[----:B------:R-:W-:-:S07]  /*89a0*/  LOP3.LUT R3, R0, 0xff, RZ, 0xc0, !PT ;  /* 0x000000ff00037812 */ /* 0x000fce00078ec0ff */
.L_x_3384:
[----:B------:R-:W-:-:S04]  /*89b0*/  SHF.R.U32.HI R0, RZ, 0x18, R7 ;  /* 0x00000018ff007819 */ /* 0x000fc80000011607 */
[----:B------:R-:W-:-:S07]  /*89c0*/  LOP3.LUT R0, R3, 0x80, R0, 0xf8, !PT ;  /* 0x0000008003007812 */ /* 0x000fce00078ef800 */
.L_x_3382:
[----:B------:R-:W-:Y:S05]  /*89d0*/  BSYNC.RECONVERGENT B0 ;  /* 0x0000000000007941 */ /* 0x000fea0003800200 */
.L_x_3381:
[----:B------:R0:W-:Y:S01]  /*89e0*/  STG.E.U8 desc[UR36][R8.64], R0 ;  /* 0x0000000008007986 */ /* 0x0001e2000c101124 */
[----:B------:R-:W-:Y:S01]  /*89f0*/  IMAD.MOV.U32 R34, RZ, RZ, R2 ;  /* 0x000000ffff227224 */ /* 0x000fe200078e0002 */
[----:B------:R-:W-:Y:S06]  /*8a00*/  BRA `(.L_x_3357) ;  /* 0x0000000400407947 */ /* 0x000fec0003800000 */
.L_x_3379:
        /* <DEDUP_REMOVED lines=17> */
.L_x_3387:
[----:B------:R-:W-:-:S04]  /*8b20*/  SHF.R.U32.HI R0, RZ, 0x15, R7 ;  /* 0x00000015ff007819 */ /* 0x000fc80000011607 */
[----:B------:R-:W-:-:S04]  /*8b30*/  LOP3.LUT R0, R0, 0x1, RZ, 0xc0, !PT ;  /* 0x0000000100007812 */ /* 0x000fc800078ec0ff */
[----:B------:R-:W-:-:S04]  /*8b40*/  IADD3 R0, PT, PT, R7, 0x88fffff, R0 ;  /* 0x088fffff07007810 */ /* 0x000fc80007ffe000 */
[----:B------:R-:W-:-:S04]  /*8b50*/  SHF.R.U32.HI R0, RZ, 0x15, R0 ;  /* 0x00000015ff007819 */ /* 0x000fc80000011600 */
[----:B------:R-:W-:-:S07]  /*8b60*/  LOP3.LUT R3, R0, 0xff, RZ, 0xc0, !PT ;  /* 0x000000ff00037812 */ /* 0x000fce00078ec0ff */
.L_x_3388:
[----:B------:R-:W-:-:S04]  /*8b70*/  SHF.R.U32.HI R0, RZ, 0x18, R7 ;  /* 0x00000018ff007819 */ /* 0x000fc80000011607 */
[----:B------:R-:W-:-:S07]  /*8b80*/  LOP3.LUT R0, R3, 0x80, R0, 0xf8, !PT ;  /* 0x0000008003007812 */ /* 0x000fce00078ef800 */
.L_x_3386:
[----:B------:R-:W-:Y:S05]  /*8b90*/  BSYNC.RECONVERGENT B0 ;  /* 0x0000000000007941 */ /* 0x000fea0003800200 */
.L_x_3385:
[----:B------:R0:W-:Y:S01]  /*8ba0*/  STG.E.U8 desc[UR36][R8.64], R0 ;  /* 0x0000000008007986 */ /* 0x0001e2000c101124 */
[----:B------:R-:W-:Y:S01]  /*8bb0*/  IMAD.MOV.U32 R34, RZ, RZ, R2 ;  /* 0x000000ffff227224 */ /* 0x000fe200078e0002 */
[----:B------:R-:W-:Y:S06]  /*8bc0*/  BRA `(.L_x_3357) ;  /* 0x0000000000d07947 */ /* 0x000fec0003800000 */
.L_x_3378:
[----:B------:R-:W-:-:S13]  /*8bd0*/  ISETP.NE.AND P0, PT, R0, 0x1c, PT ;  /* 0x0000001c0000780c */ /* 0x000fda0003f05270 */
[----:B------:R-:W-:Y:S05]  /*8be0*/  @!P0 BRA `(.L_x_3389) ;  /* 0x0000000000bc8947 */ /* 0x000fea0003800000 */
[----:B------:R-:W-:-:S13]  /*8bf0*/  ISETP.NE.AND P0, PT, R0, 0x1d, PT ;  /* 0x0000001d0000780c */ /* 0x000fda0003f05270 */
[----:B------:R-:W-:Y:S05]  /*8c00*/  @!P0 BRA `(.L_x_3390) ;  /* 0x0000000000a48947 */ /* 0x000fea0003800000 */
[----:B------:R-:W-:-:S13]  /*8c10*/  ISETP.NE.AND P0, PT, R0, 0x2c, PT ;  /* 0x0000002c0000780c */ /* 0x000fda0003f05270 */
[----:B------:R-:W-:Y:S05]  /*8c20*/  @!P0 BRA `(.L_x_3391) ;  /* 0x0000000000488947 */ /* 0x000fea0003800000 */
.L_x_3362:
        /* <DEDUP_REMOVED lines=16> */
.L_x_3392:
[----:B------:R-:W-:Y:S01]  /*8d30*/  IMAD.MOV.U32 R34, RZ, RZ, R2 ;  /* 0x000000ffff227224 */ /* 0x000fe200078e0002 */
[----:B------:R-:W-:Y:S06]  /*8d40*/  BRA `(.L_x_3357) ;  /* 0x0000000000707947 */ /* 0x000fec0003800000 */
.L_x_3391:
[----:B------:R-:W-:Y:S01]  /*8d50*/  UMOV UR4, 0xf0000000 ;  /* 0xf000000000047882 */ /* 0x000fe20000000000 */
[----:B------:R-:W-:Y:S01]  /*8d60*/  UMOV UR5, 0x380fffff ;  /* 0x380fffff00057882 */ /* 0x000fe20000000000 */
[----:B------:R-:W0:Y:S01]  /*8d70*/  F2F.F32.F64 R10, R4 ;  /* 0x00000004000a7310 */ /* 0x000e220000301000 */
[----:B------:R-:W-:Y:S01]  /*8d80*/  DSETP.GEU.AND P0, PT, |R4|, UR4, PT ;  /* 0x0000000404007e2a */ /* 0x000fe2000bf0e200 */
[----:B------:R-:W-:-:S13]  /*8d90*/  IMAD.MOV.U32 R34, RZ, RZ, R2 ;  /* 0x000000ffff227224 */ /* 0x000fda00078e0002 */
[----:B0-----:R-:W-:-:S05]  /*8da0*/  @!P0 FMUL R10, R10, 1.175494350822287508e-38 ;  /* 0x008000000a0a8820 */ /* 0x001fca0000400000 */
        /* <DEDUP_REMOVED lines=15> */
.L_x_3390:
[----:B------:R-:W0:Y:S01]  /*8ea0*/  F2I.U64.F64.TRUNC R4, R4 ;  /* 0x0000000400047311 */ /* 0x000e22000030d800 */
[----:B------:R-:W-:Y:S01]  /*8eb0*/  IMAD.MOV.U32 R34, RZ, RZ, R2 ;  /* 0x000000ffff227224 */ /* 0x000fe200078e0002 */
[----:B0-----:R0:W-:Y:S01]  /*8ec0*/  STG.E.64 desc[UR36][R8.64], R4 ;  /* 0x0000000408007986 */ /* 0x0011e2000c101b24 */
[----:B------:R-:W-:Y:S05]  /*8ed0*/  BRA `(.L_x_3357) ;  /* 0x00000000000c7947 */ /* 0x000fea0003800000 */
.L_x_3389:
[----:B------:R-:W0:Y:S01]  /*8ee0*/  F2I.U32.F64.TRUNC R5, R4 ;  /* 0x0000000400057311 */ /* 0x000e22000030d000 */
[----:B------:R-:W-:Y:S01]  /*8ef0*/  IMAD.MOV.U32 R34, RZ, RZ, R2 ;  /* 0x000000ffff227224 */ /* 0x000fe200078e0002 */
[----:B0-----:R0:W-:Y:S06]  /*8f00*/  STG.E desc[UR36][R8.64], R5 ;  /* 0x0000000508007986 */ /* 0x0011ec000c101924 */
.L_x_3357:
[----:B------:R-:W-:Y:S05]  /*8f10*/  BSYNC.RECONVERGENT B6 ;  /* 0x0000000000067941 */ /* 0x000fea0003800200 */
.L_x_3356:
[----:B------:R-:W-:Y:S01]  /*8f20*/  ISETP.GE.AND P0, PT, R34, R36, PT ;  /* 0x000000242200720c */ /* 0x000fe20003f06270 */
[----:B------:R-:W-:-:S12]  /*8f30*/  BSSY.RECONVERGENT B6, `(.L_x_3393) ;  /* 0x0000228000067945 */ /* 0x000fd80003800200 */
[----:B------:R-:W-:Y:S05]  /*8f40*/  @P0 BRA `(.L_x_3394) ;  /* 0x0000002000980947 */ /* 0x000fea0003800000 */
[----:B------:R-:W2:Y:S01]  /*8f50*/  LDCU UR4, c[0x0][0x3c4] ;  /* 0x00007880ff0477ac */ /* 0x000ea20008000800 */
[----:B0-----:R-:W0:Y:S01]  /*8f60*/  LDC.64 R2, c[0x0][0x398] ;  /* 0x0000e600ff027b82 */ /* 0x001e220000000a00 */
[----:B-1-3--:R-:W-:Y:S01]  /*8f70*/  IMAD R0, R37, 0x200, R34 ;  /* 0x0000020025007824 */ /* 0x00afe200078e0222 */
[----:B------:R-:W-:-:S03]  /*8f80*/  PRMT R4, R35, 0x9910, RZ ;  /* 0x0000991023047816 */ /* 0x000fc600000000ff */
[----:B--2---:R-:W-:Y:S02]  /*8f90*/  IMAD R5, R0, UR4, RZ ;  /* 0x0000000400057c24 */ /* 0x004fe4000f8e02ff */
        /* <DEDUP_REMOVED lines=13> */
[----:B-----5:R-:W0:Y:S02]  /*9070*/  F2I.F64.TRUNC R29, R28 ;  /* 0x0000001c001d7311 */ /* 0x020e24000030d100 */
[----:B0-----:R0:W-:Y:S01]  /*9080*/  STG.E.U8 desc[UR36][R2.64], R29 ;  /* 0x0000001d02007986 */ /* 0x0011e2000c101124 */
[----:B------:R-:W-:Y:S05]  /*9090*/  BRA `(.L_x_3400) ;  /* 0x0000000c00f07947 */ /* 0x000fea0003800000 */
.L_x_3398:
[----:B-----5:R-:W0:Y:S02]  /*90a0*/  F2I.S64.F64.TRUNC R28, R28 ;  /* 0x0000001c001c7311 */ /* 0x020e24000030d900 */
[----:B0-----:R-:W-:-:S05]  /*90b0*/  IMAD.MOV.U32 R5, RZ, RZ, R28 ;  /* 0x000000ffff057224 */ /* 0x001fca00078e001c */
[----:B------:R0:W-:Y:S01]  /*90c0*/  STG.E.U8 desc[UR36][R2.64], R5 ;  /* 0x0000000502007986 */ /* 0x0001e2000c101124 */
[----:B------:R-:W-:Y:S05]  /*90d0*/  BRA `(.L_x_3400) ;  /* 0x0000000c00e07947 */ /* 0x000fea0003800000 */
.L_x_3397:
[----:B------:R-:W-:-:S13]  /*90e0*/  ISETP.NE.AND P0, PT, R0, 0x2, PT ;  /* 0x000000020000780c */ /* 0x000fda0003f05270 */
[----:B------:R-:W-:Y:S05]  /*90f0*/  @!P0 BRA `(.L_x_3401) ;  /* 0x0000000000288947 */ /* 0x000fea0003800000 */
[----:B------:R-:W-:-:S13]  /*9100*/  ISETP.NE.AND P0, PT, R0, 0x3, PT ;  /* 0x000000030000780c */ /* 0x000fda0003f05270 */
[----:B------:R-:W-:Y:S05]  /*9110*/  @!P0 BRA `(.L_x_3402) ;  /* 0x0000000000148947 */ /* 0x000fea0003800000 */
[----:B------:R-:W-:-:S13]  /*9120*/  ISETP.NE.AND P0, PT, R0, 0x4, PT ;  /* 0x000000040000780c */ /* 0x000fda0003f05270 */
[----:B------:R-:W-:Y:S05]  /*9130*/  @P0 BRA `(.L_x_3399) ;  /* 0x0000000800b40947 */ /* 0x000fea0003800000 */
[----:B-----5:R-:W0:Y:S02]  /*9140*/  F2I.S64.F64.TRUNC R28, R28 ;  /* 0x0000001c001c7311 */ /* 0x020e24000030d900 */
[----:B0-----:R0:W-:Y:S01]  /*9150*/  STG.E.64 desc[UR36][R2.64], R28 ;  /* 0x0000001c02007986 */ /* 0x0011e2000c101b24 */
[----:B------:R-:W-:Y:S05]  /*9160*/  BRA `(.L_x_3400) ;  /* 0x0000000c00bc7947 */ /* 0x000fea0003800000 */
.L_x_3402:
[----:B-----5:R-:W0:Y:S02]  /*9170*/  F2I.F64.TRUNC R29, R28 ;  /* 0x0000001c001d7311 */ /* 0x020e24000030d100 */
[----:B0-----:R0:W-:Y:S01]  /*9180*/  STG.E desc[UR36][R2.64], R29 ;  /* 0x0000001d02007986 */ /* 0x0011e2000c101924 */
[----:B------:R-:W-:Y:S05]  /*9190*/  BRA `(.L_x_3400) ;  /* 0x0000000c00b07947 */ /* 0x000fea0003800000 */
.L_x_3401:
[----:B-----5:R-:W0:Y:S02]  /*91a0*/  F2I.F64.TRUNC R29, R28 ;  /* 0x0000001c001d7311 */ /* 0x020e24000030d100 */
[----:B0-----:R0:W-:Y:S01]  /*91b0*/  STG.E.U16 desc[UR36][R2.64], R29 ;  /* 0x0000001d02007986 */ /* 0x0011e2000c101524 */
[----:B------:R-:W-:Y:S05]  /*91c0*/  BRA `(.L_x_3400) ;  /* 0x0000000c00a47947 */ /* 0x000fea0003800000 */
.L_x_3396:
        /* <DEDUP_REMOVED lines=8> */
[----:B-----5:R-:W0:Y:S01]  /*9250*/  F2F.F32.F64 R5, R28 ;  /* 0x0000001c00057310 */ /* 0x020e220000301000 */
[----:B------:R-:W-:-:S14]  /*9260*/  DSETP.GEU.AND P0, PT, |R28|, UR4, PT ;  /* 0x000000041c007e2a */ /* 0x000fdc000bf0e200 */
[----:B0-----:R-:W-:-:S05]  /*9270*/  @!P0 FMUL R5, R5, 1.175494350822287508e-38 ;  /* 0x0080000005058820 */ /* 0x001fca0000400000 */
[----:B------:R0:W-:Y:S01]  /*9280*/  STG.E desc[UR36][R2.64], R5 ;  /* 0x0000000502007986 */ /* 0x0001e2000c101924 */
[----:B------:R-:W-:Y:S05]  /*9290*/  BRA `(.L_x_3400) ;  /* 0x0000000c00707947 */ /* 0x000fea0003800000 */
.L_x_3404:
[----:B------:R-:W-:Y:S01]  /*92a0*/  UMOV UR4, 0xf0000000 ;  /* 0xf000000000047882 */ /* 0x000fe20000000000 */
[----:B------:R-:W-:Y:S01]  /*92b0*/  UMOV UR5, 0x380fffff ;  /* 0x380fffff00057882 */ /* 0x000fe20000000000 */
[----:B-----5:R-:W0:Y:S01]  /*92c0*/  F2F.F32.F64 R0, R28 ;  /* 0x0000001c00007310 */ /* 0x020e220000301000 */
[----:B------:R-:W-:-:S14]  /*92d0*/  DSETP.GEU.AND P0, PT, |R28|, UR4, PT ;  /* 0x000000041c007e2a */ /* 0x000fdc000bf0e200 */
[----:B0-----:R-:W-:-:S05]  /*92e0*/  @!P0 FMUL R0, R0, 1.175494350822287508e-38 ;  /* 0x0080000000008820 */ /* 0x001fca0000400000 */
[----:B------:R-:W-:-:S05]  /*92f0*/  F2FP.F16.F32.PACK_AB R0, RZ, R0 ;  /* 0x00000000ff00723e */ /* 0x000fca00000000ff */
[----:B------:R0:W-:Y:S01]  /*9300*/  STG.E.U16 desc[UR36][R2.64], R0 ;  /* 0x0000000002007986 */ /* 0x0001e2000c101524 */
[----:B------:R-:W-:Y:S05]  /*9310*/  BRA `(.L_x_3400) ;  /* 0x0000000c00507947 */ /* 0x000fea0003800000 */
.L_x_3403:
        /* <DEDUP_REMOVED lines=8> */
[----:B-----5:R-:W0:Y:S01]  /*93a0*/  F2F.F32.F64 R4, R28 ;  /* 0x0000001c00047310 */ /* 0x020e220000301000 */
[----:B------:R-:W-:Y:S01]  /*93b0*/  DSETP.GEU.AND P0, PT, |R28|, UR4, PT ;  /* 0x000000041c007e2a */ /* 0x000fe2000bf0e200 */
[----:B------:R-:W-:-:S13]  /*93c0*/  IMAD.MOV.U32 R5, RZ, RZ, RZ ;  /* 0x000000ffff057224 */ /* 0x000fda00078e00ff */
[----:B0-----:R-:W-:-:S05]  /*93d0*/  @!P0 FMUL R4, R4, 1.175494350822287508e-38 ;  /* 0x0080000004048820 */ /* 0x001fca0000400000 */
[----:B------:R0:W-:Y:S01]  /*93e0*/  STG.E.64 desc[UR36][R2.64], R4 ;  /* 0x0000000402007986 */ /* 0x0001e2000c101b24 */
[----:B------:R-:W-:Y:S05]  /*93f0*/  BRA `(.L_x_3400) ;  /* 0x0000000c00187947 */ /* 0x000fea0003800000 */
.L_x_3406:
[----:B------:R-:W-:Y:S01]  /*9400*/  UMOV UR4, 0xf0000000 ;  /* 0xf000000000047882 */ /* 0x000fe20000000000 */
[----:B------:R-:W-:Y:S01]  /*9410*/  UMOV UR5, 0x380fffff ;  /* 0x380fffff00057882 */ /* 0x000fe20000000000 */
[----:B-----5:R-:W0:Y:S01]  /*9420*/  F2F.F32.F64 R0, R28 ;  /* 0x0000001c00007310 */ /* 0x020e220000301000 */
[----:B------:R-:W-:-:S14]  /*9430*/  DSETP.GEU.AND P0, PT, |R28|, UR4, PT ;  /* 0x000000041c007e2a */ /* 0x000fdc000bf0e200 */
[----:B0-----:R-:W-:-:S05]  /*9440*/  @!P0 FMUL R0, R0, 1.175494350822287508e-38 ;  /* 0x0080000000008820 */ /* 0x001fca0000400000 */
[----:B------:R-:W-:-:S04]  /*9450*/  F2FP.F16.F32.PACK_AB R5, RZ, R0 ;  /* 0x00000000ff05723e */ /* 0x000fc800000000ff */
[----:B------:R-:W-:-:S05]  /*9460*/  PRMT R5, R5, 0x5410, RZ ;  /* 0x0000541005057816 */ /* 0x000fca00000000ff */
[----:B------:R0:W-:Y:S01]  /*9470*/  STG.E desc[UR36][R2.64], R5 ;  /* 0x0000000502007986 */ /* 0x0001e2000c101924 */
[----:B------:R-:W-:Y:S05]  /*9480*/  BRA `(.L_x_3400) ;  /* 0x0000000800f47947 */ /* 0x000fea0003800000 */
.L_x_3405:
[----:B-----5:R0:W-:Y:S01]  /*9490*/  STG.E.64 desc[UR36][R2.64], R28 ;  /* 0x0000001c02007986 */ /* 0x0201e2000c101b24 */
[----:B------:R-:W-:Y:S05]  /*94a0*/  BRA `(.L_x_3400) ;  /* 0x0000000800ec7947 */ /* 0x000fea0003800000 */
.L_x_3395:
        /* <DEDUP_REMOVED lines=10> */
[----:B-----5:R-:W0:Y:S02]  /*9550*/  F2I.U32.F64.TRUNC R29, R28 ;  /* 0x0000001c001d7311 */ /* 0x020e24000030d000 */
[----:B0-----:R0:W-:Y:S01]  /*9560*/  STG.E.U16 desc[UR36][R2.64], R29 ;  /* 0x0000001d02007986 */ /* 0x0011e2000c101524 */
[----:B------:R-:W-:Y:S05]  /*9570*/  BRA `(.L_x_3400) ;  /* 0x0000000800b87947 */ /* 0x000fea0003800000 */
.L_x_3410:
[----:B------:R-:W-:Y:S01]  /*9580*/  UMOV UR4, 0xf0000000 ;  /* 0xf000000000047882 */ /* 0x000fe20000000000 */
[----:B------:R-:W-:Y:S01]  /*9590*/  UMOV UR5, 0x380fffff ;  /* 0x380fffff00057882 */ /* 0x000fe20000000000 */
[----:B-----5:R-:W0:Y:S01]  /*95a0*/  F2F.F32.F64 R5, R28 ;  /* 0x0000001c00057310 */ /* 0x020e220000301000 */
        /* <DEDUP_REMOVED lines=19> */
.L_x_3413:
[----:B------:R-:W-:-:S04]  /*96e0*/  SHF.R.U32.HI R5, RZ, 0x18, R5 ;  /* 0x00000018ff057819 */ /* 0x000fc80000011605 */
[----:B------:R-:W-:-:S07]  /*96f0*/  LOP3.LUT R0, R0, 0x80, R5, 0xf8, !PT ;  /* 0x0000008000007812 */ /* 0x000fce00078ef805 */
.L_x_3412:
[----:B------:R-:W-:Y:S05]  /*9700*/  BSYNC.RECONVERGENT B0 ;  /* 0x0000000000007941 */ /* 0x000fea0003800200 */
.L_x_3411:
[----:B------:R0:W-:Y:S01]  /*9710*/  STG.E.U8 desc[UR36][R2.64], R0 ;  /* 0x0000000002007986 */ /* 0x0001e2000c101124 */
[----:B------:R-:W-:Y:S05]  /*9720*/  BRA `(.L_x_3400) ;  /* 0x00000008004c7947 */ /* 0x000fea0003800000 */
.L_x_3409:
        /* <DEDUP_REMOVED lines=22> */
.L_x_3416:
[----:B------:R-:W-:-:S04]  /*9890*/  SHF.R.U32.HI R5, RZ, 0x18, R5 ;  /* 0x00000018ff057819 */ /* 0x000fc80000011605 */
[----:B------:R-:W-:-:S07]  /*98a0*/  LOP3.LUT R0, R0, 0x80, R5, 0xf8, !PT ;  /* 0x0000008000007812 */ /* 0x000fce00078ef805 */
.L_x_3415:
[----:B------:R-:W-:Y:S05]  /*98b0*/  BSYNC.RECONVERGENT B0 ;  /* 0x0000000000007941 */ /* 0x000fea0003800200 */
.L_x_3414:
[----:B------:R0:W-:Y:S01]  /*98c0*/  STG.E.U8 desc[UR36][R2.64], R0 ;  /* 0x0000000002007986 */ /* 0x0001e2000c101124 */
[----:B------:R-:W-:Y:S05]  /*98d0*/  BRA `(.L_x_3400) ;  /* 0x0000000400e07947 */ /* 0x000fea0003800000 */
.L_x_3408:
        /* <DEDUP_REMOVED lines=26> */
.L_x_3418:
[----:B-----5:R-:W0:Y:S02]  /*9a80*/  F2I.U64.F64.TRUNC R28, R28 ;  /* 0x0000001c001c7311 */ /* 0x020e24000030d800 */
[----:B0-----:R0:W-:Y:S01]  /*9a90*/  STG.E.64 desc[UR36][R2.64], R28 ;  /* 0x0000001c02007986 */ /* 0x0011e2000c101b24 */
[----:B------:R-:W-:Y:S05]  /*9aa0*/  BRA `(.L_x_3400) ;  /* 0x00000004006c7947 */ /* 0x000fea0003800000 */
.L_x_3417:
[----:B-----5:R-:W0:Y:S02]  /*9ab0*/  F2I.U32.F64.TRUNC R29, R28 ;  /* 0x0000001c001d7311 */ /* 0x020e24000030d000 */
[----:B0-----:R0:W-:Y:S01]  /*9ac0*/  STG.E desc[UR36][R2.64], R29 ;  /* 0x0000001d02007986 */ /* 0x0011e2000c101924 */
[----:B------:R-:W-:Y:S05]  /*9ad0*/  BRA `(.L_x_3400) ;  /* 0x0000000400607947 */ /* 0x000fea0003800000 */
.L_x_3407:
[----:B------:R-:W-:-:S13]  /*9ae0*/  ISETP.GT.AND P0, PT, R0, 0xe, PT ;  /* 0x0000000e0000780c */ /* 0x000fda0003f04270 */
[----:B------:R-:W-:Y:S05]  /*9af0*/  @P0 BRA `(.L_x_3419) ;  /* 0x00000000002c0947 */ /* 0x000fea0003800000 */
[----:B------:R-:W-:-:S13]  /*9b00*/  ISETP.NE.AND P0, PT, R0, 0xa, PT ;  /* 0x0000000a0000780c */ /* 0x000fda0003f05270 */
[----:B------:R-:W-:Y:S05]  /*9b10*/  @!P0 BRA `(.L_x_3420) ;  /* 0x0000000000188947 */ /* 0x000fea0003800000 */
[----:B------:R-:W-:-:S13]  /*9b20*/  ISETP.NE.AND P0, PT, R0, 0xb, PT ;  /* 0x0000000b0000780c */ /* 0x000fda0003f05270 */
[----:B------:R-:W-:Y:S05]  /*9b30*/  @P0 BRA `(.L_x_3399) ;  /* 0x0000000000340947 */ /* 0x000fea0003800000 */
[----:B-----5:R-:W-:-:S06]  /*9b40*/  DSETP.NEU.AND P0, PT, R28, RZ, PT ;  /* 0x000000ff1c00722a */ /* 0x020fcc0003f0d000 */
[----:B------:R-:W-:-:S05]  /*9b50*/  SEL R5, RZ, 0x1, !P0 ;  /* 0x00000001ff057807 */ /* 0x000fca0004000000 */
[----:B------:R1:W-:Y:S01]  /*9b60*/  STG.E.U8 desc[UR36][R2.64], R5 ;  /* 0x0000000502007986 */ /* 0x0003e2000c101124 */
[----:B------:R-:W-:Y:S05]  /*9b70*/  BRA `(.L_x_3400) ;  /* 0x0000000400387947 */ /* 0x000fea0003800000 */
.L_x_3420:
[----:B-----5:R-:W-:-:S05]  /*9b80*/  CS2R R30, SRZ ;  /* 0x00000000001e7805 */ /* 0x020fca000001ff00 */
[----:B------:R0:W-:Y:S01]  /*9b90*/  STG.E.128 desc[UR36][R2.64], R28 ;  /* 0x0000001c02007986 */ /* 0x0001e2000c101d24 */
[----:B------:R-:W-:Y:S05]  /*9ba0*/  BRA `(.L_x_3400) ;  /* 0x00000004002c7947 */ /* 0x000fea0003800000 */
.L_x_3419:
[----:B------:R-:W-:-:S13]  /*9bb0*/  ISETP.NE.AND P0, PT, R0, 0xf, PT ;  /* 0x0000000f0000780c */ /* 0x000fda0003f05270 */
[----:B------:R-:W-:Y:S05]  /*9bc0*/  @!P0 BRA `(.L_x_3421) ;  /* 0x0000000400088947 */ /* 0x000fea0003800000 */
[----:B------:R-:W-:-:S13]  /*9bd0*/  ISETP.NE.AND P0, PT, R0, 0x17, PT ;  /* 0x000000170000780c */ /* 0x000fda0003f05270 */
[----:B------:R-:W-:Y:S05]  /*9be0*/  @!P0 BRA `(.L_x_3422) ;  /* 0x0000000000a08947 */ /* 0x000fea0003800000 */
[----:B------:R-:W-:-:S13]  /*9bf0*/  ISETP.NE.AND P0, PT, R0, 0x18, PT ;  /* 0x000000180000780c */ /* 0x000fda0003f05270 */
[----:B------:R-:W-:Y:S05]  /*9c00*/  @!P0 BRA `(.L_x_3423) ;  /* 0x0000000000448947 */ /* 0x000fea0003800000 */
.L_x_3399:
        /* <DEDUP_REMOVED lines=16> */
.L_x_3424:
[----:B------:R-:W-:Y:S05]  /*9d10*/  BRA `(.L_x_3400) ;  /* 0x0000000000d07947 */ /* 0x000fea0003800000 */
.L_x_3423:
[----:B------:R-:W-:Y:S01]  /*9d20*/  UMOV UR4, 0xf0000000 ;  /* 0xf000000000047882 */ /* 0x000fe20000000000 */
[----:B------:R-:W-:Y:S01]  /*9d30*/  UMOV UR5, 0x380fffff ;  /* 0x380fffff00057882 */ /* 0x000fe20000000000 */
[----:B-----5:R-:W0:Y:S01]  /*9d40*/  F2F.F32.F64 R7, R28 ;  /* 0x0000001c00077310 */ /* 0x020e220000301000 */
        /* <DEDUP_REMOVED lines=14> */
.L_x_3426:
[----:B------:R-:W-:Y:S05]  /*9e30*/  BSYNC.RECONVERGENT B0 ;  /* 0x0000000000007941 */ /* 0x000fea0003800200 */
.L_x_3425:
[----:B------:R-:W-:-:S05]  /*9e40*/  LOP3.LUT R5, R0, 0x80, R5, 0xf8, !PT ;  /* 0x0000008000057812 */ /* 0x000fca00078ef805 */
[----:B------:R3:W-:Y:S01]  /*9e50*/  STG.E.U8 desc[UR36][R2.64], R5 ;  /* 0x0000000502007986 */ /* 0x0007e2000c101124 */
[----:B------:R-:W-:Y:S05]  /*9e60*/  BRA `(.L_x_3400) ;  /* 0x00000000007c7947 */ /* 0x000fea0003800000 */
.L_x_3422:
[----:B------:R-:W-:Y:S01]  /*9e70*/  UMOV UR4, 0xf0000000 ;  /* 0xf000000000047882 */ /* 0x000fe20000000000 */
[----:B------:R-:W-:Y:S01]  /*9e80*/  UMOV UR5, 0x380fffff ;  /* 0x380fffff00057882 */ /* 0x000fe20000000000 */
[----:B-----5:R-:W0:Y:S01]  /*9e90*/  F2F.F32.F64 R5, R28 ;  /* 0x0000001c00057310 */ /* 0x020e220000301000 */
        /* <DEDUP_REMOVED lines=13> */
.L_x_3428:
[----:B------:R-:W-:Y:S01]  /*9f70*/  IMAD.MOV.U32 R0, RZ, RZ, 0x7f ;  /* 0x0000007fff007424 */ /* 0x000fe200078e00ff */
[----:B------:R-:W-:-:S04]  /*9f80*/  ISETP.GT.U32.AND P0, PT, R4, 0x7f800000, PT ;  /* 0x7f8000000400780c */ /* 0x000fc80003f04070 */
[----:B------:R-:W-:-:S09]  /*9f90*/  SEL R0, R0, 0x7c, P0 ;  /* 0x0000007c00007807 */ /* 0x000fd20000000000 */
.L_x_3429:
[----:B------:R-:W-:Y:S05]  /*9fa0*/  BSYNC.RECONVERGENT B0 ;  /* 0x0000000000007941 */ /* 0x000fea0003800200 */
.L_x_3427:
[----:B------:R-:W-:-:S04]  /*9fb0*/  SHF.R.U32.HI R5, RZ, 0x18, R5 ;  /* 0x00000018ff057819 */ /* 0x000fc80000011605 */
[----:B------:R-:W-:-:S05]  /*9fc0*/  LOP3.LUT R5, R0, 0x80, R5, 0xf8, !PT ;  /* 0x0000008000057812 */ /* 0x000fca00078ef805 */
[----:B------:R2:W-:Y:S01]  /*9fd0*/  STG.E.U8 desc[UR36][R2.64], R5 ;  /* 0x0000000502007986 */ /* 0x0005e2000c101124 */
[----:B------:R-:W-:Y:S05]  /*9fe0*/  BRA `(.L_x_3400) ;  /* 0x00000000001c7947 */ /* 0x000fea0003800000 */
.L_x_3421:
[----:B------:R-:W-:Y:S01]  /*9ff0*/  UMOV UR4, 0xf0000000 ;  /* 0xf000000000047882 */ /* 0x000fe20000000000 */
[----:B------:R-:W-:Y:S01]  /*a000*/  UMOV UR5, 0x380fffff ;  /* 0x380fffff00057882 */ /* 0x000fe20000000000 */
[----:B-----5:R-:W0:Y:S01]  /*a010*/  F2F.F32.F64 R0, R28 ;  /* 0x0000001c00007310 */ /* 0x020e220000301000 */
[----:B------:R-:W-:-:S14]  /*a020*/  DSETP.GEU.AND P0, PT, |R28|, UR4, PT ;  /* 0x000000041c007e2a */ /* 0x000fdc000bf0e200 */
[----:B0-----:R-:W-:-:S05]  /*a030*/  @!P0 FMUL R0, R0, 1.175494350822287508e-38 ;  /* 0x0080000000008820 */ /* 0x001fca0000400000 */
[----:B------:R-:W-:-:S05]  /*a040*/  F2FP.BF16.F32.PACK_AB R0, RZ, R0 ;  /* 0x00000000ff00723e */ /* 0x000fca00000010ff */
[----:B------:R0:W-:Y:S02]  /*a050*/  STG.E.U16 desc[UR36][R2.64], R0 ;  /* 0x0000000002007986 */ /* 0x0001e4000c101524 */
.L_x_3400:
[----:B------:R-:W-:-:S05]  /*a060*/  VIADD R34, R34, 0x80 ;  /* 0x0000008022227836 */ /* 0x000fca0000000000 */
[----:B------:R-:W-:-:S13]  /*a070*/  ISETP.GE.AND P0, PT, R34, R36, PT ;  /* 0x000000242200720c */ /* 0x000fda0003f06270 */
[----:B------:R-:W-:Y:S05]  /*a080*/  @P0 BRA `(.L_x_3394) ;  /* 0x0000001000480947 */ /* 0x000fea0003800000 */
[----:B------:R-:W5:Y:S01]  /*a090*/  LDCU UR4, c[0x0][0x3c4] ;  /* 0x00007880ff0477ac */ /* 0x000f620008000800 */
[----:B0123--:R-:W0:Y:S01]  /*a0a0*/  LDC.64 R2, c[0x0][0x398] ;  /* 0x0000e600ff027b82 */ /* 0x00fe220000000a00 */
        /* <DEDUP_REMOVED lines=16> */
[----:B------:R-:W0:Y:S02]  /*a1b0*/  F2I.F64.TRUNC R25, R24 ;  /* 0x0000001800197311 */ /* 0x000e24000030d100 */
[----:B0-----:R0:W-:Y:S01]  /*a1c0*/  STG.E.U8 desc[UR36][R2.64], R25 ;  /* 0x0000001902007986 */ /* 0x0011e2000c101124 */
[----:B------:R-:W-:Y:S05]  /*a1d0*/  BRA `(.L_x_3435) ;  /* 0x0000000c00f07947 */ /* 0x000fea0003800000 */
.L_x_3433:
[----:B------:R-:W0:Y:S02]  /*a1e0*/  F2I.S64.F64.TRUNC R24, R24 ;  /* 0x0000001800187311 */ /* 0x000e24000030d900 */
[----:B0-----:R-:W-:-:S05]  /*a1f0*/  IMAD.MOV.U32 R5, RZ, RZ, R24 ;  /* 0x000000ffff057224 */ /* 0x001fca00078e0018 */
[----:B------:R0:W-:Y:S01]  /*a200*/  STG.E.U8 desc[UR36][R2.64], R5 ;  /* 0x0000000502007986 */ /* 0x0001e2000c101124 */
[----:B------:R-:W-:Y:S05]  /*a210*/  BRA `(.L_x_3435) ;  /* 0x0000000c00e07947 */ /* 0x000fea0003800000 */
.L_x_3432:
[----:B------:R-:W-:-:S13]  /*a220*/  ISETP.NE.AND P0, PT, R0, 0x2, PT ;  /* 0x000000020000780c */ /* 0x000fda0003f05270 */
[----:B------:R-:W-:Y:S05]  /*a230*/  @!P0 BRA `(.L_x_3436) ;  /* 0x0000000000288947 */ /* 0x000fea0003800000 */
[----:B------:R-:W-:-:S13]  /*a240*/  ISETP.NE.AND P0, PT, R0, 0x3, PT ;  /* 0x000000030000780c */ /* 0x000fda0003f05270 */
[----:B------:R-:W-:Y:S05]  /*a250*/  @!P0 BRA `(.L_x_3437) ;  /* 0x0000000000148947 */ /* 0x000fea0003800000 */
[----:B------:R-:W-:-:S13]  /*a260*/  ISETP.NE.AND P0, PT, R0, 0x4, PT ;  /* 0x000000040000780c */ /* 0x000fda0003f05270 */
[----:B------:R-:W-:Y:S05]  /*a270*/  @P0 BRA `(.L_x_3434) ;  /* 0x0000000800b40947 */ /* 0x000fea0003800000 */
[----:B------:R-:W0:Y:S02]  /*a280*/  F2I.S64.F64.TRUNC R24, R24 ;  /* 0x0000001800187311 */ /* 0x000e24000030d900 */
[----:B0-----:R0:W-:Y:S01]  /*a290*/  STG.E.64 desc[UR36][R2.64], R24 ;  /* 0x0000001802007986 */ /* 0x0011e2000c101b24 */
[----:B------:R-:W-:Y:S05]  /*a2a0*/  BRA `(.L_x_3435) ;  /* 0x0000000c00bc7947 */ /* 0x000fea0003800000 */
.L_x_3437:
[----:B------:R-:W0:Y:S02]  /*a2b0*/  F2I.F64.TRUNC R25, R24 ;  /* 0x0000001800197311 */ /* 0x000e24000030d100 */
[----:B0-----:R0:W-:Y:S01]  /*a2c0*/  STG.E desc[UR36][R2.64], R25 ;  /* 0x0000001902007986 */ /* 0x0011e2000c101924 */
[----:B------:R-:W-:Y:S05]  /*a2d0*/  BRA `(.L_x_3435) ;  /* 0x0000000c00b07947 */ /* 0x000fea0003800000 */
.L_x_3436:
[----:B------:R-:W0:Y:S02]  /*a2e0*/  F2I.F64.TRUNC R25, R24 ;  /* 0x0000001800197311 */ /* 0x000e24000030d100 */
[----:B0-----:R0:W-:Y:S01]  /*a2f0*/  STG.E.U16 desc[UR36][R2.64], R25 ;  /* 0x0000001902007986 */ /* 0x0011e2000c101524 */
[----:B------:R-:W-:Y:S05]  /*a300*/  BRA `(.L_x_3435) ;  /* 0x0000000c00a47947 */ /* 0x000fea0003800000 */
.L_x_3431:
        /* <DEDUP_REMOVED lines=9> */
[----:B------:R-:W-:-:S14]  /*a3a0*/  DSETP.GEU.AND P0, PT, |R24|, UR4, PT ;  /* 0x0000000418007e2a */ /* 0x000fdc000bf0e200 */
[----:B0-----:R-:W-:-:S05]  /*a3b0*/  @!P0 FMUL R5, R5, 1.175494350822287508e-38 ;  /* 0x0080000005058820 */ /* 0x001fca0000400000 */
[----:B------:R3:W-:Y:S01]  /*a3c0*/  STG.E desc[UR36][R2.64], R5 ;  /* 0x0000000502007986 */ /* 0x0007e2000c101924 */
[----:B------:R-:W-:Y:S05]  /*a3d0*/  BRA `(.L_x_3435) ;  /* 0x0000000c00707947 */ /* 0x000fea0003800000 */
.L_x_3439:
        /* <DEDUP_REMOVED lines=8> */
.L_x_3438:
        /* <DEDUP_REMOVED lines=14> */
.L_x_3441:
        /* <DEDUP_REMOVED lines=9> */
.L_x_3440:
[----:B------:R0:W-:Y:S01]  /*a5d0*/  STG.E.64 desc[UR36][R2.64], R24 ;  /* 0x0000001802007986 */ /* 0x0001e2000c101b24 */
[----:B------:R-:W-:Y:S05]  /*a5e0*/  BRA `(.L_x_3435) ;  /* 0x0000000800ec7947 */ /* 0x000fea0003800000 */
.L_x_3430:
        /* <DEDUP_REMOVED lines=10> */
[----:B------:R-:W0:Y:S02]  /*a690*/  F2I.U32.F64.TRUNC R25, R24 ;  /* 0x0000001800197311 */ /* 0x000e24000030d000 */
[----:B0-----:R0:W-:Y:S01]  /*a6a0*/  STG.E.U16 desc[UR36][R2.64], R25 ;  /* 0x0000001902007986 */ /* 0x0011e2000c101524 */
[----:B------:R-:W-:Y:S05]  /*a6b0*/  BRA `(.L_x_3435) ;  /* 0x0000000800b87947 */ /* 0x000fea0003800000 */
.L_x_3445:
        /* <DEDUP_REMOVED lines=22> */
.L_x_3448:
[----:B------:R-:W-:-:S04]  /*a820*/  SHF.R.U32.HI R5, RZ, 0x18, R5 ;  /* 0x00000018ff057819 */ /* 0x000fc80000011605 */
[----:B------:R-:W-:-:S07]  /*a830*/  LOP3.LUT R0, R0, 0x80, R5, 0xf8, !PT ;  /* 0x0000008000007812 */ /* 0x000fce00078ef805 */
.L_x_3447:
[----:B------:R-:W-:Y:S05]  /*a840*/  BSYNC.RECONVERGENT B0 ;  /* 0x0000000000007941 */ /* 0x000fea0003800200 */
.L_x_3446:
[----:B------:R0:W-:Y:S01]  /*a850*/  STG.E.U8 desc[UR36][R2.64], R0 ;  /* 0x0000000002007986 */ /* 0x0001e2000c101124 */
[----:B------:R-:W-:Y:S05]  /*a860*/  BRA `(.L_x_3435) ;  /* 0x00000008004c7947 */ /* 0x000fea0003800000 */
.L_x_3444:
        /* <DEDUP_REMOVED lines=22> */
.L_x_3451:
[----:B------:R-:W-:-:S04]  /*a9d0*/  SHF.R.U32.HI R5, RZ, 0x18, R5 ;  /* 0x00000018ff057819 */ /* 0x000fc80000011605 */
[----:B------:R-:W-:-:S07]  /*a9e0*/  LOP3.LUT R0, R0, 0x80, R5, 0xf8, !PT ;  /* 0x0000008000007812 */ /* 0x000fce00078ef805 */
.L_x_3450:
[----:B------:R-:W-:Y:S05]  /*a9f0*/  BSYNC.RECONVERGENT B0 ;  /* 0x0000000000007941 */ /* 0x000fea0003800200 */
.L_x_3449:
[----:B------:R0:W-:Y:S01]  /*aa00*/  STG.E.U8 desc[UR36][R2.64], R0 ;  /* 0x0000000002007986 */ /* 0x0001e2000c101124 */
[----:B------:R-:W-:Y:S05]  /*aa10*/  BRA `(.L_x_3435) ;  /* 0x0000000400e07947 */ /* 0x000fea0003800000 */
.L_x_3443:
        /* <DEDUP_REMOVED lines=26> */
.L_x_3453:
[----:B------:R-:W0:Y:S02]  /*abc0*/  F2I.U64.F64.TRUNC R24, R24 ;  /* 0x0000001800187311 */ /* 0x000e24000030d800 */
[----:B0-----:R0:W-:Y:S01]  /*abd0*/  STG.E.64 desc[UR36][R2.64], R24 ;  /* 0x0000001802007986 */ /* 0x0011e2000c101b24 */
[----:B------:R-:W-:Y:S05]  /*abe0*/  BRA `(.L_x_3435) ;  /* 0x00000004006c7947 */ /* 0x000fea0003800000 */
.L_x_3452:
[----:B------:R-:W0:Y:S02]  /*abf0*/  F2I.U32.F64.TRUNC R25, R24 ;  /* 0x0000001800197311 */ /* 0x000e24000030d000 */
[----:B0-----:R0:W-:Y:S01]  /*ac00*/  STG.E desc[UR36][R2.64], R25 ;  /* 0x0000001902007986 */ /* 0x0011e2000c101924 */
[----:B------:R-:W-:Y:S05]  /*ac10*/  BRA `(.L_x_3435) ;  /* 0x0000000400607947 */ /* 0x000fea0003800000 */
.L_x_3442:
[----:B------:R-:W-:-:S13]  /*ac20*/  ISETP.GT.AND P0, PT, R0, 0xe, PT ;  /* 0x0000000e0000780c */ /* 0x000fda0003f04270 */
[----:B------:R-:W-:Y:S05]  /*ac30*/  @P0 BRA `(.L_x_3454) ;  /* 0x00000000002c0947 */ /* 0x000fea0003800000 */
[----:B------:R-:W-:-:S13]  /*ac40*/  ISETP.NE.AND P0, PT, R0, 0xa, PT ;  /* 0x0000000a0000780c */ /* 0x000fda0003f05270 */
[----:B------:R-:W-:Y:S05]  /*ac50*/  @!P0 BRA `(.L_x_3455) ;  /* 0x0000000000188947 */ /* 0x000fea0003800000 */
[----:B------:R-:W-:-:S13]  /*ac60*/  ISETP.NE.AND P0, PT, R0, 0xb, PT ;  /* 0x0000000b0000780c */ /* 0x000fda0003f05270 */
[----:B------:R-:W-:Y:S05]  /*ac70*/  @P0 BRA `(.L_x_3434) ;  /* 0x0000000000340947 */ /* 0x000fea0003800000 */
[----:B------:R-:W-:-:S06]  /*ac80*/  DSETP.NEU.AND P0, PT, R24, RZ, PT ;  /* 0x000000ff1800722a */ /* 0x000fcc0003f0d000 */
[----:B------:R-:W-:-:S05]  /*ac90*/  SEL R5, RZ, 0x1, !P0 ;  /* 0x00000001ff057807 */ /* 0x000fca0004000000 */
[----:B------:R0:W-:Y:S01]  /*aca0*/  STG.E.U8 desc[UR36][R2.64], R5 ;  /* 0x0000000502007986 */ /* 0x0001e2000c101124 */
[----:B------:R-:W-:Y:S05]  /*acb0*/  BRA `(.L_x_3435) ;  /* 0x0000000400387947 */ /* 0x000fea0003800000 */
.L_x_3455:
[----:B------:R-:W-:-:S05]  /*acc0*/  CS2R R26, SRZ ;  /* 0x00000000001a7805 */ /* 0x000fca000001ff00 */
[----:B------:R0:W-:Y:S01]  /*acd0*/  STG.E.128 desc[UR36][R2.64], R24 ;  /* 0x0000001802007986 */ /* 0x0001e2000c101d24 */
[----:B------:R-:W-:Y:S05]  /*ace0*/  BRA `(.L_x_3435) ;  /* 0x00000004002c7947 */ /* 0x000fea0003800000 */
.L_x_3454:
[----:B------:R-:W-:-:S13]  /*acf0*/  ISETP.NE.AND P0, PT, R0, 0xf, PT ;  /* 0x0000000f0000780c */ /* 0x000fda0003f05270 */
[----:B------:R-:W-:Y:S05]  /*ad00*/  @!P0 BRA `(.L_x_3456) ;  /* 0x0000000400088947 */ /* 0x000fea0003800000 */
[----:B------:R-:W-:-:S13]  /*ad10*/  ISETP.NE.AND P0, PT, R0, 0x17, PT ;  /* 0x000000170000780c */ /* 0x000fda0003f05270 */
[----:B------:R-:W-:Y:S05]  /*ad20*/  @!P0 BRA `(.L_x_3457) ;  /* 0x0000000000a08947 */ /* 0x000fea0003800000 */
[----:B------:R-:W-:-:S13]  /*ad30*/  ISETP.NE.AND P0, PT, R0, 0x18, PT ;  /* 0x000000180000780c */ /* 0x000fda0003f05270 */
[----:B------:R-:W-:Y:S05]  /*ad40*/  @!P0 BRA `(.L_x_3458) ;  /* 0x0000000000448947 */ /* 0x000fea0003800000 */
.L_x_3434:
[----:B------:R-:W-:Y:S01]  /*ad50*/  MOV R0, 0x0 ;  /* 0x0000000000007802 */ /* 0x000fe20000000f00 */
[----:B------:R-:W0:Y:S01]  /*ad60*/  LDCU.64 UR4, c[0x4][0x128] ;  /* 0x01002500ff0477ac */ /* 0x000e220008000a00 */
[----:B------:R-:W-:Y:S02]  /*ad70*/  IMAD.MOV.U32 R8, RZ, RZ, 0x65 ;  /* 0x00000065ff087424 */ /* 0x000fe400078e00ff */
[----:B------:R1:W2:Y:S01]  /*ad80*/  LDC.64 R2, c[0x4][R0] ;  /* 0x0100000000027b82 */ /* 0x0002a20000000a00 */
[----:B------:R-:W3:Y:S01]  /*ad90*/  LDCU.64 UR6, c[0x4][0x130] ;  /* 0x01002600ff0677ac */ /* 0x000ee20008000a00 */
[----:B------:R-:W-:Y:S02]  /*ada0*/  IMAD.MOV.U32 R12, RZ, RZ, 0x1 ;  /* 0x00000001ff0c7424 */ /* 0x000fe400078e00ff */
[----:B------:R-:W-:Y:S01]  /*adb0*/  IMAD.MOV.U32 R13, RZ, RZ, RZ ;  /* 0x000000ffff0d7224 */ /* 0x000fe200078e00ff */
[----:B------:R-:W5:Y:S01]  /*adc0*/  LDCU.64 UR8, c[0x4][0x10] ;  /* 0x01000200ff0877ac */ /* 0x000f620008000a00 */
[----:B0-----:R-:W-:-:S02]  /*add0*/  IMAD.U32 R4, RZ, RZ, UR4 ;  /* 0x00000004ff047e24 */ /* 0x001fc4000f8e00ff */
[----:B------:R-:W-:Y:S02]  /*ade0*/  IMAD.U32 R5, RZ, RZ, UR5 ;  /* 0x00000005ff057e24 */ /* 0x000fe4000f8e00ff */
[----:B---3--:R-:W-:Y:S02]  /*adf0*/  IMAD.U32 R6, RZ, RZ, UR6 ;  /* 0x00000006ff067e24 */ /* 0x008fe4000f8e00ff */
[----:B------:R-:W-:Y:S02]  /*ae00*/  IMAD.U32 R7, RZ, RZ, UR7 ;  /* 0x00000007ff077e24 */ /* 0x000fe4000f8e00ff */
[----:B-----5:R-:W-:Y:S02]  /*ae10*/  IMAD.U32 R10, RZ, RZ, UR8 ;  /* 0x00000008ff0a7e24 */ /* 0x020fe4000f8e00ff */
[----:B-1----:R-:W-:-:S07]  /*ae20*/  IMAD.U32 R11, RZ, RZ, UR9 ;  /* 0x00000009ff0b7e24 */ /* 0x002fce000f8e00ff */
[----:B------:R-:W-:-:S07]  /*ae30*/  LEPC R20, `(.L_x_3459) ;  /* 0x000000001014794e */ /* 0x000fce0000000000 */
[----:B--2-4-:R-:W-:Y:S05]  /*ae40*/  CALL.ABS.NOINC R2 ;  /* 0x0000000002007343 */ /* 0x014fea0003c00000 */
.L_x_3459:
[----:B------:R-:W-:Y:S05]  /*ae50*/  BRA `(.L_x_3435) ;  /* 0x0000000000d07947 */ /* 0x000fea0003800000 */
.L_x_3458:
        /* <DEDUP_REMOVED lines=17> */
.L_x_3461:
[----:B------:R-:W-:Y:S05]  /*af70*/  BSYNC.RECONVERGENT B0 ;  /* 0x0000000000007941 */ /* 0x000fea0003800200 */
.L_x_3460:
[----:B------:R-:W-:-:S05]  /*af80*/  LOP3.LUT R5, R0, 0x80, R5, 0xf8, !PT ;  /* 0x0000008000057812 */ /* 0x000fca00078ef805 */
[----:B------:R0:W-:Y:S01]  /*af90*/  STG.E.U8 desc[UR36][R2.64], R5 ;  /* 0x0000000502007986 */ /* 0x0001e2000c101124 */
[----:B------:R-:W-:Y:S05]  /*afa0*/  BRA `(.L_x_3435) ;  /* 0x00000000007c7947 */ /* 0x000fea0003800000 */
.L_x_3457:
        /* <DEDUP_REMOVED lines=16> */
.L_x_3463:
[----:B------:R-:W-:Y:S01]  /*b0b0*/  IMAD.MOV.U32 R0, RZ, RZ, 0x7f ;  /* 0x0000007fff007424 */ /* 0x000fe200078e00ff */
[----:B------:R-:W-:-:S04]  /*b0c0*/  ISETP.GT.U32.AND P0, PT, R4, 0x7f800000, PT ;  /* 0x7f8000000400780c */ /* 0x000fc80003f04070 */
[----:B------:R-:W-:-:S09]  /*b0d0*/  SEL R0, R0, 0x7c, P0 ;  /* 0x0000007c00007807 */ /* 0x000fd20000000000 */
.L_x_3464:
[----:B------:R-:W-:Y:S05]  /*b0e0*/  BSYNC.RECONVERGENT B0 ;  /* 0x0000000000007941 */ /* 0x000fea0003800200 */
.L_x_3462:
[----:B------:R-:W-:-:S04]  /*b0f0*/  SHF.R.U32.HI R5, RZ, 0x18, R5 ;  /* 0x00000018ff057819 */ /* 0x000fc80000011605 */
[----:B------:R-:W-:-:S05]  /*b100*/  LOP3.LUT R5, R0, 0x80, R5, 0xf8, !PT ;  /* 0x0000008000057812 */ /* 0x000fca00078ef805 */
[----:B------:R0:W-:Y:S01]  /*b110*/  STG.E.U8 desc[UR36][R2.64], R5 ;  /* 0x0000000502007986 */ /* 0x0001e2000c101124 */
[----:B------:R-:W-:Y:S05]  /*b120*/  BRA `(.L_x_3435) ;  /* 0x00000000001c7947 */ /* 0x000fea0003800000 */
.L_x_3456:
[----:B------:R-:W-:Y:S01]  /*b130*/  UMOV UR4, 0xf0000000 ;  /* 0xf000000000047882 */ /* 0x000fe20000000000 */
[----:B------:R-:W-:Y:S01]  /*b140*/  UMOV UR5, 0x380fffff ;  /* 0x380fffff00057882 */ /* 0x000fe20000000000 */
[----:B------:R-:W0:Y:S01]  /*b150*/  F2F.F32.F64 R0, R24 ;  /* 0x0000001800007310 */ /* 0x000e220000301000 */
[----:B------:R-:W-:-:S14]  /*b160*/  DSETP.GEU.AND P0, PT, |R24|, UR4, PT ;  /* 0x0000000418007e2a */ /* 0x000fdc000bf0e200 */
[----:B0-----:R-:W-:-:S05]  /*b170*/  @!P0 FMUL R0, R0, 1.175494350822287508e-38 ;  /* 0x0080000000008820 */ /* 0x001fca0000400000 */
[----:B------:R-:W-:-:S05]  /*b180*/  F2FP.BF16.F32.PACK_AB R0, RZ, R0 ;  /* 0x00000000ff00723e */ /* 0x000fca00000010ff */
[----:B------:R0:W-:Y:S02]  /*b190*/  STG.E.U16 desc[UR36][R2.64], R0 ;  /* 0x0000000002007986 */ /* 0x0001e4000c101524 */
.L_x_3435:
[----:B------:R-:W-:-:S07]  /*b1a0*/  VIADD R34, R34, 0x80 ;  /* 0x0000008022227836 */ /* 0x000fce0000000000 */
.L_x_3394:
[----:B------:R-:W-:Y:S05]  /*b1b0*/  BSYNC.RECONVERGENT B6 ;  /* 0x0000000000067941 */ /* 0x000fea0003800200 */
.L_x_3393:
[----:B------:R-:W-:-:S13]  /*b1c0*/  ISETP.GE.AND P0, PT, R34, R36, PT ;  /* 0x000000242200720c */ /* 0x000fda0003f06270 */
[----:B------:R-:W-:Y:S05]  /*b1d0*/  @P0 EXIT ;  /* 0x000000000000094d */ /* 0x000fea0003800000 */
[----:B0123--:R-:W0:Y:S01]  /*b1e0*/  LDC.64 R2, c[0x0][0x398] ;  /* 0x0000e600ff027b82 */ /* 0x00fe220000000a00 */
        /* <DEDUP_REMOVED lines=17> */
[----:B0-----:R-:W-:Y:S01]  /*b300*/  STG.E.U8 desc[UR36][R2.64], R17 ;  /* 0x0000001102007986 */ /* 0x001fe2000c101124 */
[----:B------:R-:W-:Y:S05]  /*b310*/  EXIT ;  /* 0x000000000000794d */ /* 0x000fea0003800000 */
.L_x_3468:
[----:B-----5:R-:W0:Y:S02]  /*b320*/  F2I.S64.F64.TRUNC R16, R16 ;  /* 0x0000001000107311 */ /* 0x020e24000030d900 */
[----:B0-----:R-:W-:-:S05]  /*b330*/  IMAD.MOV.U32 R5, RZ, RZ, R16 ;  /* 0x000000ffff057224 */ /* 0x001fca00078e0010 */
[----:B------:R-:W-:Y:S01]  /*b340*/  STG.E.U8 desc[UR36][R2.64], R5 ;  /* 0x0000000502007986 */ /* 0x000fe2000c101124 */
[----:B------:R-:W-:Y:S05]  /*b350*/  EXIT ;  /* 0x000000000000794d */ /* 0x000fea0003800000 */
.L_x_3467:
[----:B------:R-:W-:-:S13]  /*b360*/  ISETP.NE.AND P0, PT, R0, 0x2, PT ;  /* 0x000000020000780c */ /* 0x000fda0003f05270 */
[----:B------:R-:W-:Y:S05]  /*b370*/  @!P0 BRA `(.L_x_3470) ;  /* 0x0000000000288947 */ /* 0x000fea0003800000 */
[----:B------:R-:W-:-:S13]  /*b380*/  ISETP.NE.AND P0, PT, R0, 0x3, PT ;  /* 0x000000030000780c */ /* 0x000fda0003f05270 */
[----:B------:R-:W-:Y:S05]  /*b390*/  @!P0 BRA `(.L_x_3471) ;  /* 0x0000000000148947 */ /* 0x000fea0003800000 */
[----:B------:R-:W-:-:S13]  /*b3a0*/  ISETP.NE.AND P0, PT, R0, 0x4, PT ;  /* 0x000000040000780c */ /* 0x000fda0003f05270 */
[----:B------:R-:W-:Y:S05]  /*b3b0*/  @P0 BRA `(.L_x_3469) ;  /* 0x0000000800b40947 */ /* 0x000fea0003800000 */
[----:B-----5:R-:W0:Y:S02]  /*b3c0*/  F2I.S64.F64.TRUNC R16, R16 ;  /* 0x0000001000107311 */ /* 0x020e24000030d900 */
[----:B0-----:R-:W-:Y:S01]  /*b3d0*/  STG.E.64 desc[UR36][R2.64], R16 ;  /* 0x0000001002007986 */ /* 0x001fe2000c101b24 */
[----:B------:R-:W-:Y:S05]  /*b3e0*/  EXIT ;  /* 0x000000000000794d */ /* 0x000fea0003800000 */
.L_x_3471:
[----:B-----5:R-:W0:Y:S02]  /*b3f0*/  F2I.F64.TRUNC R17, R16 ;  /* 0x0000001000117311 */ /* 0x020e24000030d100 */
[----:B0-----:R-:W-:Y:S01]  /*b400*/  STG.E desc[UR36][R2.64], R17 ;  /* 0x0000001102007986 */ /* 0x001fe2000c101924 */
[----:B------:R-:W-:Y:S05]  /*b410*/  EXIT ;  /* 0x000000000000794d */ /* 0x000fea0003800000 */
.L_x_3470:
[----:B-----5:R-:W0:Y:S02]  /*b420*/  F2I.F64.TRUNC R17, R16 ;  /* 0x0000001000117311 */ /* 0x020e24000030d100 */
[----:B0-----:R-:W-:Y:S01]  /*b430*/  STG.E.U16 desc[UR36][R2.64], R17 ;  /* 0x0000001102007986 */ /* 0x001fe2000c101524 */
[----:B------:R-:W-:Y:S05]  /*b440*/  EXIT ;  /* 0x000000000000794d */ /* 0x000fea0003800000 */
.L_x_3466:
        /* <DEDUP_REMOVED lines=11> */
[----:B------:R-:W-:Y:S01]  /*b500*/  STG.E desc[UR36][R2.64], R5 ;  /* 0x0000000502007986 */ /* 0x000fe2000c101924 */
[----:B------:R-:W-:Y:S05]  /*b510*/  EXIT ;  /* 0x000000000000794d */ /* 0x000fea0003800000 */
.L_x_3473:
[----:B------:R-:W-:Y:S01]  /*b520*/  UMOV UR4, 0xf0000000 ;  /* 0xf000000000047882 */ /* 0x000fe20000000000 */
[----:B------:R-:W-:Y:S01]  /*b530*/  UMOV UR5, 0x380fffff ;  /* 0x380fffff00057882 */ /* 0x000fe20000000000 */
[----:B-----5:R-:W0:Y:S01]  /*b540*/  F2F.F32.F64 R0, R16 ;  /* 0x0000001000007310 */ /* 0x020e220000301000 */
[----:B------:R-:W-:-:S14]  /*b550*/  DSETP.GEU.AND P0, PT, |R16|, UR4, PT ;  /* 0x0000000410007e2a */ /* 0x000fdc000bf0e200 */
[----:B0-----:R-:W-:-:S05]  /*b560*/  @!P0 FMUL R0, R0, 1.175494350822287508e-38 ;  /* 0x0080000000008820 */ /* 0x001fca0000400000 */
[----:B------:R-:W-:-:S05]  /*b570*/  F2FP.F16.F32.PACK_AB R0, RZ, R0 ;  /* 0x00000000ff00723e */ /* 0x000fca00000000ff */
[----:B------:R-:W-:Y:S01]  /*b580*/  STG.E.U16 desc[UR36][R2.64], R0 ;  /* 0x0000000002007986 */ /* 0x000fe2000c101524 */
[----:B------:R-:W-:Y:S05]  /*b590*/  EXIT ;  /* 0x000000000000794d */ /* 0x000fea0003800000 */
.L_x_3472:
        /* <DEDUP_REMOVED lines=12> */
[----:B------:R-:W-:Y:S01]  /*b660*/  STG.E.64 desc[UR36][R2.64], R4 ;  /* 0x0000000402007986 */ /* 0x000fe2000c101b24 */
[----:B------:R-:W-:Y:S05]  /*b670*/  EXIT ;  /* 0x000000000000794d */ /* 0x000fea0003800000 */
.L_x_3475:
[----:B------:R-:W-:Y:S01]  /*b680*/  UMOV UR4, 0xf0000000 ;  /* 0xf000000000047882 */ /* 0x000fe20000000000 */
[----:B------:R-:W-:Y:S01]  /*b690*/  UMOV UR5, 0x380fffff ;  /* 0x380fffff00057882 */ /* 0x000fe20000000000 */
[----:B-----5:R-:W0:Y:S01]  /*b6a0*/  F2F.F32.F64 R0, R16 ;  /* 0x0000001000007310 */ /* 0x020e220000301000 */
[----:B------:R-:W-:-:S14]  /*b6b0*/  DSETP.GEU.AND P0, PT, |R16|, UR4, PT ;  /* 0x0000000410007e2a */ /* 0x000fdc000bf0e200 */
[----:B0-----:R-:W-:-:S05]  /*b6c0*/  @!P0 FMUL R0, R0, 1.175494350822287508e-38 ;  /* 0x0080000000008820 */ /* 0x001fca0000400000 */
[----:B------:R-:W-:-:S04]  /*b6d0*/  F2FP.F16.F32.PACK_AB R5, RZ, R0 ;  /* 0x00000000ff05723e */ /* 0x000fc800000000ff */
[----:B------:R-:W-:-:S05]  /*b6e0*/  PRMT R5, R5, 0x5410, RZ ;  /* 0x0000541005057816 */ /* 0x000fca00000000ff */
[----:B------:R-:W-:Y:S01]  /*b6f0*/  STG.E desc[UR36][R2.64], R5 ;  /* 0x0000000502007986 */ /* 0x000fe2000c101924 */
[----:B------:R-:W-:Y:S05]  /*b700*/  EXIT ;  /* 0x000000000000794d */ /* 0x000fea0003800000 */
.L_x_3474:
[----:B-----5:R-:W-:Y:S01]  /*b710*/  STG.E.64 desc[UR36][R2.64], R16 ;  /* 0x0000001002007986 */ /* 0x020fe2000c101b24 */
[----:B------:R-:W-:Y:S05]  /*b720*/  EXIT ;  /* 0x000000000000794d */ /* 0x000fea0003800000 */
.L_x_3465:
        /* <DEDUP_REMOVED lines=11> */
[----:B0-----:R-:W-:Y:S01]  /*b7e0*/  STG.E.U16 desc[UR36][R2.64], R17 ;  /* 0x0000001102007986 */ /* 0x001fe2000c101524 */
[----:B------:R-:W-:Y:S05]  /*b7f0*/  EXIT ;  /* 0x000000000000794d */ /* 0x000fea0003800000 */
.L_x_3479:
        /* <DEDUP_REMOVED lines=22> */
.L_x_3482:
[----:B------:R-:W-:-:S04]  /*b960*/  SHF.R.U32.HI R5, RZ, 0x18, R5 ;  /* 0x00000018ff057819 */ /* 0x000fc80000011605 */
[----:B------:R-:W-:-:S07]  /*b970*/  LOP3.LUT R0, R0, 0x80, R5, 0xf8, !PT ;  /* 0x0000008000007812 */ /* 0x000fce00078ef805 */
.L_x_3481:
[----:B------:R-:W-:Y:S05]  /*b980*/  BSYNC.RECONVERGENT B0 ;  /* 0x0000000000007941 */ /* 0x000fea0003800200 */
.L_x_3480:
[----:B------:R-:W-:Y:S01]  /*b990*/  STG.E.U8 desc[UR36][R2.64], R0 ;  /* 0x0000000002007986 */ /* 0x000fe2000c101124 */
[----:B------:R-:W-:Y:S05]  /*b9a0*/  EXIT ;  /* 0x000000000000794d */ /* 0x000fea0003800000 */
.L_x_3478:
        /* <DEDUP_REMOVED lines=22> */
.L_x_3485:
[----:B------:R-:W-:-:S04]  /*bb10*/  SHF.R.U32.HI R5, RZ, 0x18, R5 ;  /* 0x00000018ff057819 */ /* 0x000fc80000011605 */
[----:B------:R-:W-:-:S07]  /*bb20*/  LOP3.LUT R0, R0, 0x80, R5, 0xf8, !PT ;  /* 0x0000008000007812 */ /* 0x000fce00078ef805 */
.L_x_3484:
[----:B------:R-:W-:Y:S05]  /*bb30*/  BSYNC.RECONVERGENT B0 ;  /* 0x0000000000007941 */ /* 0x000fea0003800200 */
.L_x_3483:
[----:B------:R-:W-:Y:S01]  /*bb40*/  STG.E.U8 desc[UR36][R2.64], R0 ;  /* 0x0000000002007986 */ /* 0x000fe2000c101124 */
[----:B------:R-:W-:Y:S05]  /*bb50*/  EXIT ;  /* 0x000000000000794d */ /* 0x000fea0003800000 */
.L_x_3477:
        /* <DEDUP_REMOVED lines=26> */
.L_x_3487:
[----:B-----5:R-:W0:Y:S02]  /*bd00*/  F2I.U64.F64.TRUNC R16, R16 ;  /* 0x0000001000107311 */ /* 0x020e24000030d800 */
[----:B0-----:R-:W-:Y:S01]  /*bd10*/  STG.E.64 desc[UR36][R2.64], R16 ;  /* 0x0000001002007986 */ /* 0x001fe2000c101b24 */
[----:B------:R-:W-:Y:S05]  /*bd20*/  EXIT ;  /* 0x000000000000794d */ /* 0x000fea0003800000 */
.L_x_3486:
[----:B-----5:R-:W0:Y:S02]  /*bd30*/  F2I.U32.F64.TRUNC R17, R16 ;  /* 0x0000001000117311 */ /* 0x020e24000030d000 */
[----:B0-----:R-:W-:Y:S01]  /*bd40*/  STG.E desc[UR36][R2.64], R17 ;  /* 0x0000001102007986 */ /* 0x001fe2000c101924 */
[----:B------:R-:W-:Y:S05]  /*bd50*/  EXIT ;  /* 0x000000000000794d */ /* 0x000fea0003800000 */
.L_x_3476:
        /* <DEDUP_REMOVED lines=8> */
[----:B------:R-:W-:Y:S01]  /*bde0*/  STG.E.U8 desc[UR36][R2.64], R5 ;  /* 0x0000000502007986 */ /* 0x000fe2000c101124 */
[----:B------:R-:W-:Y:S05]  /*bdf0*/  EXIT ;  /* 0x000000000000794d */ /* 0x000fea0003800000 */
.L_x_3489:
[----:B----45:R-:W-:-:S05]  /*be00*/  CS2R R18, SRZ ;  /* 0x0000000000127805 */ /* 0x030fca000001ff00 */
[----:B------:R-:W-:Y:S01]  /*be10*/  STG.E.128 desc[UR36][R2.64], R16 ;  /* 0x0000001002007986 */ /* 0x000fe2000c101d24 */
[----:B------:R-:W-:Y:S05]  /*be20*/  EXIT ;  /* 0x000000000000794d */ /* 0x000fea0003800000 */
.L_x_3488:
[----:B------:R-:W-:-:S13]  /*be30*/  ISETP.NE.AND P0, PT, R0, 0xf, PT ;  /* 0x0000000f0000780c */ /* 0x000fda0003f05270 */
[----:B------:R-:W-:Y:S05]  /*be40*/  @!P0 BRA `(.L_x_3490) ;  /* 0x0000000400088947 */ /* 0x000fea0003800000 */
[----:B------:R-:W-:-:S13]  /*be50*/  ISETP.NE.AND P0, PT, R0, 0x17, PT ;  /* 0x000000170000780c */ /* 0x000fda0003f05270 */
[----:B------:R-:W-:Y:S05]  /*be60*/  @!P0 BRA `(.L_x_3491) ;  /* 0x0000000000a08947 */ /* 0x000fea0003800000 */
[----:B------:R-:W-:-:S13]  /*be70*/  ISETP.NE.AND P0, PT, R0, 0x18, PT ;  /* 0x000000180000780c */ /* 0x000fda0003f05270 */
[----:B------:R-:W-:Y:S05]  /*be80*/  @!P0 BRA `(.L_x_3492) ;  /* 0x0000000000448947 */ /* 0x000fea0003800000 */
.L_x_3469:
        /* <DEDUP_REMOVED lines=16> */
.L_x_3493:
[----:B------:R-:W-:Y:S05]  /*bf90*/  EXIT ;  /* 0x000000000000794d */ /* 0x000fea0003800000 */
.L_x_3492:
        /* <DEDUP_REMOVED lines=17> */
.L_x_3495:
[----:B------:R-:W-:Y:S05]  /*c0b0*/  BSYNC.RECONVERGENT B0 ;  /* 0x0000000000007941 */ /* 0x000fea0003800200 */
.L_x_3494:
[----:B------:R-:W-:-:S05]  /*c0c0*/  LOP3.LUT R5, R0, 0x80, R5, 0xf8, !PT ;  /* 0x0000008000057812 */ /* 0x000fca00078ef805 */
[----:B------:R-:W-:Y:S01]  /*c0d0*/  STG.E.U8 desc[UR36][R2.64], R5 ;  /* 0x0000000502007986 */ /* 0x000fe2000c101124 */
[----:B------:R-:W-:Y:S05]  /*c0e0*/  EXIT ;  /* 0x000000000000794d */ /* 0x000fea0003800000 */
.L_x_3491:
        /* <DEDUP_REMOVED lines=16> */
.L_x_3497:
[----:B------:R-:W-:Y:S01]  /*c1f0*/  IMAD.MOV.U32 R0, RZ, RZ, 0x7f ;  /* 0x0000007fff007424 */ /* 0x000fe200078e00ff */
[----:B------:R-:W-:-:S04]  /*c200*/  ISETP.GT.U32.AND P0, PT, R4, 0x7f800000, PT ;  /* 0x7f8000000400780c */ /* 0x000fc80003f04070 */
[----:B------:R-:W-:-:S09]  /*c210*/  SEL R0, R0, 0x7c, P0 ;  /* 0x0000007c00007807 */ /* 0x000fd20000000000 */
.L_x_3498:
[----:B------:R-:W-:Y:S05]  /*c220*/  BSYNC.RECONVERGENT B0 ;  /* 0x0000000000007941 */ /* 0x000fea0003800200 */
.L_x_3496:
[----:B------:R-:W-:-:S04]  /*c230*/  SHF.R.U32.HI R5, RZ, 0x18, R5 ;  /* 0x00000018ff057819 */ /* 0x000fc80000011605 */
[----:B------:R-:W-:-:S05]  /*c240*/  LOP3.LUT R5, R0, 0x80, R5, 0xf8, !PT ;  /* 0x0000008000057812 */ /* 0x000fca00078ef805 */
[----:B------:R-:W-:Y:S01]  /*c250*/  STG.E.U8 desc[UR36][R2.64], R5 ;  /* 0x0000000502007986 */ /* 0x000fe2000c101124 */
[----:B------:R-:W-:Y:S05]  /*c260*/  EXIT ;  /* 0x000000000000794d */ /* 0x000fea0003800000 */
.L_x_3490:
[----:B------:R-:W-:Y:S01]  /*c270*/  UMOV UR4, 0xf0000000 ;  /* 0xf000000000047882 */ /* 0x000fe20000000000 */
[----:B------:R-:W-:Y:S01]  /*c280*/  UMOV UR5, 0x380fffff ;  /* 0x380fffff00057882 */ /* 0x000fe20000000000 */
[----:B-----5:R-:W0:Y:S01]  /*c290*/  F2F.F32.F64 R0, R16 ;  /* 0x0000001000007310 */ /* 0x020e220000301000 */
[----:B------:R-:W-:-:S14]  /*c2a0*/  DSETP.GEU.AND P0, PT, |R16|, UR4, PT ;  /* 0x0000000410007e2a */ /* 0x000fdc000bf0e200 */
[----:B0-----:R-:W-:-:S05]  /*c2b0*/  @!P0 FMUL R0, R0, 1.175494350822287508e-38 ;  /* 0x0080000000008820 */ /* 0x001fca0000400000 */
[----:B------:R-:W-:-:S05]  /*c2c0*/  F2FP.BF16.F32.PACK_AB R0, RZ, R0 ;  /* 0x00000000ff00723e */ /* 0x000fca00000010ff */
[----:B------:R-:W-:Y:S01]  /*c2d0*/  STG.E.U16 desc[UR36][R2.64], R0 ;  /* 0x0000000002007986 */ /* 0x000fe2000c101524 */
[----:B------:R-:W-:Y:S05]  /*c2e0*/  EXIT ;  /* 0x000000000000794d */ /* 0x000fea0003800000 */
.L_x_3499:
        /* <DEDUP_REMOVED lines=9> */
.L_x_8200:


//--------------------- .text._ZN2at6native18elementwise_kernelILi128ELi2EZNS0_22gpu_kernel_impl_nocastIZZZNS0_44_GLOBAL__N__40a83637_7_Lerp_cu_1520ed90_319418lerp_scalar_kernelERNS_18TensorIteratorBaseERKN3c106ScalarEENKUlvE0_clEvENKUlvE_clEvEUlddE_EEvS5_RKT_EUliE_EEviT1_ --------------------------
	.section	.text._ZN2at6native18elementwise_kernelILi128ELi2EZNS0_22gpu_kernel_impl_nocastIZZZNS0_44_GLOBAL__N__40a83637_7_Lerp_cu_1520ed90_319418lerp_scalar_kernelERNS_18TensorIteratorBaseERKN3c106ScalarEENKUlvE0_clEvENKUlvE_clEvEUlddE_EEvS5_RKT_EUliE_EEviT1_,"ax",@progbits
	.align	128
        .global         _ZN2at6native18elementwise_kernelILi128ELi2EZNS0_22gpu_kernel_impl_nocastIZZZNS0_44_GLOBAL__N__40a83637_7_Lerp_cu_1520ed90_319418lerp_scalar_kernelERNS_18TensorIteratorBaseERKN3c106ScalarEENKUlvE0_clEvENKUlvE_clEvEUlddE_EEvS5_RKT_EUliE_EEviT1_
        .type           _ZN2at6native18elementwise_kernelILi128ELi2EZNS0_22gpu_kernel_impl_nocastIZZZNS0_44_GLOBAL__N__40a83637_7_Lerp_cu_1520ed90_319418lerp_scalar_kernelERNS_18TensorIteratorBaseERKN3c106ScalarEENKUlvE0_clEvENKUlvE_clEvEUlddE_EEvS5_RKT_EUliE_EEviT1_,@function
        .size           _ZN2at6native18elementwise_kernelILi128ELi2EZNS0_22gpu_kernel_impl_nocastIZZZNS0_44_GLOBAL__N__40a83637_7_Lerp_cu_1520ed90_319418lerp_scalar_kernelERNS_18TensorIteratorBaseERKN3c106ScalarEENKUlvE0_clEvENKUlvE_clEvEUlddE_EEvS5_RKT_EUliE_EEviT1_,(.L_x_8201 - _ZN2at6native18elementwise_kernelILi128ELi2EZNS0_22gpu_kernel_impl_nocastIZZZNS0_44_GLOBAL__N__40a83637_7_Lerp_cu_1520ed90_319418lerp_scalar_kernelERNS_18TensorIteratorBaseERKN3c106ScalarEENKUlvE0_clEvENKUlvE_clEvEUlddE_EEvS5_RKT_EUliE_EEviT1_)
        .other          _ZN2at6native18elementwise_kernelILi128ELi2EZNS0_22gpu_kernel_impl_nocastIZZZNS0_44_GLOBAL__N__40a83637_7_Lerp_cu_1520ed90_319418lerp_scalar_kernelERNS_18TensorIteratorBaseERKN3c106ScalarEENKUlvE0_clEvENKUlvE_clEvEUlddE_EEvS5_RKT_EUliE_EEviT1_,@"STO_CUDA_ENTRY STV_DEFAULT"
_ZN2at6native18elementwise_kernelILi128ELi2EZNS0_22gpu_kernel_impl_nocastIZZZNS0_44_GLOBAL__N__40a83637_7_Lerp_cu_1520ed90_319418lerp_scalar_kernelERNS_18TensorIteratorBaseERKN3c106ScalarEENKUlvE0_clEvENKUlvE_clEvEUlddE_EEvS5_RKT_EUliE_EEviT1_:
.text._ZN2at6native18elementwise_kernelILi128ELi2EZNS0_22gpu_kernel_impl_nocastIZZZNS0_44_GLOBAL__N__40a83637_7_Lerp_cu_1520ed90_319418lerp_scalar_kernelERNS_18TensorIteratorBaseERKN3c106ScalarEENKUlvE0_clEvENKUlvE_clEvEUlddE_EEvS5_RKT_EUliE_EEviT1_:
[----:B------:R-:W-:Y:S08]  /*0000*/  LDC R1, c[0x0][0x37c] ;  /* 0x0000df00ff017b82 */ /* 0x000ff00000000800 */
[----:B------:R-:W0:Y:S01]  /*0010*/  LDC R9, c[0x0][0x388] ;  /* 0x0000e200ff097b82 */ /* 0x000e220000000800 */
[----:B------:R-:W1:Y:S01]  /*0020*/  S2R R11, SR_TID.X ;  /* 0x00000000000b7919 */ /* 0x000e620000002100 */
[----:B------:R-:W2:Y:S06]  /*0030*/  LDCU.64 UR6, c[0x0][0x358] ;  /* 0x00006b00ff0677ac */ /* 0x000eac0008000a00 */
[----:B------:R-:W3:Y:S08]  /*0040*/  S2UR UR4, SR_CTAID.X ;  /* 0x00000000000479c3 */ /* 0x000ef00000002500 */
[----:B------:R-:W4:Y:S01]  /*0050*/  LDC.64 R4, c[0x0][0x600] ;  /* 0x00018000ff047b82 */ /* 0x000f220000000a00 */
[----:B0-----:R-:W-:Y:S01]  /*0060*/  ISETP.NE.AND P0, PT, R9, RZ, PT ;  /* 0x000000ff0900720c */ /* 0x001fe20003f05270 */
[----:B---3--:R-:W-:-:S06]  /*0070*/  USHF.L.U32 UR4, UR4, 0x8, URZ ;  /* 0x0000000804047899 */ /* 0x008fcc00080006ff */
[----:B-1----:R-:W-:Y:S01]  /*0080*/  LOP3.LUT R11, R11, UR4, RZ, 0xfc, !PT ;  /* 0x000000040b0b7c12 */ /* 0x002fe2000f8efcff */
[----:B----4-:R-:W-:-:S05]  /*0090*/  DADD R2, -R4, 1 ;  /* 0x3ff0000004027429 */ /* 0x010fca0000000100 */
[----:B--2---:R-:W-:Y:S06]  /*00a0*/  @P0 BRA `(.L_x_3500) ;  /* 0x0000000000840947 */ /* 0x004fec0003800000 */
[----:B------:R-:W0:Y:S01]  /*00b0*/  LDCU UR4, c[0x0][0x380] ;  /* 0x00007000ff0477ac */ /* 0x000e220008000800 */
[----:B------:R-:W-:Y:S01]  /*00c0*/  BSSY.RECONVERGENT B0, `(.L_x_3501) ;  /* 0x000000e000007945 */ /* 0x000fe20003800200 */
[----:B0-----:R-:W-:-:S13]  /*00d0*/  ISETP.GE.AND P0, PT, R11, UR4, PT ;  /* 0x000000040b007c0c */ /* 0x001fda000bf06270 */
[----:B------:R-:W-:Y:S05]  /*00e0*/  @P0 BRA `(.L_x_3502) ;  /* 0x00000000002c0947 */ /* 0x000fea0003800000 */
[----:B------:R-:W0:Y:S08]  /*00f0*/  LDC.64 R6, c[0x0][0x5f0] ;  /* 0x00017c00ff067b82 */ /* 0x000e300000000a00 */
[----:B------:R-:W1:Y:S01]  /*0100*/  LDC.64 R8, c[0x0][0x5f8] ;  /* 0x00017e00ff087b82 */ /* 0x000e620000000a00 */
[----:B0-----:R-:W2:Y:S04]  /*0110*/  LDG.E.64 R6, desc[UR6][R6.64] ;  /* 0x0000000606067981 */ /* 0x001ea8000c1e1b00 */
[----:B-1----:R-:W2:Y:S03]  /*0120*/  LDG.E.64 R8, desc[UR6][R8.64] ;  /* 0x0000000608087981 */ /* 0x002ea6000c1e1b00 */
[----:B------:R-:W0:Y:S01]  /*0130*/  LDC.64 R16, c[0x0][0x5e8] ;  /* 0x00017a00ff107b82 */ /* 0x000e220000000a00 */
[----:B------:R-:W-:Y:S01]  /*0140*/  DSETP.GEU.AND P0, PT, |R4|, 0.5, PT ;  /* 0x3fe000000400742a */ /* 0x000fe20003f0e200 */
[----:B------:R-:W-:Y:S01]  /*0150*/  IADD3 R11, PT, PT, R11, 0x80, RZ ;  /* 0x000000800b0b7810 */ /* 0x000fe20007ffe0ff */
[----:B--2---:R-:W-:-:S12]  /*0160*/  DADD R12, -R6, R8 ;  /* 0x00000000060c7229 */ /* 0x004fd80000000108 */
[----:B------:R-:W-:Y:S02]  /*0170*/  @!P0 DFMA R14, R12, R4, R6 ;  /* 0x000000040c0e822b */ /* 0x000fe40000000006 */
[----:B------:R-:W-:-:S07]  /*0180*/  @P0 DFMA R14, R2, -R12, R8 ;  /* 0x8000000c020e022b */ /* 0x000fce0000000008 */
[----:B0-----:R0:W-:Y:S04]  /*0190*/  STG.E.64 desc[UR6][R16.64], R14 ;  /* 0x0000000e10007986 */ /* 0x0011e8000c101b06 */
.L_x_3502:
[----:B------:R-:W-:Y:S05]  /*01a0*/  BSYNC.RECONVERGENT B0 ;  /* 0x0000000000007941 */ /* 0x000fea0003800200 */
.L_x_3501:
[----:B------:R-:W-:-:S13]  /*01b0*/  ISETP.GE.AND P0, PT, R11, UR4, PT ;  /* 0x000000040b007c0c */ /* 0x000fda000bf06270 */
[----:B------:R-:W-:Y:S05]  /*01c0*/  @P0 EXIT ;  /* 0x000000000000094d */ /* 0x000fea0003800000 */
[----:B------:R-:W1:Y:S08]  /*01d0*/  LDC.64 R6, c[0x0][0x5f0] ;  /* 0x00017c00ff067b82 */ /* 0x000e700000000a00 */
[----:B------:R-:W2:Y:S01]  /*01e0*/  LDC.64 R8, c[0x0][0x5f8] ;  /* 0x00017e00ff087b82 */ /* 0x000ea20000000a00 */
[----:B-1----:R-:W3:Y:S04]  /*01f0*/  LDG.E.64 R6, desc[UR6][R6.64] ;  /* 0x0000000606067981 */ /* 0x002ee8000c1e1b00 */
[----:B--2---:R-:W3:Y:S01]  /*0200*/  LDG.E.64 R8, desc[UR6][R8.64] ;  /* 0x0000000608087981 */ /* 0x004ee2000c1e1b00 */
[----:B------:R-:W-:-:S14]  /*0210*/  DSETP.GEU.AND P0, PT, |R4|, 0.5, PT ;  /* 0x3fe000000400742a */ /* 0x000fdc0003f0e200 */
[----:B------:R-:W1:Y:S01]  /*0220*/  @!P0 LDC.64 R12, c[0x0][0x5e8] ;  /* 0x00017a00ff0c8b82 */ /* 0x000e620000000a00 */
[----:B---3--:R-:W-:-:S08]  /*0230*/  @!P0 DADD R10, -R6, R8 ;  /* 0x00000000060a8229 */ /* 0x008fd00000000108 */
[----:B------:R-:W-:-:S07]  /*0240*/  @!P0 DFMA R10, R10, R4, R6 ;  /* 0x000000040a0a822b */ /* 0x000fce0000000006 */
[----:B-1----:R1:W-:Y:S01]  /*0250*/  @!P0 STG.E.64 desc[UR6][R12.64], R10 ;  /* 0x0000000a0c008986 */ /* 0x0023e2000c101b06 */
[----:B------:R-:W-:Y:S05]  /*0260*/  @!P0 EXIT ;  /* 0x000000000000894d */ /* 0x000fea0003800000 */
[----:B------:R-:W2:Y:S01]  /*0270*/  LDC.64 R4, c[0x0][0x5e8] ;  /* 0x00017a00ff047b82 */ /* 0x000ea20000000a00 */
[----:B------:R-:W-:-:S08]  /*0280*/  DADD R6, -R6, R8 ;  /* 0x0000000006067229 */ /* 0x000fd00000000108 */
[----:B------:R-:W-:-:S07]  /*0290*/  DFMA R2, R2, -R6, R8 ;  /* 0x800000060202722b */ /* 0x000fce0000000008 */
[----:B--2---:R-:W-:Y:S01]  /*02a0*/  STG.E.64 desc[UR6][R4.64], R2 ;  /* 0x0000000204007986 */ /* 0x004fe2000c101b06 */
[----:B------:R-:W-:Y:S05]  /*02b0*/  EXIT ;  /* 0x000000000000794d */ /* 0x000fea0003800000 */
.L_x_3500:
        /* <DEDUP_REMOVED lines=8> */
[----:B------:R-:W-:Y:S02]  /*0340*/  MOV R10, RZ ;  /* 0x000000ff000a7202 */ /* 0x000fe40000000f00 */
[----:B------:R-:W-:Y:S01]  /*0350*/  ISETP.NE.AND P0, PT, R9, RZ, PT ;  /* 0x000000ff0900720c */ /* 0x000fe20003f05270 */
[----:B------:R-:W1:Y:S01]  /*0360*/  LDCU UR5, c[0x0][0x38c] ;  /* 0x00007180ff0577ac */ /* 0x000e620008000800 */
        /* <DEDUP_REMOVED lines=343> */
.L_x_3505:
[----:B------:R-:W0:Y:S02]  /*18e0*/  LDCU.128 UR8, c[0x0][0x5f0] ;  /* 0x0000be00ff0877ac */ /* 0x000e240008000c00 */
[----:B0-----:R-:W-:Y:S02]  /*18f0*/  IADD3 R16, P0, PT, R8, UR8, RZ ;  /* 0x0000000808107c10 */ /* 0x001fe4000ff1e0ff */
[----:B------:R-:W-:Y:S02]  /*1900*/  IADD3 R18, P1, PT, R6, UR10, RZ ;  /* 0x0000000a06127c10 */ /* 0x000fe4000ff3e0ff */
[----:B------:R-:W-:Y:S01]  /*1910*/  IADD3.X R17, PT, PT, RZ, UR9, RZ, P0, !PT ;  /* 0x00000009ff117c10 */ /* 0x000fe200087fe4ff */
[----:B------:R-:W0:Y:S01]  /*1920*/  LDCU.64 UR8, c[0x0][0x5e8] ;  /* 0x0000bd00ff0877ac */ /* 0x000e220008000a00 */
[----:B------:R-:W-:-:S04]  /*1930*/  IADD3.X R19, PT, PT, RZ, UR11, RZ, P1, !PT ;  /* 0x0000000bff137c10 */ /* 0x000fc80008ffe4ff */
[----:B------:R-:W2:Y:S04]  /*1940*/  LDG.E.64 R16, desc[UR6][R16.64] ;  /* 0x0000000610107981 */ /* 0x000ea8000c1e1b00 */
[----:B------:R-:W2:Y:S01]  /*1950*/  LDG.E.64 R18, desc[UR6][R18.64] ;  /* 0x0000000612127981 */ /* 0x000ea2000c1e1b00 */
[----:B------:R-:W-:Y:S01]  /*1960*/  DSETP.GEU.AND P1, PT, |R4|, 0.5, PT ;  /* 0x3fe000000400742a */ /* 0x000fe20003f2e200 */
[----:B------:R-:W-:Y:S02]  /*1970*/  IADD3 R11, PT, PT, R11, 0x80, RZ ;  /* 0x000000800b0b7810 */ /* 0x000fe40007ffe0ff */
[----:B0-----:R-:W-:-:S04]  /*1980*/  IADD3 R6, P0, PT, R7, UR8, RZ ;  /* 0x0000000807067c10 */ /* 0x001fc8000ff1e0ff */
[----:B------:R-:W-:Y:S01]  /*1990*/  IADD3.X R7, PT, PT, RZ, UR9, RZ, P0, !PT ;  /* 0x00000009ff077c10 */ /* 0x000fe200087fe4ff */
[----:B--2---:R-:W-:-:S08]  /*19a0*/  DADD R12, -R16, R18 ;  /* 0x00000000100c7229 */ /* 0x004fd00000000112 */
[----:B------:R-:W-:Y:S02]  /*19b0*/  @!P1 DFMA R14, R12, R4, R16 ;  /* 0x000000040c0e922b */ /* 0x000fe40000000010 */
[----:B------:R-:W-:-:S07]  /*19c0*/  @P1 DFMA R14, R2, -R12, R18 ;  /* 0x8000000c020e122b */ /* 0x000fce0000000012 */
[----:B------:R0:W-:Y:S04]  /*19d0*/  STG.E.64 desc[UR6][R6.64], R14 ;  /* 0x0000000e06007986 */ /* 0x0001e8000c101b06 */
.L_x_3504:
[----:B------:R-:W-:Y:S05]  /*19e0*/  BSYNC.RECONVERGENT B0 ;  /* 0x0000000000007941 */ /* 0x000fea0003800200 */
.L_x_3503:
[----:B------:R-:W-:-:S13]  /*19f0*/  ISETP.GE.AND P0, PT, R11, UR4, PT ;  /* 0x000000040b007c0c */ /* 0x000fda000bf06270 */
[----:B------:R-:W-:Y:S05]  /*1a00*/  @P0 EXIT ;  /* 0x000000000000094d */ /* 0x000fea0003800000 */
[----:B------:R-:W1:Y:S01]  /*1a10*/  LDCU.64 UR4, c[0x0][0x390] ;  /* 0x00007200ff0477ac */ /* 0x000e620008000a00 */
[----:B------:R-:W-:Y:S02]  /*1a20*/  MOV R10, RZ ;  /* 0x000000ff000a7202 */ /* 0x000fe40000000f00 */
[----:B------:R-:W-:Y:S01]  /*1a30*/  ISETP.NE.AND P0, PT, R9, RZ, PT ;  /* 0x000000ff0900720c */ /* 0x000fe20003f05270 */
[----:B------:R-:W2:Y:S01]  /*1a40*/  LDCU UR8, c[0x0][0x38c] ;  /* 0x00007180ff0877ac */ /* 0x000ea20008000800 */
[----:B------:R-:W3:Y:S01]  /*1a50*/  LDCU.64 UR10, c[0x0][0x4b8] ;  /* 0x00009700ff0a77ac */ /* 0x000ee20008000a00 */
        /* <DEDUP_REMOVED lines=342> */
.L_x_3506:
[----:B------:R-:W0:Y:S01]  /*2fc0*/  LDCU.128 UR8, c[0x0][0x5f0] ;  /* 0x0000be00ff0877ac */ /* 0x000e220008000c00 */
[----:B------:R-:W1:Y:S01]  /*2fd0*/  LDCU.64 UR4, c[0x0][0x5e8] ;  /* 0x0000bd00ff0477ac */ /* 0x000e620008000a00 */
[----:B0-----:R-:W-:Y:S02]  /*2fe0*/  IADD3 R10, P0, PT, R8, UR8, RZ ;  /* 0x00000008080a7c10 */ /* 0x001fe4000ff1e0ff */
[----:B------:R-:W-:Y:S02]  /*2ff0*/  IADD3 R12, P1, PT, R6, UR10, RZ ;  /* 0x0000000a060c7c10 */ /* 0x000fe4000ff3e0ff */
[----:B------:R-:W-:Y:S02]  /*3000*/  IADD3.X R11, PT, PT, RZ, UR9, RZ, P0, !PT ;  /* 0x00000009ff0b7c10 */ /* 0x000fe400087fe4ff */
[----:B------:R-:W-:-:S04]  /*3010*/  IADD3.X R13, PT, PT, RZ, UR11, RZ, P1, !PT ;  /* 0x0000000bff0d7c10 */ /* 0x000fc80008ffe4ff */
[----:B------:R-:W2:Y:S04]  /*3020*/  LDG.E.64 R10, desc[UR6][R10.64] ;  /* 0x000000060a0a7981 */ /* 0x000ea8000c1e1b00 */
[----:B------:R-:W2:Y:S01]  /*3030*/  LDG.E.64 R12, desc[UR6][R12.64] ;  /* 0x000000060c0c7981 */ /* 0x000ea2000c1e1b00 */
[----:B------:R-:W-:Y:S01]  /*3040*/  DSETP.GEU.AND P1, PT, |R4|, 0.5, PT ;  /* 0x3fe000000400742a */ /* 0x000fe20003f2e200 */
[----:B-1----:R-:W-:-:S04]  /*3050*/  IADD3 R6, P0, PT, R7, UR4, RZ ;  /* 0x0000000407067c10 */ /* 0x002fc8000ff1e0ff */
[----:B------:R-:W-:Y:S01]  /*3060*/  IADD3.X R7, PT, PT, RZ, UR5, RZ, P0, !PT ;  /* 0x00000005ff077c10 */ /* 0x000fe200087fe4ff */
[----:B--2---:R-:W-:-:S08]  /*3070*/  DADD R8, -R10, R12 ;  /* 0x000000000a087229 */ /* 0x004fd0000000010c */
[----:B------:R-:W-:Y:S02]  /*3080*/  @!P1 DFMA R4, R8, R4, R10 ;  /* 0x000000040804922b */ /* 0x000fe4000000000a */
[----:B------:R-:W-:-:S07]  /*3090*/  @P1 DFMA R4, R2, -R8, R12 ;  /* 0x800000080204122b */ /* 0x000fce000000000c */
[----:B------:R-:W-:Y:S01]  /*30a0*/  STG.E.64 desc[UR6][R6.64], R4 ;  /* 0x0000000406007986 */ /* 0x000fe2000c101b06 */
[----:B------:R-:W-:Y:S05]  /*30b0*/  EXIT ;  /* 0x000000000000794d */ /* 0x000fea0003800000 */
.L_x_3507:
        /* <DEDUP_REMOVED lines=12> */
.L_x_8201:


//--------------------- .text._ZN2at6native27unrolled_elementwise_kernelIZZZNS0_44_GLOBAL__N__40a83637_7_Lerp_cu_1520ed90_319418lerp_scalar_kernelERNS_18TensorIteratorBaseERKN3c106ScalarEENKUlvE0_clEvENKUlvE_clEvEUlddE_St5arrayIPcLm3EELi4E23TrivialOffsetCalculatorILi2EjESF_ILi1EjENS0_6memory15LoadWithoutCastENSI_16StoreWithoutCastEEEviT_T0_T2_T3_T4_T5_ --------------------------
	.section	.text._ZN2at6native27unrolled_elementwise_kernelIZZZNS0_44_GLOBAL__N__40a83637_7_Lerp_cu_1520ed90_319418lerp_scalar_kernelERNS_18TensorIteratorBaseERKN3c106ScalarEENKUlvE0_clEvENKUlvE_clEvEUlddE_St5arrayIPcLm3EELi4E23TrivialOffsetCalculatorILi2EjESF_ILi1EjENS0_6memory15LoadWithoutCastENSI_16StoreWithoutCastEEEviT_T0_T2_T3_T4_T5_,"ax",@progbits
	.align	128
        .global         _ZN2at6native27unrolled_elementwise_kernelIZZZNS0_44_GLOBAL__N__40a83637_7_Lerp_cu_1520ed90_319418lerp_scalar_kernelERNS_18TensorIteratorBaseERKN3c106ScalarEENKUlvE0_clEvENKUlvE_clEvEUlddE_St5arrayIPcLm3EELi4E23TrivialOffsetCalculatorILi2EjESF_ILi1EjENS0_6memory15LoadWithoutCastENSI_16StoreWithoutCastEEEviT_T0_T2_T3_T4_T5_
        .type           _ZN2at6native27unrolled_elementwise_kernelIZZZNS0_44_GLOBAL__N__40a83637_7_Lerp_cu_1520ed90_319418lerp_scalar_kernelERNS_18TensorIteratorBaseERKN3c106ScalarEENKUlvE0_clEvENKUlvE_clEvEUlddE_St5arrayIPcLm3EELi4E23TrivialOffsetCalculatorILi2EjESF_ILi1EjENS0_6memory15LoadWithoutCastENSI_16StoreWithoutCastEEEviT_T0_T2_T3_T4_T5_,@function
        .size           _ZN2at6native27unrolled_elementwise_kernelIZZZNS0_44_GLOBAL__N__40a83637_7_Lerp_cu_1520ed90_319418lerp_scalar_kernelERNS_18TensorIteratorBaseERKN3c106ScalarEENKUlvE0_clEvENKUlvE_clEvEUlddE_St5arrayIPcLm3EELi4E23TrivialOffsetCalculatorILi2EjESF_ILi1EjENS0_6memory15LoadWithoutCastENSI_16StoreWithoutCastEEEviT_T0_T2_T3_T4_T5_,(.L_x_8202 - _ZN2at6native27unrolled_elementwise_kernelIZZZNS0_44_GLOBAL__N__40a83637_7_Lerp_cu_1520ed90_319418lerp_scalar_kernelERNS_18TensorIteratorBaseERKN3c106ScalarEENKUlvE0_clEvENKUlvE_clEvEUlddE_St5arrayIPcLm3EELi4E23TrivialOffsetCalculatorILi2EjESF_ILi1EjENS0_6memory15LoadWithoutCastENSI_16StoreWithoutCastEEEviT_T0_T2_T3_T4_T5_)
        .other          _ZN2at6native27unrolled_elementwise_kernelIZZZNS0_44_GLOBAL__N__40a83637_7_Lerp_cu_1520ed90_319418lerp_scalar_kernelERNS_18TensorIteratorBaseERKN3c106ScalarEENKUlvE0_clEvENKUlvE_clEvEUlddE_St5arrayIPcLm3EELi4E23TrivialOffsetCalculatorILi2EjESF_ILi1EjENS0_6memory15LoadWithoutCastENSI_16StoreWithoutCastEEEviT_T0_T2_T3_T4_T5_,@"STO_CUDA_ENTRY STV_DEFAULT"
_ZN2at6native27unrolled_elementwise_kernelIZZZNS0_44_GLOBAL__N__40a83637_7_Lerp_cu_1520ed90_319418lerp_scalar_kernelERNS_18TensorIteratorBaseERKN3c106ScalarEENKUlvE0_clEvENKUlvE_clEvEUlddE_St5arrayIPcLm3EELi4E23TrivialOffsetCalculatorILi2EjESF_ILi1EjENS0_6memory15LoadWithoutCastENSI_16StoreWithoutCastEEEviT_T0_T2_T3_T4_T5_:
.text._ZN2at6native27unrolled_elementwise_kernelIZZZNS0_44_GLOBAL__N__40a83637_7_Lerp_cu_1520ed90_319418lerp_scalar_kernelERNS_18TensorIteratorBaseERKN3c106ScalarEENKUlvE0_clEvENKUlvE_clEvEUlddE_St5arrayIPcLm3EELi4E23TrivialOffsetCalculatorILi2EjESF_ILi1EjENS0_6memory15LoadWithoutCastENSI_16StoreWithoutCastEEEviT_T0_T2_T3_T4_T5_:
[----:B------:R-:W-:Y:S01]  /*0000*/  LDC R1, c[0x0][0x37c] ;  /* 0x0000df00ff017b82 */ /* 0x000fe20000000800 */
[----:B------:R-:W0:Y:S07]  /*0010*/  S2R R0, SR_CTAID.X ;  /* 0x0000000000007919 */ /* 0x000e2e0000002500 */
[----:B------:R-:W0:Y:S01]  /*0020*/  LDC R3, c[0x0][0x380] ;  /* 0x0000e000ff037b82 */ /* 0x000e220000000800 */
[----:B------:R-:W1:Y:S01]  /*0030*/  LDCU.64 UR4, c[0x0][0x358] ;  /* 0x00006b00ff0477ac */ /* 0x000e620008000a00 */
[----:B------:R-:W-:Y:S01]  /*0040*/  CS2R R22, SRZ ;  /* 0x0000000000167805 */ /* 0x000fe2000001ff00 */
        /* <DEDUP_REMOVED lines=10> */
[----:B------:R-:W-:Y:S01]  /*00f0*/  @!P0 VIADD R13, R25, 0x80 ;  /* 0x00000080190d8836 */ /* 0x000fe20000000000 */
[----:B------:R-:W-:-:S04]  /*0100*/  @!P0 LEA R3, R0, R25, 0x9 ;  /* 0x0000001900038211 */ /* 0x000fc800078e48ff */
[----:B------:R-:W-:Y:S01]  /*0110*/  ISETP.GE.AND P1, PT, R13, R24, PT ;  /* 0x000000180d00720c */ /* 0x000fe20003f26270 */
[----:B---3--:R-:W-:-:S05]  /*0120*/  @!P0 IMAD.WIDE.U32 R10, R3, 0x8, R10 ;  /* 0x00000008030a8825 */ /* 0x008fca00078e000a */
[----:B-1----:R1:W5:Y:S01]  /*0130*/  @!P0 LDG.E.64 R22, desc[UR4][R10.64] ;  /* 0x000000040a168981 */ /* 0x002362000c1e1b00 */
[----:B----4-:R-:W-:Y:S01]  /*0140*/  @!P0 IMAD.WIDE.U32 R14, R3, 0x8, R14 ;  /* 0x00000008030e8825 */ /* 0x010fe200078e000e */
[----:B------:R-:W-:-:S05]  /*0150*/  CS2R R2, SRZ ;  /* 0x0000000000027805 */ /* 0x000fca000001ff00 */
[----:B------:R-:W-:Y:S01]  /*0160*/  @!P1 IMAD R19, R0, 0x200, R13 ;  /* 0x0000020000139824 */ /* 0x000fe200078e020d */
[----:B------:R-:W5:Y:S01]  /*0170*/  @!P0 LDG.E.64 R2, desc[UR4][R14.64] ;  /* 0x000000040e028981 */ /* 0x000f62000c1e1b00 */
[----:B------:R-:W-:Y:S01]  /*0180*/  @!P1 VIADD R13, R13, 0x80 ;  /* 0x000000800d0d9836 */ /* 0x000fe20000000000 */
[----:B-1----:R-:W1:Y:S04]  /*0190*/  LDC.64 R10, c[0x0][0x3a8] ;  /* 0x0000ea00ff0a7b82 */ /* 0x002e680000000a00 */
[----:B------:R-:W-:-:S13]  /*01a0*/  ISETP.GE.AND P2, PT, R13, R24, PT ;  /* 0x000000180d00720c */ /* 0x000fda0003f46270 */
[----:B------:R-:W-:-:S05]  /*01b0*/  @!P2 LEA R29, R0, R13, 0x9 ;  /* 0x0000000d001da211 */ /* 0x000fca00078e48ff */
[----:B------:R-:W-:-:S04]  /*01c0*/  @!P2 IMAD.WIDE.U32 R26, R29, 0x8, R8 ;  /* 0x000000081d1aa825 */ /* 0x000fc800078e0008 */
[----:B-1----:R-:W-:Y:S01]  /*01d0*/  @!P2 IMAD.WIDE.U32 R28, R29, 0x8, R10 ;  /* 0x000000081d1ca825 */ /* 0x002fe200078e000a */
[----:B------:R-:W-:-:S06]  /*01e0*/  CS2R R10, SRZ ;  /* 0x00000000000a7805 */ /* 0x000fcc000001ff00 */
[----:B------:R-:W5:Y:S01]  /*01f0*/  @!P2 LDG.E.64 R10, desc[UR4][R28.64] ;  /* 0x000000041c0aa981 */ /* 0x000f62000c1e1b00 */
[----:B------:R-:W-:Y:S01]  /*0200*/  CS2R R8, SRZ ;  /* 0x0000000000087805 */ /* 0x000fe2000001ff00 */
[----:B------:R-:W-:-:S05]  /*0210*/  @!P2 VIADD R13, R13, 0x80 ;  /* 0x000000800d0da836 */ /* 0x000fca0000000000 */
[----:B------:R1:W5:Y:S01]  /*0220*/  @!P2 LDG.E.64 R8, desc[UR4][R26.64] ;  /* 0x000000041a08a981 */ /* 0x000362000c1e1b00 */
[----:B------:R-:W-:Y:S01]  /*0230*/  ISETP.GE.AND P0, PT, R13, R24, PT ;  /* 0x000000180d00720c */ /* 0x000fe20003f06270 */
[----:B-1----:R-:W1:Y:S01]  /*0240*/  LDC.64 R26, c[0x0][0x3a8] ;  /* 0x0000ea00ff1a7b82 */ /* 0x002e620000000a00 */
[----:B0-----:R-:W-:Y:S01]  /*0250*/  @!P1 IMAD.WIDE.U32 R16, R19, 0x8, R4 ;  /* 0x0000000813109825 */ /* 0x001fe200078e0004 */
[----:B------:R-:W-:-:S10]  /*0260*/  CS2R R4, SRZ ;  /* 0x0000000000047805 */ /* 0x000fd4000001ff00 */
[----:B------:R-:W-:Y:S01]  /*0270*/  @!P0 IMAD R15, R0, 0x200, R13 ;  /* 0x00000200000f8824 */ /* 0x000fe200078e020d */
[----:B------:R0:W5:Y:S03]  /*0280*/  @!P1 LDG.E.64 R4, desc[UR4][R16.64] ;  /* 0x0000000410049981 */ /* 0x000166000c1e1b00 */
[----:B--2---:R-:W-:Y:S01]  /*0290*/  @!P0 IMAD.WIDE.U32 R20, R15, 0x8, R20 ;  /* 0x000000080f148825 */ /* 0x004fe200078e0014 */
[----:B------:R-:W-:-:S06]  /*02a0*/  CS2R R12, SRZ ;  /* 0x00000000000c7805 */ /* 0x000fcc000001ff00 */
[----:B------:R-:W5:Y:S01]  /*02b0*/  @!P0 LDG.E.64 R12, desc[UR4][R20.64] ;  /* 0x00000004140c8981 */ /* 0x000f62000c1e1b00 */
[----:B0-----:R-:W0:Y:S01]  /*02c0*/  LDC.64 R16, c[0x0][0x388] ;  /* 0x0000e200ff107b82 */ /* 0x001e220000000a00 */
[----:B-1----:R-:W-:Y:S01]  /*02d0*/  @!P0 IMAD.WIDE.U32 R26, R15, 0x8, R26 ;  /* 0x000000080f1a8825 */ /* 0x002fe200078e001a */
[----:B------:R-:W-:-:S06]  /*02e0*/  CS2R R14, SRZ ;  /* 0x00000000000e7805 */ /* 0x000fcc000001ff00 */
[----:B------:R-:W5:Y:S01]  /*02f0*/  @!P0 LDG.E.64 R14, desc[UR4][R26.64] ;  /* 0x000000041a0e8981 */ /* 0x000f62000c1e1b00 */
[----:B------:R-:W-:Y:S01]  /*0300*/  ISETP.GE.AND P0, PT, R25, R24, PT ;  /* 0x000000181900720c */ /* 0x000fe20003f06270 */
[----:B------:R-:W-:Y:S01]  /*0310*/  @!P1 IMAD.WIDE.U32 R18, R19, 0x8, R6 ;  /* 0x0000000813129825 */ /* 0x000fe200078e0006 */
[----:B------:R-:W-:Y:S01]  /*0320*/  CS2R R6, SRZ ;  /* 0x0000000000067805 */ /* 0x000fe2000001ff00 */
[----:B------:R-:W-:Y:S05]  /*0330*/  BSSY.RECONVERGENT B0, `(.L_x_3508) ;  /* 0x0000008000007945 */ /* 0x000fea0003800200 */
[----:B------:R0:W5:Y:S02]  /*0340*/  @!P1 LDG.E.64 R6, desc[UR4][R18.64] ;  /* 0x0000000412069981 */ /* 0x000164000c1e1b00 */
[----:B0-----:R-:W-:-:S03]  /*0350*/  DADD R18, -R16, 1 ;  /* 0x3ff0000010127429 */ /* 0x001fc60000000100 */
[----:B------:R-:W-:Y:S08]  /*0360*/  @P0 BRA `(.L_x_3509) ;  /* 0x0000000000100947 */ /* 0x000ff00003800000 */
[----:B------:R-:W-:Y:S02]  /*0370*/  DSETP.GEU.AND P1, PT, |R16|, 0.5, PT ;  /* 0x3fe000001000742a */ /* 0x000fe40003f2e200 */
[----:B-----5:R-:W-:-:S12]  /*0380*/  DADD R20, R2, -R22 ;  /* 0x0000000002147229 */ /* 0x020fd80000000816 */
[----:B------:R-:W-:Y:S02]  /*0390*/  @!P1 DFMA R22, R20, R16, R22 ;  /* 0x000000101416922b */ /* 0x000fe40000000016 */
[----:B------:R-:W-:-:S11]  /*03a0*/  @P1 DFMA R22, -R18, R20, R2 ;  /* 0x000000141216122b */ /* 0x000fd60000000102 */
.L_x_3509:
[----:B------:R-:W-:Y:S05]  /*03b0*/  BSYNC.RECONVERGENT B0 ;  /* 0x0000000000007941 */ /* 0x000fea0003800200 */
.L_x_3508:
[----:B------:R-:W-:Y:S01]  /*03c0*/  IADD3 R21, PT, PT, R25, 0x80, RZ ;  /* 0x0000008019157810 */ /* 0x000fe20007ffe0ff */
[----:B------:R-:W-:Y:S03]  /*03d0*/  BSSY.RECONVERGENT B0, `(.L_x_3510) ;  /* 0x0000007000007945 */ /* 0x000fe60003800200 */
[----:B------:R-:W-:-:S13]  /*03e0*/  ISETP.GE.AND P1, PT, R21, R24, PT ;  /* 0x000000181500720c */ /* 0x000fda0003f26270 */
[----:B------:R-:W-:Y:S05]  /*03f0*/  @P1 BRA `(.L_x_3511) ;  /* 0x0000000000101947 */ /* 0x000fea0003800000 */
[----:B------:R-:W-:Y:S02]  /*0400*/  DSETP.GEU.AND P1, PT, |R16|, 0.5, PT ;  /* 0x3fe000001000742a */ /* 0x000fe40003f2e200 */
[----:B-----5:R-:W-:-:S12]  /*0410*/  DADD R2, R6, -R4 ;  /* 0x0000000006027229 */ /* 0x020fd80000000804 */
[----:B------:R-:W-:Y:S02]  /*0420*/  @!P1 DFMA R4, R2, R16, R4 ;  /* 0x000000100204922b */ /* 0x000fe40000000004 */
[----:B------:R-:W-:-:S11]  /*0430*/  @P1 DFMA R4, -R18, R2, R6 ;  /* 0x000000021204122b */ /* 0x000fd60000000106 */
.L_x_3511:
[----:B------:R-:W-:Y:S05]  /*0440*/  BSYNC.RECONVERGENT B0 ;  /* 0x0000000000007941 */ /* 0x000fea0003800200 */
.L_x_3510:
[C---:B-----5:R-:W-:Y:S01]  /*0450*/  VIADD R3, R25.reuse, 0x100 ;  /* 0x0000010019037836 */ /* 0x060fe20000000000 */
[----:B------:R-:W-:Y:S01]  /*0460*/  @!P0 LEA R27, R0, R25, 0x9 ;  /* 0x00000019001b8211 */ /* 0x000fe200078e48ff */
[----:B------:R-:W-:Y:S01]  /*0470*/  VIADD R7, R25, 0x180 ;  /* 0x0000018019077836 */ /* 0x000fe20000000000 */
[----:B------:R-:W-:Y:S01]  /*0480*/  BSSY.RECONVERGENT B0, `(.L_x_3512) ;  /* 0x000000b000007945 */ /* 0x000fe20003800200 */
[----:B------:R-:W-:Y:S01]  /*0490*/  @!P0 IMAD.MOV.U32 R25, RZ, RZ, R21 ;  /* 0x000000ffff198224 */ /* 0x000fe200078e0015 */
[-C--:B------:R-:W-:Y:S02]  /*04a0*/  ISETP.GE.AND P3, PT, R3, R24.reuse, PT ;  /* 0x000000180300720c */ /* 0x080fe40003f66270 */
[----:B------:R-:W0:Y:S01]  /*04b0*/  @!P0 LDC.64 R2, c[0x0][0x398] ;  /* 0x0000e600ff028b82 */ /* 0x000e220000000a00 */
[-C--:B------:R-:W-:Y:S02]  /*04c0*/  ISETP.GE.AND P1, PT, R7, R24.reuse, PT ;  /* 0x000000180700720c */ /* 0x080fe40003f26270 */
[----:B------:R-:W-:-:S08]  /*04d0*/  ISETP.GE.AND P2, PT, R25, R24, PT ;  /* 0x000000181900720c */ /* 0x000fd00003f46270 */
[----:B------:R-:W-:Y:S05]  /*04e0*/  @P3 BRA `(.L_x_3513) ;  /* 0x0000000000103947 */ /* 0x000fea0003800000 */
[----:B------:R-:W-:Y:S02]  /*04f0*/  DSETP.GEU.AND P3, PT, |R16|, 0.5, PT ;  /* 0x3fe000001000742a */ /* 0x000fe40003f6e200 */
[----:B------:R-:W-:-:S12]  /*0500*/  DADD R6, R10, -R8 ;  /* 0x000000000a067229 */ /* 0x000fd80000000808 */
[----:B------:R-:W-:Y:S02]  /*0510*/  @!P3 DFMA R8, R6, R16, R8 ;  /* 0x000000100608b22b */ /* 0x000fe40000000008 */
[----:B------:R-:W-:-:S11]  /*0520*/  @P3 DFMA R8, -R18, R6, R10 ;  /* 0x000000061208322b */ /* 0x000fd6000000010a */
.L_x_3513:
[----:B------:R-:W-:Y:S05]  /*0530*/  BSYNC.RECONVERGENT B0 ;  /* 0x0000000000007941 */ /* 0x000fea0003800200 */
.L_x_3512:
[----:B------:R-:W-:Y:S01]  /*0540*/  BSSY.RECONVERGENT B0, `(.L_x_3514) ;  /* 0x0000007000007945 */ /* 0x000fe20003800200 */
[----:B0-----:R-:W-:-:S03]  /*0550*/  @!P0 IMAD.WIDE.U32 R6, R27, 0x8, R2 ;  /* 0x000000081b068825 */ /* 0x001fc600078e0002 */
[----:B------:R-:W-:Y:S05]  /*0560*/  @P1 BRA `(.L_x_3515) ;  /* 0x0000000000101947 */ /* 0x000fea0003800000 */
[----:B------:R-:W-:Y:S02]  /*0570*/  DSETP.GEU.AND P1, PT, |R16|, 0.5, PT ;  /* 0x3fe000001000742a */ /* 0x000fe40003f2e200 */
[----:B------:R-:W-:-:S12]  /*0580*/  DADD R2, R14, -R12 ;  /* 0x000000000e027229 */ /* 0x000fd8000000080c */
[----:B------:R-:W-:Y:S02]  /*0590*/  @!P1 DFMA R12, R2, R16, R12 ;  /* 0x00000010020c922b */ /* 0x000fe4000000000c */
[----:B------:R-:W-:-:S11]  /*05a0*/  @P1 DFMA R12, -R18, R2, R14 ;  /* 0x00000002120c122b */ /* 0x000fd6000000010e */
.L_x_3515:
[----:B------:R-:W-:Y:S05]  /*05b0*/  BSYNC.RECONVERGENT B0 ;  /* 0x0000000000007941 */ /* 0x000fea0003800200 */
.L_x_3514:
[----:B------:R0:W-:Y:S01]  /*05c0*/  @!P0 STG.E.64 desc[UR4][R6.64], R22 ;  /* 0x0000001606008986 */ /* 0x0001e2000c101b04 */
[----:B------:R-:W-:Y:S04]  /*05d0*/  BSSY.RECONVERGENT B0, `(.L_x_3516) ;  /* 0x000000c000007945 */ /* 0x000fe80003800200 */
[----:B------:R-:W-:Y:S05]  /*05e0*/  @P2 BRA `(.L_x_3517) ;  /* 0x0000000000282947 */ /* 0x000fea0003800000 */
[----:B------:R-:W1:Y:S01]  /*05f0*/  LDC.64 R2, c[0x0][0x398] ;  /* 0x0000e600ff027b82 */ /* 0x000e620000000a00 */
[----:B0-----:R-:W-:Y:S01]  /*0600*/  LEA R7, R0, R25, 0x9 ;  /* 0x0000001900077211 */ /* 0x001fe200078e48ff */
[----:B------:R-:W-:-:S05]  /*0610*/  VIADD R25, R25, 0x80 ;  /* 0x0000008019197836 */ /* 0x000fca0000000000 */
[----:B------:R-:W-:-:S13]  /*0620*/  ISETP.GE.AND P0, PT, R25, R24, PT ;  /* 0x000000181900720c */ /* 0x000fda0003f06270 */
[----:B------:R-:W-:Y:S01]  /*0630*/  @!P0 LEA R11, R0, R25, 0x9 ;  /* 0x00000019000b8211 */ /* 0x000fe200078e48ff */
[----:B------:R-:W-:Y:S02]  /*0640*/  @!P0 VIADD R25, R25, 0x80 ;  /* 0x0000008019198836 */ /* 0x000fe40000000000 */
[----:B-1----:R-:W-:-:S04]  /*0650*/  IMAD.WIDE.U32 R6, R7, 0x8, R2 ;  /* 0x0000000807067825 */ /* 0x002fc800078e0002 */
[----:B------:R-:W-:Y:S01]  /*0660*/  @!P0 IMAD.WIDE.U32 R2, R11, 0x8, R2 ;  /* 0x000000080b028825 */ /* 0x000fe200078e0002 */
[----:B------:R1:W-:Y:S04]  /*0670*/  STG.E.64 desc[UR4][R6.64], R4 ;  /* 0x0000000406007986 */ /* 0x0003e8000c101b04 */
[----:B------:R1:W-:Y:S02]  /*0680*/  @!P0 STG.E.64 desc[UR4][R2.64], R8 ;  /* 0x0000000802008986 */ /* 0x0003e4000c101b04 */
.L_x_3517:
[----:B------:R-:W-:Y:S05]  /*0690*/  BSYNC.RECONVERGENT B0 ;  /* 0x0000000000007941 */ /* 0x000fea0003800200 */
.L_x_3516:
[----:B------:R-:W-:-:S13]  /*06a0*/  ISETP.GE.AND P0, PT, R25, R24, PT ;  /* 0x000000181900720c */ /* 0x000fda0003f06270 */
[----:B------:R-:W-:Y:S05]  /*06b0*/  @P0 EXIT ;  /* 0x000000000000094d */ /* 0x000fea0003800000 */
[----:B-1----:R-:W1:Y:S01]  /*06c0*/  LDC.64 R2, c[0x0][0x398] ;  /* 0x0000e600ff027b82 */ /* 0x002e620000000a00 */
[----:B------:R-:W-:-:S05]  /*06d0*/  LEA R25, R0, R25, 0x9 ;  /* 0x0000001900197211 */ /* 0x000fca00078e48ff */
[----:B-1----:R-:W-:-:S05]  /*06e0*/  IMAD.WIDE.U32 R2, R25, 0x8, R2 ;  /* 0x0000000819027825 */ /* 0x002fca00078e0002 */
[----:B------:R-:W-:Y:S01]  /*06f0*/  STG.E.64 desc[UR4][R2.64], R12 ;  /* 0x0000000c02007986 */ /* 0x000fe2000c101b04 */
[----:B------:R-:W-:Y:S05]  /*0700*/  EXIT ;  /* 0x000000000000794d */ /* 0x000fea0003800000 */
.L_x_3518:
        /* <DEDUP_REMOVED lines=15> */
.L_x_8202:


//--------------------- .text._ZN2at6native29vectorized_elementwise_kernelILi2EZZZNS0_44_GLOBAL__N__40a83637_7_Lerp_cu_1520ed90_319418lerp_scalar_kernelERNS_18TensorIteratorBaseERKN3c106ScalarEENKUlvE0_clEvENKUlvE_clEvEUlddE_St5arrayIPcLm3EEEEviT0_T1_ --------------------------
	.section	.text._ZN2at6native29vectorized_elementwise_kernelILi2EZZZNS0_44_GLOBAL__N__40a83637_7_Lerp_cu_1520ed90_319418lerp_scalar_kernelERNS_18TensorIteratorBaseERKN3c106ScalarEENKUlvE0_clEvENKUlvE_clEvEUlddE_St5arrayIPcLm3EEEEviT0_T1_,"ax",@progbits
	.align	128
        .global         _ZN2at6native29vectorized_elementwise_kernelILi2EZZZNS0_44_GLOBAL__N__40a83637_7_Lerp_cu_1520ed90_319418lerp_scalar_kernelERNS_18TensorIteratorBaseERKN3c106ScalarEENKUlvE0_clEvENKUlvE_clEvEUlddE_St5arrayIPcLm3EEEEviT0_T1_
        .type           _ZN2at6native29vectorized_elementwise_kernelILi2EZZZNS0_44_GLOBAL__N__40a83637_7_Lerp_cu_1520ed90_319418lerp_scalar_kernelERNS_18TensorIteratorBaseERKN3c106ScalarEENKUlvE0_clEvENKUlvE_clEvEUlddE_St5arrayIPcLm3EEEEviT0_T1_,@function
        .size           _ZN2at6native29vectorized_elementwise_kernelILi2EZZZNS0_44_GLOBAL__N__40a83637_7_Lerp_cu_1520ed90_319418lerp_scalar_kernelERNS_18TensorIteratorBaseERKN3c106ScalarEENKUlvE0_clEvENKUlvE_clEvEUlddE_St5arrayIPcLm3EEEEviT0_T1_,(.L_x_8203 - _ZN2at6native29vectorized_elementwise_kernelILi2EZZZNS0_44_GLOBAL__N__40a83637_7_Lerp_cu_1520ed90_319418lerp_scalar_kernelERNS_18TensorIteratorBaseERKN3c106ScalarEENKUlvE0_clEvENKUlvE_clEvEUlddE_St5arrayIPcLm3EEEEviT0_T1_)
        .other          _ZN2at6native29vectorized_elementwise_kernelILi2EZZZNS0_44_GLOBAL__N__40a83637_7_Lerp_cu_1520ed90_319418lerp_scalar_kernelERNS_18TensorIteratorBaseERKN3c106ScalarEENKUlvE0_clEvENKUlvE_clEvEUlddE_St5arrayIPcLm3EEEEviT0_T1_,@"STO_CUDA_ENTRY STV_DEFAULT"
_ZN2at6native29vectorized_elementwise_kernelILi2EZZZNS0_44_GLOBAL__N__40a83637_7_Lerp_cu_1520ed90_319418lerp_scalar_kernelERNS_18TensorIteratorBaseERKN3c106ScalarEENKUlvE0_clEvENKUlvE_clEvEUlddE_St5arrayIPcLm3EEEEviT0_T1_:
.text._ZN2at6native29vectorized_elementwise_kernelILi2EZZZNS0_44_GLOBAL__N__40a83637_7_Lerp_cu_1520ed90_319418lerp_scalar_kernelERNS_18TensorIteratorBaseERKN3c106ScalarEENKUlvE0_clEvENKUlvE_clEvEUlddE_St5arrayIPcLm3EEEEviT0_T1_:
[----:B------:R-:W-:Y:S01]  /*0000*/  LDC R1, c[0x0][0x37c] ;  /* 0x0000df00ff017b82 */ /* 0x000fe20000000800 */
[----:B------:R-:W0:Y:S07]  /*0010*/  S2R R0, SR_CTAID.X ;  /* 0x0000000000007919 */ /* 0x000e2e0000002500 */
[----:B------:R-:W1:Y:S01]  /*0020*/  LDC R37, c[0x0][0x380] ;  /* 0x0000e000ff257b82 */ /* 0x000e620000000800 */
[----:B------:R-:W2:Y:S01]  /*0030*/  LDCU.64 UR4, c[0x0][0x358] ;  /* 0x00006b00ff0477ac */ /* 0x000ea20008000a00 */
[----:B0-----:R-:W-:-:S04]  /*0040*/  IMAD.SHL.U32 R2, R0, 0x400, RZ ;  /* 0x0000040000027824 */ /* 0x001fc800078e00ff */
[----:B-1----:R-:W-:-:S05]  /*0050*/  IMAD.IADD R4, R37, 0x1, -R2 ;  /* 0x0000000125047824 */ /* 0x002fca00078e0a02 */
[----:B------:R-:W-:-:S13]  /*0060*/  ISETP.GT.U32.AND P0, PT, R4, 0x3ff, PT ;  /* 0x000003ff0400780c */ /* 0x000fda0003f04070 */
[----:B--2---:R-:W-:Y:S05]  /*0070*/  @P0 BRA `(.L_x_3519) ;  /* 0x0000000c00980947 */ /* 0x004fea0003800000 */
[----:B------:R-:W0:Y:S01]  /*0080*/  S2R R27, SR_TID.X ;  /* 0x00000000001b7919 */ /* 0x000e220000002100 */
[----:B------:R-:W1:Y:S01]  /*0090*/  LDC.64 R12, c[0x0][0x3a0] ;  /* 0x0000e800ff0c7b82 */ /* 0x000e620000000a00 */
[----:B------:R-:W-:-:S07]  /*00a0*/  CS2R R22, SRZ ;  /* 0x0000000000167805 */ /* 0x000fce000001ff00 */
[----:B------:R-:W2:Y:S08]  /*00b0*/  LDC.64 R14, c[0x0][0x3a8] ;  /* 0x0000ea00ff0e7b82 */ /* 0x000eb00000000a00 */
[----:B------:R-:W3:Y:S08]  /*00c0*/  LDC.64 R10, c[0x0][0x3a0] ;  /* 0x0000e800ff0a7b82 */ /* 0x000ef00000000a00 */
[----:B------:R-:W4:Y:S01]  /*00d0*/  LDC.64 R8, c[0x0][0x3a0] ;  /* 0x0000e800ff087b82 */ /* 0x000f220000000a00 */
[----:B0-----:R-:W-:-:S07]  /*00e0*/  ISETP.GE.U32.AND P0, PT, R27, R4, PT ;  /* 0x000000041b00720c */ /* 0x001fce0003f06070 */
[----:B------:R-:W0:Y:S01]  /*00f0*/  LDC.64 R6, c[0x0][0x3a8] ;  /* 0x0000ea00ff067b82 */ /* 0x000e220000000a00 */
[----:B------:R-:W-:-:S07]  /*0100*/  MOV R3, R27 ;  /* 0x0000001b00037202 */ /* 0x000fce0000000f00 */
[----:B------:R-:W4:Y:S01]  /*0110*/  LDC.64 R18, c[0x0][0x3a8] ;  /* 0x0000ea00ff127b82 */ /* 0x000f220000000a00 */
[----:B------:R-:W-:Y:S02]  /*0120*/  @!P0 IMAD.IADD R5, R2, 0x1, R3 ;  /* 0x0000000102058824 */ /* 0x000fe400078e0203 */
[----:B------:R-:W-:Y:S01]  /*0130*/  @!P0 VIADD R3, R3, 0x80 ;  /* 0x0000008003038836 */ /* 0x000fe20000000000 */
[----:B------:R-:W-:Y:S01]  /*0140*/  CS2R R28, SRZ ;  /* 0x00000000001c7805 */ /* 0x000fe2000001ff00 */
[----:B-1----:R-:W-:-:S03]  /*0150*/  @!P0 IMAD.WIDE.U32 R12, R5, 0x8, R12 ;  /* 0x00000008050c8825 */ /* 0x002fc600078e000c */
[----:B------:R-:W-:Y:S01]  /*0160*/  ISETP.GE.U32.AND P1, PT, R3, R4, PT ;  /* 0x000000040300720c */ /* 0x000fe20003f26070 */
[----:B--2---:R-:W-:Y:S01]  /*0170*/  @!P0 IMAD.WIDE.U32 R14, R5, 0x8, R14 ;  /* 0x00000008050e8825 */ /* 0x004fe200078e000e */
[----:B------:R1:W5:Y:S04]  /*0180*/  @!P0 LDG.E.64 R22, desc[UR4][R12.64] ;  /* 0x000000040c168981 */ /* 0x000368000c1e1b00 */
[----:B------:R2:W5:Y:S01]  /*0190*/  @!P0 LDG.E.64 R28, desc[UR4][R14.64] ;  /* 0x000000040e1c8981 */ /* 0x000562000c1e1b00 */
[----:B------:R-:W-:Y:S01]  /*01a0*/  CS2R R34, SRZ ;  /* 0x0000000000227805 */ /* 0x000fe2000001ff00 */
[----:B-1----:R-:W1:Y:S05]  /*01b0*/  LDC.64 R12, c[0x0][0x3a8] ;  /* 0x0000ea00ff0c7b82 */ /* 0x002e6a0000000a00 */
[----:B------:R-:W-:Y:S01]  /*01c0*/  @!P1 IADD3 R21, PT, PT, R2, R3, RZ ;  /* 0x0000000302159210 */ /* 0x000fe20007ffe0ff */
[----:B------:R-:W-:-:S05]  /*01d0*/  @!P1 VIADD R3, R3, 0x80 ;  /* 0x0000008003039836 */ /* 0x000fca0000000000 */
[----:B------:R-:W-:Y:S01]  /*01e0*/  ISETP.GE.U32.AND P2, PT, R3, R4, PT ;  /* 0x000000040300720c */ /* 0x000fe20003f46070 */
[C---:B---3--:R-:W-:Y:S01]  /*01f0*/  @!P1 IMAD.WIDE.U32 R16, R21.reuse, 0x8, R10 ;  /* 0x0000000815109825 */ /* 0x048fe200078e000a */
[----:B------:R-:W-:Y:S01]  /*0200*/  CS2R R30, SRZ ;  /* 0x00000000001e7805 */ /* 0x000fe2000001ff00 */
[----:B------:R-:W3:Y:S02]  /*0210*/  LDC.64 R10, c[0x0][0x3a0] ;  /* 0x0000e800ff0a7b82 */ /* 0x000ee40000000a00 */
[----:B----4-:R-:W-:Y:S01]  /*0220*/  @!P1 IMAD.WIDE.U32 R18, R21, 0x8, R18 ;  /* 0x0000000815129825 */ /* 0x010fe200078e0012 */
[----:B------:R4:W5:Y:S04]  /*0230*/  @!P1 LDG.E.64 R34, desc[UR4][R16.64] ;  /* 0x0000000410229981 */ /* 0x000968000c1e1b00 */
[----:B------:R-:W5:Y:S01]  /*0240*/  @!P1 LDG.E.64 R30, desc[UR4][R18.64] ;  /* 0x00000004121e9981 */ /* 0x000f62000c1e1b00 */
[----:B--2---:R-:W2:Y:S02]  /*0250*/  LDC.64 R14, c[0x0][0x3a0] ;  /* 0x0000e800ff0e7b82 */ /* 0x004ea40000000a00 */
[----:B------:R-:W-:Y:S01]  /*0260*/  @!P2 IMAD.IADD R5, R2, 0x1, R3 ;  /* 0x000000010205a824 */ /* 0x000fe200078e0203 */
[----:B------:R-:W-:-:S04]  /*0270*/  @!P2 IADD3 R3, PT, PT, R3, 0x80, RZ ;  /* 0x000000800303a810 */ /* 0x000fc80007ffe0ff */
[----:B------:R-:W-:Y:S01]  /*0280*/  ISETP.GE.U32.AND P0, PT, R3, R4, PT ;  /* 0x000000040300720c */ /* 0x000fe20003f06070 */
[----:B------:R-:W-:-:S04]  /*0290*/  @!P2 IMAD.WIDE.U32 R8, R5, 0x8, R8 ;  /* 0x000000080508a825 */ /* 0x000fc800078e0008 */
[----:B0-----:R-:W-:-:S08]  /*02a0*/  @!P2 IMAD.WIDE.U32 R6, R5, 0x8, R6 ;  /* 0x000000080506a825 */ /* 0x001fd000078e0006 */
[----:B------:R-:W-:Y:S02]  /*02b0*/  @!P0 IMAD.IADD R5, R2, 0x1, R3 ;  /* 0x0000000102058824 */ /* 0x000fe400078e0203 */
[----:B------:R-:W-:-:S05]  /*02c0*/  @!P0 VIADD R3, R3, 0x80 ;  /* 0x0000008003038836 */ /* 0x000fca0000000000 */
[----:B------:R-:W-:Y:S02]  /*02d0*/  ISETP.GE.U32.AND P1, PT, R3, R4, PT ;  /* 0x000000040300720c */ /* 0x000fe40003f26070 */
[----:B------:R-:W-:Y:S01]  /*02e0*/  CS2R R24, SRZ ;  /* 0x0000000000187805 */ /* 0x000fe2000001ff00 */
[----:B---3--:R-:W-:-:S04]  /*02f0*/  @!P0 IMAD.WIDE.U32 R10, R5, 0x8, R10 ;  /* 0x00000008050a8825 */ /* 0x008fc800078e000a */
[----:B-1----:R-:W-:Y:S01]  /*0300*/  @!P0 IMAD.WIDE.U32 R12, R5, 0x8, R12 ;  /* 0x00000008050c8825 */ /* 0x002fe200078e000c */
[----:B------:R-:W-:Y:S01]  /*0310*/  CS2R R20, SRZ ;  /* 0x0000000000147805 */ /* 0x000fe2000001ff00 */
[----:B------:R2:W5:Y:S01]  /*0320*/  @!P2 LDG.E.64 R24, desc[UR4][R6.64] ;  /* 0x000000040618a981 */ /* 0x000562000c1e1b00 */
[----:B----4-:R-:W-:-:S03]  /*0330*/  CS2R R16, SRZ ;  /* 0x0000000000107805 */ /* 0x010fc6000001ff00 */
[----:B------:R-:W-:Y:S01]  /*0340*/  @!P1 IADD3 R5, PT, PT, R2, R3, RZ ;  /* 0x0000000302059210 */ /* 0x000fe20007ffe0ff */
[----:B------:R0:W5:Y:S04]  /*0350*/  @!P0 LDG.E.64 R20, desc[UR4][R10.64] ;  /* 0x000000040a148981 */ /* 0x000168000c1e1b00 */
[----:B--2---:R-:W-:Y:S01]  /*0360*/  @!P1 IMAD.WIDE.U32 R6, R5, 0x8, R14 ;  /* 0x0000000805069825 */ /* 0x004fe200078e000e */
[----:B------:R-:W-:-:S04]  /*0370*/  CS2R R18, SRZ ;  /* 0x0000000000127805 */ /* 0x000fc8000001ff00 */
[----:B------:R1:W5:Y:S01]  /*0380*/  @!P1 LDG.E.64 R16, desc[UR4][R6.64] ;  /* 0x0000000406109981 */ /* 0x000362000c1e1b00 */
[----:B0-----:R-:W0:Y:S01]  /*0390*/  LDC.64 R10, c[0x0][0x3a0] ;  /* 0x0000e800ff0a7b82 */ /* 0x001e220000000a00 */
[----:B------:R-:W-:Y:S02]  /*03a0*/  @!P1 VIADD R3, R3, 0x80 ;  /* 0x0000008003039836 */ /* 0x000fe40000000000 */
[----:B------:R2:W5:Y:S05]  /*03b0*/  @!P0 LDG.E.64 R18, desc[UR4][R12.64] ;  /* 0x000000040c128981 */ /* 0x00056a000c1e1b00 */
[----:B-1----:R-:W1:Y:S01]  /*03c0*/  LDC.64 R6, c[0x0][0x3a8] ;  /* 0x0000ea00ff067b82 */ /* 0x002e620000000a00 */
[----:B------:R-:W-:-:S02]  /*03d0*/  ISETP.GE.U32.AND P0, PT, R3, R4, PT ;  /* 0x000000040300720c */ /* 0x000fc40003f06070 */
[----:B--2---:R-:W-:-:S11]  /*03e0*/  CS2R R12, SRZ ;  /* 0x00000000000c7805 */ /* 0x004fd6000001ff00 */
[----:B------:R-:W-:-:S04]  /*03f0*/  @!P0 IMAD.IADD R41, R2, 0x1, R3 ;  /* 0x0000000102298824 */ /* 0x000fc800078e0203 */
[----:B0-----:R-:W-:Y:S01]  /*0400*/  @!P0 IMAD.WIDE.U32 R38, R41, 0x8, R10 ;  /* 0x0000000829268825 */ /* 0x001fe200078e000a */
[----:B------:R-:W-:Y:S02]  /*0410*/  CS2R R10, SRZ ;  /* 0x00000000000a7805 */ /* 0x000fe4000001ff00 */
[----:B------:R-:W-:Y:S02]  /*0420*/  @!P0 IADD3 R3, PT, PT, R3, 0x80, RZ ;  /* 0x0000008003038810 */ /* 0x000fe40007ffe0ff */
[----:B------:R0:W5:Y:S01]  /*0430*/  @!P0 LDG.E.64 R12, desc[UR4][R38.64] ;  /* 0x00000004260c8981 */ /* 0x000162000c1e1b00 */
[----:B-1----:R-:W-:Y:S02]  /*0440*/  @!P0 IMAD.WIDE.U32 R40, R41, 0x8, R6 ;  /* 0x0000000829288825 */ /* 0x002fe400078e0006 */
[----:B------:R-:W1:Y:S03]  /*0450*/  LDC.64 R6, c[0x0][0x3a0] ;  /* 0x0000e800ff067b82 */ /* 0x000e660000000a00 */
[----:B------:R2:W5:Y:S01]  /*0460*/  @!P0 LDG.E.64 R10, desc[UR4][R40.64] ;  /* 0x00000004280a8981 */ /* 0x000562000c1e1b00 */
[----:B------:R-:W-:-:S02]  /*0470*/  ISETP.GE.U32.AND P0, PT, R3, R4, PT ;  /* 0x000000040300720c */ /* 0x000fc40003f06070 */
[----:B------:R-:W-:Y:S02]  /*0480*/  CS2R R32, SRZ ;  /* 0x0000000000207805 */ /* 0x000fe4000001ff00 */
[----:B------:R-:W-:Y:S01]  /*0490*/  CS2R R14, SRZ ;  /* 0x00000000000e7805 */ /* 0x000fe2000001ff00 */
[----:B0-----:R-:W0:Y:S03]  /*04a0*/  LDC.64 R38, c[0x0][0x3a0] ;  /* 0x0000e800ff267b82 */ /* 0x001e260000000a00 */
[----:B------:R3:W5:Y:S05]  /*04b0*/  @!P2 LDG.E.64 R32, desc[UR4][R8.64] ;  /* 0x000000040820a981 */ /* 0x00076a000c1e1b00 */
[----:B--2---:R-:W2:Y:S01]  /*04c0*/  LDC.64 R40, c[0x0][0x3a8] ;  /* 0x0000ea00ff287b82 */ /* 0x004ea20000000a00 */
[----:B------:R-:W-:-:S07]  /*04d0*/  @!P0 IMAD.IADD R45, R2, 0x1, R3 ;  /* 0x00000001022d8824 */ /* 0x000fce00078e0203 */
[----:B---3--:R-:W3:Y:S01]  /*04e0*/  LDC.64 R8, c[0x0][0x3a8] ;  /* 0x0000ea00ff087b82 */ /* 0x008ee20000000a00 */
[----:B-1----:R-:W-:-:S07]  /*04f0*/  @!P0 IMAD.WIDE.U32 R42, R45, 0x8, R6 ;  /* 0x000000082d2a8825 */ /* 0x002fce00078e0006 */
[----:B------:R-:W1:Y:S01]  /*0500*/  LDC.64 R6, c[0x0][0x3a8] ;  /* 0x0000ea00ff067b82 */ /* 0x000e620000000a00 */
[----:B------:R-:W-:Y:S02]  /*0510*/  @!P0 VIADD R3, R3, 0x80 ;  /* 0x0000008003038836 */ /* 0x000fe40000000000 */
[----:B---3--:R-:W-:-:S05]  /*0520*/  @!P1 IMAD.WIDE.U32 R8, R5, 0x8, R8 ;  /* 0x0000000805089825 */ /* 0x008fca00078e0008 */
[----:B------:R3:W5:Y:S01]  /*0530*/  @!P1 LDG.E.64 R14, desc[UR4][R8.64] ;  /* 0x00000004080e9981 */ /* 0x000762000c1e1b00 */
[----:B-1----:R-:W-:Y:S01]  /*0540*/  @!P0 IMAD.WIDE.U32 R44, R45, 0x8, R6 ;  /* 0x000000082d2c8825 */ /* 0x002fe200078e0006 */
[----:B------:R-:W-:Y:S02]  /*0550*/  CS2R R6, SRZ ;  /* 0x0000000000067805 */ /* 0x000fe4000001ff00 */
[----:B---3--:R-:W-:-:S04]  /*0560*/  CS2R R8, SRZ ;  /* 0x0000000000087805 */ /* 0x008fc8000001ff00 */
[----:B------:R1:W5:Y:S04]  /*0570*/  @!P0 LDG.E.64 R6, desc[UR4][R44.64] ;  /* 0x000000042c068981 */ /* 0x000368000c1e1b00 */
[----:B------:R1:W5:Y:S01]  /*0580*/  @!P0 LDG.E.64 R8, desc[UR4][R42.64] ;  /* 0x000000042a088981 */ /* 0x000362000c1e1b00 */
[----:B------:R-:W-:Y:S02]  /*0590*/  ISETP.GE.U32.AND P0, PT, R3, R4, PT ;  /* 0x000000040300720c */ /* 0x000fe40003f06070 */
[----:B------:R-:W-:Y:S01]  /*05a0*/  CS2R R4, SRZ ;  /* 0x0000000000047805 */ /* 0x000fe2000001ff00 */
[----:B------:R-:W-:-:S10]  /*05b0*/  IMAD R26, R0, -0x400, R37 ;  /* 0xfffffc00001a7824 */ /* 0x000fd400078e0225 */
[----:B------:R-:W-:-:S05]  /*05c0*/  @!P0 IADD3 R3, PT, PT, R2, R3, RZ ;  /* 0x0000000302038210 */ /* 0x000fca0007ffe0ff */
[----:B0-----:R-:W-:-:S04]  /*05d0*/  @!P0 IMAD.WIDE.U32 R38, R3, 0x8, R38 ;  /* 0x0000000803268825 */ /* 0x001fc800078e0026 */
[----:B--2---:R-:W-:Y:S01]  /*05e0*/  @!P0 IMAD.WIDE.U32 R40, R3, 0x8, R40 ;  /* 0x0000000803288825 */ /* 0x004fe200078e0028 */
[----:B------:R-:W-:Y:S01]  /*05f0*/  CS2R R2, SRZ ;  /* 0x0000000000027805 */ /* 0x000fe2000001ff00 */
[----:B------:R1:W5:Y:S05]  /*0600*/  @!P0 LDG.E.64 R4, desc[UR4][R38.64] ;  /* 0x0000000426048981 */ /* 0x00036a000c1e1b00 */
[----:B------:R1:W5:Y:S01]  /*0610*/  @!P0 LDG.E.64 R2, desc[UR4][R40.64] ;  /* 0x0000000428028981 */ /* 0x000362000c1e1b00 */
[----:B------:R-:W-:Y:S01]  /*0620*/  ISETP.GE.U32.AND P0, PT, R27, R26, PT ;  /* 0x0000001a1b00720c */ /* 0x000fe20003f06070 */
[----:B------:R-:W-:-:S12]  /*0630*/  BSSY.RECONVERGENT B0, `(.L_x_3520) ;  /* 0x0000008000007945 */ /* 0x000fd80003800200 */
[----:B-1----:R-:W-:Y:S05]  /*0640*/  @P0 BRA `(.L_x_3521) ;  /* 0x0000000000180947 */ /* 0x002fea0003800000 */
[----:B------:R-:W0:Y:S01]  /*0650*/  LDC.64 R38, c[0x0][0x388] ;  /* 0x0000e200ff267b82 */ /* 0x000e220000000a00 */
[----:B-----5:R-:W-:Y:S02]  /*0660*/  DADD R36, R28, -R22 ;  /* 0x000000001c247229 */ /* 0x020fe40000000816 */
[----:B0-----:R-:W-:-:S14]  /*0670*/  DSETP.GEU.AND P0, PT, |R38|, 0.5, PT ;  /* 0x3fe000002600742a */ /* 0x001fdc0003f0e200 */
[----:B------:R-:W-:Y:S02]  /*0680*/  @!P0 DFMA R22, R36, R38, R22 ;  /* 0x000000262416822b */ /* 0x000fe40000000016 */
[----:B------:R-:W-:-:S08]  /*0690*/  @P0 DADD R38, -R38, 1 ;  /* 0x3ff0000026260429 */ /* 0x000fd00000000100 */
[----:B------:R-:W-:-:S11]  /*06a0*/  @P0 DFMA R22, R36, -R38, R28 ;  /* 0x800000262416022b */ /* 0x000fd6000000001c */
.L_x_3521:
[----:B------:R-:W-:Y:S05]  /*06b0*/  BSYNC.RECONVERGENT B0 ;  /* 0x0000000000007941 */ /* 0x000fea0003800200 */
.L_x_3520:
[----:B-----5:R-:W-:Y:S01]  /*06c0*/  VIADD R29, R27, 0x80 ;  /* 0x000000801b1d7836 */ /* 0x020fe20000000000 */
[----:B------:R-:W-:Y:S04]  /*06d0*/  BSSY.RECONVERGENT B0, `(.L_x_3522) ;  /* 0x0000009000007945 */ /* 0x000fe80003800200 */
[----:B------:R-:W-:-:S13]  /*06e0*/  ISETP.GE.U32.AND P0, PT, R29, R26, PT ;  /* 0x0000001a1d00720c */ /* 0x000fda0003f06070 */
[----:B------:R-:W-:Y:S05]  /*06f0*/  @P0 BRA `(.L_x_3523) ;  /* 0x0000000000180947 */ /* 0x000fea0003800000 */
[----:B------:R-:W0:Y:S01]  /*0700*/  LDC.64 R38, c[0x0][0x388] ;  /* 0x0000e200ff267b82 */ /* 0x000e220000000a00 */
[----:B------:R-:W-:Y:S02]  /*0710*/  DADD R36, R30, -R34 ;  /* 0x000000001e247229 */ /* 0x000fe40000000822 */
[----:B0-----:R-:W-:-:S14]  /*0720*/  DSETP.GEU.AND P0, PT, |R38|, 0.5, PT ;  /* 0x3fe000002600742a */ /* 0x001fdc0003f0e200 */
[----:B------:R-:W-:Y:S02]  /*0730*/  @!P0 DFMA R28, R36, R38, R34 ;  /* 0x00000026241c822b */ /* 0x000fe40000000022 */
[----:B------:R-:W-:-:S08]  /*0740*/  @P0 DADD R38, -R38, 1 ;  /* 0x3ff0000026260429 */ /* 0x000fd00000000100 */
[----:B------:R-:W-:-:S11]  /*0750*/  @P0 DFMA R28, -R38, R36, R30 ;  /* 0x00000024261c022b */ /* 0x000fd6000000011e */
.L_x_3523:
[----:B------:R-:W-:Y:S05]  /*0760*/  BSYNC.RECONVERGENT B0 ;  /* 0x0000000000007941 */ /* 0x000fea0003800200 */
.L_x_3522:
[----:B------:R-:W-:Y:S01]  /*0770*/  VIADD R31, R27, 0x100 ;  /* 0x000001001b1f7836 */ /* 0x000fe20000000000 */
        /* <DEDUP_REMOVED lines=9> */
.L_x_3525:
[----:B------:R-:W-:Y:S05]  /*0810*/  BSYNC.RECONVERGENT B0 ;  /* 0x0000000000007941 */ /* 0x000fea0003800200 */
.L_x_3524:
[----:B------:R-:W0:Y:S01]  /*0820*/  LDC.64 R24, c[0x0][0x388] ;  /* 0x0000e200ff187b82 */ /* 0x000e220000000a00 */
[----:B------:R-:W-:Y:S01]  /*0830*/  IADD3 R31, PT, PT, R27, 0x180, RZ ;  /* 0x000001801b1f7810 */ /* 0x000fe20007ffe0ff */
[----:B------:R-:W-:Y:S03]  /*0840*/  BSSY.RECONVERGENT B0, `(.L_x_3526) ;  /* 0x0000008000007945 */ /* 0x000fe60003800200 */
[----:B------:R-:W-:Y:S01]  /*0850*/  ISETP.GE.U32.AND P0, PT, R31, R26, PT ;  /* 0x0000001a1f00720c */ /* 0x000fe20003f06070 */
[----:B0-----:R-:W-:-:S12]  /*0860*/  DADD R30, -R24, 1 ;  /* 0x3ff00000181e7429 */ /* 0x001fd80000000100 */
[----:B------:R-:W-:Y:S05]  /*0870*/  @P0 BRA `(.L_x_3527) ;  /* 0x0000000000100947 */ /* 0x000fea0003800000 */
[----:B------:R-:W-:Y:S02]  /*0880*/  DSETP.GEU.AND P0, PT, |R24|, 0.5, PT ;  /* 0x3fe000001800742a */ /* 0x000fe40003f0e200 */
[----:B------:R-:W-:-:S12]  /*0890*/  DADD R34, R18, -R20 ;  /* 0x0000000012227229 */ /* 0x000fd80000000814 */
[----:B------:R-:W-:Y:S02]  /*08a0*/  @!P0 DFMA R20, R34, R24, R20 ;  /* 0x000000182214822b */ /* 0x000fe40000000014 */
[----:B------:R-:W-:-:S11]  /*08b0*/  @P0 DFMA R20, -R30, R34, R18 ;  /* 0x000000221e14022b */ /* 0x000fd60000000112 */
.L_x_3527:
[----:B------:R-:W-:Y:S05]  /*08c0*/  BSYNC.RECONVERGENT B0 ;  /* 0x0000000000007941 */ /* 0x000fea0003800200 */
.L_x_3526:
[C---:B------:R-:W-:Y:S01]  /*08d0*/  VIADD R19, R27.reuse, 0x200 ;  /* 0x000002001b137836 */ /* 0x040fe20000000000 */
[C---:B------:R-:W-:Y:S01]  /*08e0*/  IADD3 R35, PT, PT, R27.reuse, 0x280, RZ ;  /* 0x000002801b237810 */ /* 0x040fe20007ffe0ff */
[----:B------:R-:W-:Y:S01]  /*08f0*/  BSSY.RECONVERGENT B0, `(.L_x_3528) ;  /* 0x000000d000007945 */ /* 0x000fe20003800200 */
[-C--:B------:R-:W-:Y:S02]  /*0900*/  ISETP.GE.U32.AND P3, PT, R27, R26.reuse, PT ;  /* 0x0000001a1b00720c */ /* 0x080fe40003f66070 */
[-C--:B------:R-:W-:Y:S01]  /*0910*/  ISETP.GE.U32.AND P4, PT, R19, R26.reuse, PT ;  /* 0x0000001a1300720c */ /* 0x080fe20003f86070 */
[----:B------:R-:W-:Y:S01]  /*0920*/  VIADD R19, R27, 0x300 ;  /* 0x000003001b137836 */ /* 0x000fe20000000000 */
[-C--:B------:R-:W-:Y:S02]  /*0930*/  ISETP.GE.U32.AND P0, PT, R35, R26.reuse, PT ;  /* 0x0000001a2300720c */ /* 0x080fe40003f06070 */
[----:B------:R-:W-:Y:S02]  /*0940*/  IADD3 R35, PT, PT, R27, 0x380, RZ ;  /* 0x000003801b237810 */ /* 0x000fe40007ffe0ff */
[----:B------:R-:W-:-:S02]  /*0950*/  ISETP.GE.U32.AND P1, PT, R19, R26, PT ;  /* 0x0000001a1300720c */ /* 0x000fc40003f26070 */
[----:B------:R-:W-:-:S05]  /*0960*/  ISETP.GE.U32.AND P2, PT, R35, R26, PT ;  /* 0x0000001a2300720c */ /* 0x000fca0003f46070 */
[----:B------:R-:W-:Y:S08]  /*0970*/  @P4 BRA `(.L_x_3529) ;  /* 0x0000000000104947 */ /* 0x000ff00003800000 */
[----:B------:R-:W-:Y:S02]  /*0980*/  DSETP.GEU.AND P4, PT, |R24|, 0.5, PT ;  /* 0x3fe000001800742a */ /* 0x000fe40003f8e200 */
[----:B------:R-:W-:-:S12]  /*0990*/  DADD R18, R14, -R16 ;  /* 0x000000000e127229 */ /* 0x000fd80000000810 */
[----:B------:R-:W-:Y:S02]  /*09a0*/  @!P4 DFMA R16, R18, R24, R16 ;  /* 0x000000181210c22b */ /* 0x000fe40000000010 */
[----:B------:R-:W-:-:S11]  /*09b0*/  @P4 DFMA R16, -R30, R18, R14 ;  /* 0x000000121e10422b */ /* 0x000fd6000000010e */
.L_x_3529:
[----:B------:R-:W-:Y:S05]  /*09c0*/  BSYNC.RECONVERGENT B0 ;  /* 0x0000000000007941 */ /* 0x000fea0003800200 */
.L_x_3528:
[----:B------:R-:W-:Y:S04]  /*09d0*/  BSSY.RECONVERGENT B0, `(.L_x_3530) ;  /* 0x0000006000007945 */ /* 0x000fe80003800200 */
[----:B------:R-:W-:Y:S05]  /*09e0*/  @P0 BRA `(.L_x_3531) ;  /* 0x0000000000100947 */ /* 0x000fea0003800000 */
[----:B------:R-:W-:Y:S02]  /*09f0*/  DSETP.GEU.AND P0, PT, |R24|, 0.5, PT ;  /* 0x3fe000001800742a */ /* 0x000fe40003f0e200 */
[----:B------:R-:W-:-:S12]  /*0a00*/  DADD R14, R10, -R12 ;  /* 0x000000000a0e7229 */ /* 0x000fd8000000080c */
[----:B------:R-:W-:Y:S02]  /*0a10*/  @!P0 DFMA R12, R14, R24, R12 ;  /* 0x000000180e0c822b */ /* 0x000fe4000000000c */
[----:B------:R-:W-:-:S11]  /*0a20*/  @P0 DFMA R12, -R30, R14, R10 ;  /* 0x0000000e1e0c022b */ /* 0x000fd6000000010a */
.L_x_3531:
[----:B------:R-:W-:Y:S05]  /*0a30*/  BSYNC.RECONVERGENT B0 ;  /* 0x0000000000007941 */ /* 0x000fea0003800200 */
.L_x_3530:
[----:B------:R-:W-:Y:S04]  /*0a40*/  BSSY.RECONVERGENT B0, `(.L_x_3532) ;  /* 0x0000006000007945 */ /* 0x000fe80003800200 */
[----:B------:R-:W-:Y:S05]  /*0a50*/  @P1 BRA `(.L_x_3533) ;  /* 0x0000000000101947 */ /* 0x000fea0003800000 */
[----:B------:R-:W-:Y:S02]  /*0a60*/  DSETP.GEU.AND P0, PT, |R24|, 0.5, PT ;  /* 0x3fe000001800742a */ /* 0x000fe40003f0e200 */
[----:B------:R-:W-:-:S12]  /*0a70*/  DADD R10, R6, -R8 ;  /* 0x00000000060a7229 */ /* 0x000fd80000000808 */
[----:B------:R-:W-:Y:S02]  /*0a80*/  @!P0 DFMA R8, R10, R24, R8 ;  /* 0x000000180a08822b */ /* 0x000fe40000000008 */
[----:B------:R-:W-:-:S11]  /*0a90*/  @P0 DFMA R8, -R30, R10, R6 ;  /* 0x0000000a1e08022b */ /* 0x000fd60000000106 */
.L_x_3533:
[----:B------:R-:W-:Y:S05]  /*0aa0*/  BSYNC.RECONVERGENT B0 ;  /* 0x0000000000007941 */ /* 0x000fea0003800200 */
.L_x_3532:
[----:B------:R-:W-:Y:S04]  /*0ab0*/  BSSY.RECONVERGENT B0, `(.L_x_3534) ;  /* 0x0000006000007945 */ /* 0x000fe80003800200 */
[----:B------:R-:W-:Y:S05]  /*0ac0*/  @P2 BRA `(.L_x_3535) ;  /* 0x0000000000102947 */ /* 0x000fea0003800000 */
[----:B------:R-:W-:Y:S02]  /*0ad0*/  DSETP.GEU.AND P0, PT, |R24|, 0.5, PT ;  /* 0x3fe000001800742a */ /* 0x000fe40003f0e200 */
[----:B------:R-:W-:-:S12]  /*0ae0*/  DADD R6, R2, -R4 ;  /* 0x0000000002067229 */ /* 0x000fd80000000804 */
[----:B------:R-:W-:Y:S02]  /*0af0*/  @!P0 DFMA R4, R6, R24, R4 ;  /* 0x000000180604822b */ /* 0x000fe40000000004 */
[----:B------:R-:W-:-:S11]  /*0b00*/  @P0 DFMA R4, -R30, R6, R2 ;  /* 0x000000061e04022b */ /* 0x000fd60000000102 */
.L_x_3535:
[----:B------:R-:W-:Y:S05]  /*0b10*/  BSYNC.RECONVERGENT B0 ;  /* 0x0000000000007941 */ /* 0x000fea0003800200 */
.L_x_3534:
[----:B------:R-:W-:Y:S04]  /*0b20*/  BSSY.RECONVERGENT B0, `(.L_x_3536) ;  /* 0x0000033000007945 */ /* 0x000fe80003800200 */
[----:B------:R-:W-:Y:S04]  /*0b30*/  BSSY.RELIABLE B1, `(.L_x_3537) ;  /* 0x000002b000017945 */ /* 0x000fe80003800100 */
[----:B------:R-:W-:Y:S05]  /*0b40*/  @P3 BRA `(.L_x_3538) ;  /* 0x0000000000303947 */ /* 0x000fea0003800000 */
[----:B------:R-:W0:Y:S01]  /*0b50*/  LDC.64 R2, c[0x0][0x398] ;  /* 0x0000e600ff027b82 */ /* 0x000e220000000a00 */
[----:B------:R-:W-:Y:S01]  /*0b60*/  IMAD R7, R0, 0x400, R27 ;  /* 0x0000040000077824 */ /* 0x000fe200078e021b */
[----:B------:R-:W-:-:S04]  /*0b70*/  IADD3 R27, PT, PT, R27, 0x80, RZ ;  /* 0x000000801b1b7810 */ /* 0x000fc80007ffe0ff */
[----:B------:R-:W-:Y:S01]  /*0b80*/  ISETP.GE.U32.AND P0, PT, R27, R26, PT ;  /* 0x0000001a1b00720c */ /* 0x000fe20003f06070 */
[----:B0-----:R-:W-:-:S05]  /*0b90*/  IMAD.WIDE.U32 R2, R7, 0x8, R2 ;  /* 0x0000000807027825 */ /* 0x001fca00078e0002 */
[----:B------:R0:W-:Y:S07]  /*0ba0*/  STG.E.64 desc[UR4][R2.64], R22 ;  /* 0x0000001602007986 */ /* 0x0001ee000c101b04 */
[----:B------:R-:W-:Y:S05]  /*0bb0*/  @P0 BRA `(.L_x_3539) ;  /* 0x0000000000300947 */ /* 0x000fea0003800000 */
[----:B0-----:R-:W0:Y:S01]  /*0bc0*/  LDC.64 R2, c[0x0][0x398] ;  /* 0x0000e600ff027b82 */ /* 0x001e220000000a00 */
[----:B------:R-:W-:Y:S01]  /*0bd0*/  IMAD R7, R0, 0x400, R27 ;  /* 0x0000040000077824 */ /* 0x000fe200078e021b */
[----:B------:R-:W-:-:S03]  /*0be0*/  IADD3 R27, PT, PT, R27, 0x80, RZ ;  /* 0x000000801b1b7810 */ /* 0x000fc60007ffe0ff */
[----:B0-----:R-:W-:-:S05]  /*0bf0*/  IMAD.WIDE.U32 R2, R7, 0x8, R2 ;  /* 0x0000000807027825 */ /* 0x001fca00078e0002 */
[----:B------:R0:W-:Y:S02]  /*0c00*/  STG.E.64 desc[UR4][R2.64], R28 ;  /* 0x0000001c02007986 */ /* 0x0001e4000c101b04 */
.L_x_3538:
[----:B------:R-:W-:-:S13]  /*0c10*/  ISETP.GE.U32.AND P0, PT, R27, R26, PT ;  /* 0x0000001a1b00720c */ /* 0x000fda0003f06070 */
[----:B------:R-:W-:Y:S05]  /*0c20*/  @P0 BRA `(.L_x_3540) ;  /* 0x0000000000300947 */ /* 0x000fea0003800000 */
[----:B0-----:R-:W0:Y:S01]  /*0c30*/  LDC.64 R2, c[0x0][0x398] ;  /* 0x0000e600ff027b82 */ /* 0x001e220000000a00 */
[----:B------:R-:W-:Y:S01]  /*0c40*/  IMAD R7, R0, 0x400, R27 ;  /* 0x0000040000077824 */ /* 0x000fe200078e021b */
[----:B------:R-:W-:-:S03]  /*0c50*/  IADD3 R27, PT, PT, R27, 0x80, RZ ;  /* 0x000000801b1b7810 */ /* 0x000fc60007ffe0ff */
[----:B0-----:R-:W-:-:S05]  /*0c60*/  IMAD.WIDE.U32 R2, R7, 0x8, R2 ;  /* 0x0000000807027825 */ /* 0x001fca00078e0002 */
[----:B------:R1:W-:Y:S02]  /*0c70*/  STG.E.64 desc[UR4][R2.64], R32 ;  /* 0x0000002002007986 */ /* 0x0003e4000c101b04 */
.L_x_3539:
[----:B------:R-:W-:-:S13]  /*0c80*/  ISETP.GE.U32.AND P0, PT, R27, R26, PT ;  /* 0x0000001a1b00720c */ /* 0x000fda0003f06070 */
[----:B------:R-:W-:Y:S05]  /*0c90*/  @P0 BRA `(.L_x_3541) ;  /* 0x0000000000300947 */ /* 0x000fea0003800000 */
[----:B01----:R-:W0:Y:S01]  /*0ca0*/  LDC.64 R2, c[0x0][0x398] ;  /* 0x0000e600ff027b82 */ /* 0x003e220000000a00 */
[----:B------:R-:W-:Y:S01]  /*0cb0*/  IMAD R7, R0, 0x400, R27 ;  /* 0x0000040000077824 */ /* 0x000fe200078e021b */
[----:B------:R-:W-:-:S03]  /*0cc0*/  IADD3 R27, PT, PT, R27, 0x80, RZ ;  /* 0x000000801b1b7810 */ /* 0x000fc60007ffe0ff */
[----:B0-----:R-:W-:-:S05]  /*0cd0*/  IMAD.WIDE.U32 R2, R7, 0x8, R2 ;  /* 0x0000000807027825 */ /* 0x001fca00078e0002 */
[----:B------:R1:W-:Y:S02]  /*0ce0*/  STG.E.64 desc[UR4][R2.64], R20 ;  /* 0x0000001402007986 */ /* 0x0003e4000c101b04 */
.L_x_3540:
[----:B------:R-:W-:-:S13]  /*0cf0*/  ISETP.GE.U32.AND P0, PT, R27, R26, PT ;  /* 0x0000001a1b00720c */ /* 0x000fda0003f06070 */
[----:B------:R-:W-:Y:S05]  /*0d00*/  @P0 BRA `(.L_x_3542) ;  /* 0x0000000000340947 */ /* 0x000fea0003800000 */
[----:B01----:R-:W0:Y:S01]  /*0d10*/  LDC.64 R2, c[0x0][0x398] ;  /* 0x0000e600ff027b82 */ /* 0x003e220000000a00 */
[----:B------:R-:W-:Y:S01]  /*0d20*/  IMAD R7, R0, 0x400, R27 ;  /* 0x0000040000077824 */ /* 0x000fe200078e021b */
[----:B------:R-:W-:-:S03]  /*0d30*/  IADD3 R27, PT, PT, R27, 0x80, RZ ;  /* 0x000000801b1b7810 */ /* 0x000fc60007ffe0ff */
[----:B0-----:R-:W-:-:S05]  /*0d40*/  IMAD.WIDE.U32 R2, R7, 0x8, R2 ;  /* 0x0000000807027825 */ /* 0x001fca00078e0002 */
[----:B------:R2:W-:Y:S02]  /*0d50*/  STG.E.64 desc[UR4][R2.64], R16 ;  /* 0x0000001002007986 */ /* 0x0005e4000c101b04 */
.L_x_3541:
[----:B------:R-:W-:-:S13]  /*0d60*/  ISETP.GE.U32.AND P0, PT, R27, R26, PT ;  /* 0x0000001a1b00720c */ /* 0x000fda0003f06070 */
[----:B------:R-:W-:Y:S05]  /*0d70*/  @P0 BREAK.RELIABLE B1 ;  /* 0x0000000000010942 */ /* 0x000fea0003800100 */
[----:B------:R-:W-:Y:S05]  /*0d80*/  @P0 BRA `(.L_x_3543) ;  /* 0x0000000000300947 */ /* 0x000fea0003800000 */
[----:B012---:R-:W0:Y:S01]  /*0d90*/  LDC.64 R2, c[0x0][0x398] ;  /* 0x0000e600ff027b82 */ /* 0x007e220000000a00 */
[----:B------:R-:W-:Y:S01]  /*0da0*/  IMAD R7, R0, 0x400, R27 ;  /* 0x0000040000077824 */ /* 0x000fe200078e021b */
[----:B------:R-:W-:-:S03]  /*0db0*/  IADD3 R27, PT, PT, R27, 0x80, RZ ;  /* 0x000000801b1b7810 */ /* 0x000fc60007ffe0ff */
[----:B0-----:R-:W-:-:S05]  /*0dc0*/  IMAD.WIDE.U32 R2, R7, 0x8, R2 ;  /* 0x0000000807027825 */ /* 0x001fca00078e0002 */
[----:B------:R2:W-:Y:S02]  /*0dd0*/  STG.E.64 desc[UR4][R2.64], R12 ;  /* 0x0000000c02007986 */ /* 0x0005e4000c101b04 */
.L_x_3542:
[----:B------:R-:W-:Y:S05]  /*0de0*/  BSYNC.RELIABLE B1 ;  /* 0x0000000000017941 */ /* 0x000fea0003800100 */
.L_x_3537:
[----:B------:R-:W-:-:S13]  /*0df0*/  ISETP.GE.U32.AND P0, PT, R27, R26, PT ;  /* 0x0000001a1b00720c */ /* 0x000fda0003f06070 */
[----:B012---:R-:W0:Y:S01]  /*0e00*/  @!P0 LDC.64 R2, c[0x0][0x398] ;  /* 0x0000e600ff028b82 */ /* 0x007e220000000a00 */
[----:B------:R-:W-:Y:S01]  /*0e10*/  @!P0 IMAD R7, R0, 0x400, R27 ;  /* 0x0000040000078824 */ /* 0x000fe200078e021b */
[----:B------:R-:W-:-:S03]  /*0e20*/  @!P0 IADD3 R27, PT, PT, R27, 0x80, RZ ;  /* 0x000000801b1b8810 */ /* 0x000fc60007ffe0ff */
[----:B0-----:R-:W-:-:S05]  /*0e30*/  @!P0 IMAD.WIDE.U32 R2, R7, 0x8, R2 ;  /* 0x0000000807028825 */ /* 0x001fca00078e0002 */
[----:B------:R3:W-:Y:S02]  /*0e40*/  @!P0 STG.E.64 desc[UR4][R2.64], R8 ;  /* 0x0000000802008986 */ /* 0x0007e4000c101b04 */
.L_x_3543:
[----:B------:R-:W-:Y:S05]  /*0e50*/  BSYNC.RECONVERGENT B0 ;  /* 0x0000000000007941 */ /* 0x000fea0003800200 */
.L_x_3536:
[----:B------:R-:W-:Y:S05]  /*0e60*/  WARPSYNC.ALL ;  /* 0x0000000000007948 */ /* 0x000fea0003800000 */
[----:B------:R-:W-:-:S13]  /*0e70*/  ISETP.GE.U32.AND P0, PT, R27, R26, PT ;  /* 0x0000001a1b00720c */ /* 0x000fda0003f06070 */
[----:B------:R-:W-:Y:S05]  /*0e80*/  @P0 EXIT ;  /* 0x000000000000094d */ /* 0x000fea0003800000 */
[----:B0123--:R-:W0:Y:S01]  /*0e90*/  LDC.64 R2, c[0x0][0x398] ;  /* 0x0000e600ff027b82 */ /* 0x00fe220000000a00 */
[----:B------:R-:W-:-:S04]  /*0ea0*/  IMAD R27, R0, 0x400, R27 ;  /* 0x00000400001b7824 */ /* 0x000fc800078e021b */
[----:B0-----:R-:W-:-:S05]  /*0eb0*/  IMAD.WIDE.U32 R2, R27, 0x8, R2 ;  /* 0x000000081b027825 */ /* 0x001fca00078e0002 */
[----:B------:R-:W-:Y:S01]  /*0ec0*/  STG.E.64 desc[UR4][R2.64], R4 ;  /* 0x0000000402007986 */ /* 0x000fe2000c101b04 */
[----:B------:R-:W-:Y:S05]  /*0ed0*/  EXIT ;  /* 0x000000000000794d */ /* 0x000fea0003800000 */
.L_x_3519:
[----:B------:R-:W0:Y:S01]  /*0ee0*/  S2R R45, SR_TID.X ;  /* 0x00000000002d7919 */ /* 0x000e220000002100 */
[----:B------:R-:W1:Y:S08]  /*0ef0*/  LDC.64 R4, c[0x0][0x3a0] ;  /* 0x0000e800ff047b82 */ /* 0x000e700000000a00 */
[----:B------:R-:W2:Y:S08]  /*0f00*/  LDC.64 R6, c[0x0][0x3a8] ;  /* 0x0000ea00ff067b82 */ /* 0x000eb00000000a00 */
[----:B------:R-:W3:Y:S01]  /*0f10*/  LDC.64 R36, c[0x0][0x388] ;  /* 0x0000e200ff247b82 */ /* 0x000ee20000000a00 */
[----:B-1----:R-:W-:-:S04]  /*0f20*/  IMAD.WIDE.U32 R4, R2, 0x8, R4 ;  /* 0x0000000802047825 */ /* 0x002fc800078e0004 */
[----:B0-----:R-:W-:-:S04]  /*0f30*/  IMAD.WIDE.U32 R38, R45, 0x10, R4 ;  /* 0x000000102d267825 */ /* 0x001fc800078e0004 */
[----:B--2---:R-:W-:Y:S01]  /*0f40*/  IMAD.WIDE.U32 R2, R2, 0x8, R6 ;  /* 0x0000000802027825 */ /* 0x004fe200078e0006 */
[----:B------:R-:W2:Y:S04]  /*0f50*/  LDG.E.128 R32, desc[UR4][R38.64] ;  /* 0x0000000426207981 */ /* 0x000ea8000c1e1d00 */
[----:B------:R-:W4:Y:S01]  /*0f60*/  LDG.E.128 R16, desc[UR4][R38.64+0x800] ;  /* 0x0008000426107981 */ /* 0x000f22000c1e1d00 */
[----:B------:R-:W-:-:S03]  /*0f70*/  IMAD.WIDE.U32 R44, R45, 0x10, R2 ;  /* 0x000000102d2c7825 */ /* 0x000fc600078e0002 */
[----:B------:R-:W5:Y:S04]  /*0f80*/  LDG.E.128 R12, desc[UR4][R38.64+0x1000] ;  /* 0x00100004260c7981 */ /* 0x000f68000c1e1d00 */
[----:B------:R-:W2:Y:S04]  /*0f90*/  LDG.E.128 R28, desc[UR4][R44.64] ;  /* 0x000000042c1c7981 */ /* 0x000ea8000c1e1d00 */
[----:B------:R-:W4:Y:S04]  /*0fa0*/  LDG.E.128 R8, desc[UR4][R44.64+0x800] ;  /* 0x000800042c087981 */ /* 0x000f28000c1e1d00 */
[----:B------:R-:W5:Y:S04]  /*0fb0*/  LDG.E.128 R20, desc[UR4][R44.64+0x1000] ;  /* 0x001000042c147981 */ /* 0x000f68000c1e1d00 */
[----:B------:R0:W5:Y:S04]  /*0fc0*/  LDG.E.128 R4, desc[UR4][R38.64+0x1800] ;  /* 0x0018000426047981 */ /* 0x000168000c1e1d00 */
[----:B------:R-:W5:Y:S01]  /*0fd0*/  LDG.E.128 R24, desc[UR4][R44.64+0x1800] ;  /* 0x001800042c187981 */ /* 0x000f62000c1e1d00 */
[----:B---3--:R-:W-:-:S02]  /*0fe0*/  DSETP.GEU.AND P0, PT, |R36|, 0.5, PT ;  /* 0x3fe000002400742a */ /* 0x008fc40003f0e200 */
[----:B------:R-:W-:Y:S02]  /*0ff0*/  DADD R2, -R36, 1 ;  /* 0x3ff0000024027429 */ /* 0x000fe40000000100 */
[----:B--2---:R-:W-:Y:S02]  /*1000*/  DADD R40, -R32, R28 ;  /* 0x0000000020287229 */ /* 0x004fe4000000011c */
[----:B------:R-:W-:-:S08]  /*1010*/  DADD R42, -R34, R30 ;  /* 0x00000000222a7229 */ /* 0x000fd0000000011e */
[----:B------:R-:W-:Y:S02]  /*1020*/  @!P0 DFMA R32, R40, R36, R32 ;  /* 0x000000242820822b */ /* 0x000fe40000000020 */
[----:B------:R-:W-:Y:S02]  /*1030*/  @P0 DFMA R32, -R2, R40, R28 ;  /* 0x000000280220022b */ /* 0x000fe4000000011c */
[----:B------:R-:W-:Y:S01]  /*1040*/  @!P0 DFMA R34, R42, R36, R34 ;  /* 0x000000242a22822b */ /* 0x000fe20000000022 */
[----:B------:R-:W1:Y:S01]  /*1050*/  S2R R28, SR_TID.X ;  /* 0x00000000001c7919 */ /* 0x000e620000002100 */
[----:B------:R-:W-:Y:S01]  /*1060*/  @P0 DFMA R34, -R2, R42, R30 ;  /* 0x0000002a0222022b */ /* 0x000fe2000000011e */
[----:B------:R-:W2:Y:S01]  /*1070*/  LDC.64 R30, c[0x0][0x398] ;  /* 0x0000e600ff1e7b82 */ /* 0x000ea20000000a00 */
[----:B----4-:R-:W-:Y:S02]  /*1080*/  DADD R40, -R16, R8 ;  /* 0x0000000010287229 */ /* 0x010fe40000000108 */
[----:B0-----:R-:W-:Y:S01]  /*1090*/  DADD R38, -R18, R10 ;  /* 0x0000000012267229 */ /* 0x001fe2000000010a */
[----:B------:R-:W-:-:S05]  /*10a0*/  SHF.L.U32 R29, R0, 0xa, RZ ;  /* 0x0000000a001d7819 */ /* 0x000fca00000006ff */
[-C--:B------:R-:W-:Y:S02]  /*10b0*/  @!P0 DFMA R16, R40, R36.reuse, R16 ;  /* 0x000000242810822b */ /* 0x080fe40000000010 */
[----:B------:R-:W-:Y:S02]  /*10c0*/  @!P0 DFMA R18, R38, R36, R18 ;  /* 0x000000242612822b */ /* 0x000fe40000000012 */
[C---:B------:R-:W-:Y:S02]  /*10d0*/  @P0 DFMA R16, -R2.reuse, R40, R8 ;  /* 0x000000280210022b */ /* 0x040fe40000000108 */
[----:B------:R-:W-:Y:S02]  /*10e0*/  @P0 DFMA R18, -R2, R38, R10 ;  /* 0x000000260212022b */ /* 0x000fe4000000010a */
[----:B-----5:R-:W-:Y:S02]  /*10f0*/  DADD R40, -R12, R20 ;  /* 0x000000000c287229 */ /* 0x020fe40000000114 */
[----:B------:R-:W-:-:S02]  /*1100*/  DADD R38, -R14, R22 ;  /* 0x000000000e267229 */ /* 0x000fc40000000116 */
[----:B------:R-:W-:Y:S02]  /*1110*/  DADD R10, -R4, R24 ;  /* 0x00000000040a7229 */ /* 0x000fe40000000118 */
[----:B------:R-:W-:Y:S01]  /*1120*/  DADD R8, -R6, R26 ;  /* 0x0000000006087229 */ /* 0x000fe2000000011a */
[----:B--2---:R-:W-:Y:S01]  /*1130*/  IMAD.WIDE.U32 R30, R29, 0x8, R30 ;  /* 0x000000081d1e7825 */ /* 0x004fe200078e001e */
[-C--:B------:R-:W-:Y:S02]  /*1140*/  @!P0 DFMA R12, R40, R36.reuse, R12 ;  /* 0x00000024280c822b */ /* 0x080fe4000000000c */
[-C--:B------:R-:W-:Y:S02]  /*1150*/  @!P0 DFMA R14, R38, R36.reuse, R14 ;  /* 0x00000024260e822b */ /* 0x080fe4000000000e */
[-C--:B------:R-:W-:Y:S02]  /*1160*/  @!P0 DFMA R4, R10, R36.reuse, R4 ;  /* 0x000000240a04822b */ /* 0x080fe40000000004 */
[----:B------:R-:W-:-:S02]  /*1170*/  @!P0 DFMA R6, R8, R36, R6 ;  /* 0x000000240806822b */ /* 0x000fc40000000006 */
[C---:B------:R-:W-:Y:S02]  /*1180*/  @P0 DFMA R12, -R2.reuse, R40, R20 ;  /* 0x00000028020c022b */ /* 0x040fe40000000114 */
[C---:B------:R-:W-:Y:S02]  /*1190*/  @P0 DFMA R14, -R2.reuse, R38, R22 ;  /* 0x00000026020e022b */ /* 0x040fe40000000116 */
[C---:B------:R-:W-:Y:S02]  /*11a0*/  @P0 DFMA R4, -R2.reuse, R10, R24 ;  /* 0x0000000a0204022b */ /* 0x040fe40000000118 */
[----:B------:R-:W-:Y:S01]  /*11b0*/  @P0 DFMA R6, -R2, R8, R26 ;  /* 0x000000080206022b */ /* 0x000fe2000000011a */
[----:B-1----:R-:W-:-:S05]  /*11c0*/  IMAD.WIDE.U32 R28, R28, 0x10, R30 ;  /* 0x000000101c1c7825 */ /* 0x002fca00078e001e */
[----:B------:R-:W-:Y:S04]  /*11d0*/  STG.E.128 desc[UR4][R28.64], R32 ;  /* 0x000000201c007986 */ /* 0x000fe8000c101d04 */
[----:B------:R-:W-:Y:S04]  /*11e0*/  STG.E.128 desc[UR4][R28.64+0x800], R16 ;  /* 0x000800101c007986 */ /* 0x000fe8000c101d04 */
[----:B------:R-:W-:Y:S04]  /*11f0*/  STG.E.128 desc[UR4][R28.64+0x1000], R12 ;  /* 0x0010000c1c007986 */ /* 0x000fe8000c101d04 */
[----:B------:R-:W-:Y:S01]  /*1200*/  STG.E.128 desc[UR4][R28.64+0x1800], R4 ;  /* 0x001800041c007986 */ /* 0x000fe2000c101d04 */
[----:B------:R-:W-:Y:S05]  /*1210*/  EXIT ;  /* 0x000000000000794d */ /* 0x000fea0003800000 */
.L_x_3544:
        /* <DEDUP_REMOVED lines=14> */
.L_x_8203:


//--------------------- .text._ZN2at6native29vectorized_elementwise_kernelILi4EZZZNS0_44_GLOBAL__N__40a83637_7_Lerp_cu_1520ed90_319418lerp_scalar_kernelERNS_18TensorIteratorBaseERKN3c106ScalarEENKUlvE0_clEvENKUlvE_clEvEUlddE_St5arrayIPcLm3EEEEviT0_T1_ --------------------------
	.section	.text._ZN2at6native29vectorized_elementwise_kernelILi4EZZZNS0_44_GLOBAL__N__40a83637_7_Lerp_cu_1520ed90_319418lerp_scalar_kernelERNS_18TensorIteratorBaseERKN3c106ScalarEENKUlvE0_clEvENKUlvE_clEvEUlddE_St5arrayIPcLm3EEEEviT0_T1_,"ax",@progbits
	.align	128
        .global         _ZN2at6native29vectorized_elementwise_kernelILi4EZZZNS0_44_GLOBAL__N__40a83637_7_Lerp_cu_1520ed90_319418lerp_scalar_kernelERNS_18TensorIteratorBaseERKN3c106ScalarEENKUlvE0_clEvENKUlvE_clEvEUlddE_St5arrayIPcLm3EEEEviT0_T1_
        .type           _ZN2at6native29vectorized_elementwise_kernelILi4EZZZNS0_44_GLOBAL__N__40a83637_7_Lerp_cu_1520ed90_319418lerp_scalar_kernelERNS_18TensorIteratorBaseERKN3c106ScalarEENKUlvE0_clEvENKUlvE_clEvEUlddE_St5arrayIPcLm3EEEEviT0_T1_,@function
        .size           _ZN2at6native29vectorized_elementwise_kernelILi4EZZZNS0_44_GLOBAL__N__40a83637_7_Lerp_cu_1520ed90_319418lerp_scalar_kernelERNS_18TensorIteratorBaseERKN3c106ScalarEENKUlvE0_clEvENKUlvE_clEvEUlddE_St5arrayIPcLm3EEEEviT0_T1_,(.L_x_8204 - _ZN2at6native29vectorized_elementwise_kernelILi4EZZZNS0_44_GLOBAL__N__40a83637_7_Lerp_cu_1520ed90_319418lerp_scalar_kernelERNS_18TensorIteratorBaseERKN3c106ScalarEENKUlvE0_clEvENKUlvE_clEvEUlddE_St5arrayIPcLm3EEEEviT0_T1_)
        .other          _ZN2at6native29vectorized_elementwise_kernelILi4EZZZNS0_44_GLOBAL__N__40a83637_7_Lerp_cu_1520ed90_319418lerp_scalar_kernelERNS_18TensorIteratorBaseERKN3c106ScalarEENKUlvE0_clEvENKUlvE_clEvEUlddE_St5arrayIPcLm3EEEEviT0_T1_,@"STO_CUDA_ENTRY STV_DEFAULT"
_ZN2at6native29vectorized_elementwise_kernelILi4EZZZNS0_44_GLOBAL__N__40a83637_7_Lerp_cu_1520ed90_319418lerp_scalar_kernelERNS_18TensorIteratorBaseERKN3c106ScalarEENKUlvE0_clEvENKUlvE_clEvEUlddE_St5arrayIPcLm3EEEEviT0_T1_:
.text._ZN2at6native29vectorized_elementwise_kernelILi4EZZZNS0_44_GLOBAL__N__40a83637_7_Lerp_cu_1520ed90_319418lerp_scalar_kernelERNS_18TensorIteratorBaseERKN3c106ScalarEENKUlvE0_clEvENKUlvE_clEvEUlddE_St5arrayIPcLm3EEEEviT0_T1_:
        /* <DEDUP_REMOVED lines=107> */
.L_x_3547:
[----:B------:R-:W-:Y:S05]  /*06b0*/  BSYNC.RECONVERGENT B0 ;  /* 0x0000000000007941 */ /* 0x000fea0003800200 */
.L_x_3546:
        /* <DEDUP_REMOVED lines=10> */
.L_x_3549:
[----:B------:R-:W-:Y:S05]  /*0760*/  BSYNC.RECONVERGENT B0 ;  /* 0x0000000000007941 */ /* 0x000fea0003800200 */
.L_x_3548:
        /* <DEDUP_REMOVED lines=10> */
.L_x_3551:
[----:B------:R-:W-:Y:S05]  /*0810*/  BSYNC.RECONVERGENT B0 ;  /* 0x0000000000007941 */ /* 0x000fea0003800200 */
.L_x_3550:
        /* <DEDUP_REMOVED lines=10> */
.L_x_3553:
[----:B------:R-:W-:Y:S05]  /*08c0*/  BSYNC.RECONVERGENT B0 ;  /* 0x0000000000007941 */ /* 0x000fea0003800200 */
.L_x_3552:
        /* <DEDUP_REMOVED lines=15> */
.L_x_3555:
[----:B------:R-:W-:Y:S05]  /*09c0*/  BSYNC.RECONVERGENT B0 ;  /* 0x0000000000007941 */ /* 0x000fea0003800200 */
.L_x_3554:
[----:B------:R-:W-:Y:S04]  /*09d0*/  BSSY.RECONVERGENT B0, `(.L_x_3556) ;  /* 0x0000006000007945 */ /* 0x000fe80003800200 */
[----:B------:R-:W-:Y:S05]  /*09e0*/  @P0 BRA `(.L_x_3557) ;  /* 0x0000000000100947 */ /* 0x000fea0003800000 */
[----:B------:R-:W-:Y:S02]  /*09f0*/  DSETP.GEU.AND P0, PT, |R24|, 0.5, PT ;  /* 0x3fe000001800742a */ /* 0x000fe40003f0e200 */
[----:B------:R-:W-:-:S12]  /*0a00*/  DADD R14, R10, -R12 ;  /* 0x000000000a0e7229 */ /* 0x000fd8000000080c */
[----:B------:R-:W-:Y:S02]  /*0a10*/  @!P0 DFMA R12, R14, R24, R12 ;  /* 0x000000180e0c822b */ /* 0x000fe4000000000c */
[----:B------:R-:W-:-:S11]  /*0a20*/  @P0 DFMA R12, -R30, R14, R10 ;  /* 0x0000000e1e0c022b */ /* 0x000fd6000000010a */
.L_x_3557:
[----:B------:R-:W-:Y:S05]  /*0a30*/  BSYNC.RECONVERGENT B0 ;  /* 0x0000000000007941 */ /* 0x000fea0003800200 */
.L_x_3556:
[----:B------:R-:W-:Y:S04]  /*0a40*/  BSSY.RECONVERGENT B0, `(.L_x_3558) ;  /* 0x0000006000007945 */ /* 0x000fe80003800200 */
[----:B------:R-:W-:Y:S05]  /*0a50*/  @P1 BRA `(.L_x_3559) ;  /* 0x0000000000101947 */ /* 0x000fea0003800000 */
[----:B------:R-:W-:Y:S02]  /*0a60*/  DSETP.GEU.AND P0, PT, |R24|, 0.5, PT ;  /* 0x3fe000001800742a */ /* 0x000fe40003f0e200 */
[----:B------:R-:W-:-:S12]  /*0a70*/  DADD R10, R6, -R8 ;  /* 0x00000000060a7229 */ /* 0x000fd80000000808 */
[----:B------:R-:W-:Y:S02]  /*0a80*/  @!P0 DFMA R8, R10, R24, R8 ;  /* 0x000000180a08822b */ /* 0x000fe40000000008 */
[----:B------:R-:W-:-:S11]  /*0a90*/  @P0 DFMA R8, -R30, R10, R6 ;  /* 0x0000000a1e08022b */ /* 0x000fd60000000106 */
.L_x_3559:
[----:B------:R-:W-:Y:S05]  /*0aa0*/  BSYNC.RECONVERGENT B0 ;  /* 0x0000000000007941 */ /* 0x000fea0003800200 */
.L_x_3558:
[----:B------:R-:W-:Y:S04]  /*0ab0*/  BSSY.RECONVERGENT B0, `(.L_x_3560) ;  /* 0x0000006000007945 */ /* 0x000fe80003800200 */
[----:B------:R-:W-:Y:S05]  /*0ac0*/  @P2 BRA `(.L_x_3561) ;  /* 0x0000000000102947 */ /* 0x000fea0003800000 */
[----:B------:R-:W-:Y:S02]  /*0ad0*/  DSETP.GEU.AND P0, PT, |R24|, 0.5, PT ;  /* 0x3fe000001800742a */ /* 0x000fe40003f0e200 */
[----:B------:R-:W-:-:S12]  /*0ae0*/  DADD R6, R2, -R4 ;  /* 0x0000000002067229 */ /* 0x000fd80000000804 */
[----:B------:R-:W-:Y:S02]  /*0af0*/  @!P0 DFMA R4, R6, R24, R4 ;  /* 0x000000180604822b */ /* 0x000fe40000000004 */
[----:B------:R-:W-:-:S11]  /*0b00*/  @P0 DFMA R4, -R30, R6, R2 ;  /* 0x000000061e04022b */ /* 0x000fd60000000102 */
.L_x_3561:
[----:B------:R-:W-:Y:S05]  /*0b10*/  BSYNC.RECONVERGENT B0 ;  /* 0x0000000000007941 */ /* 0x000fea0003800200 */
.L_x_3560:
        /* <DEDUP_REMOVED lines=15> */
.L_x_3564:
[----:B------:R-:W-:-:S13]  /*0c10*/  ISETP.GE.U32.AND P0, PT, R27, R26, PT ;  /* 0x0000001a1b00720c */ /* 0x000fda0003f06070 */
[----:B------:R-:W-:Y:S05]  /*0c20*/  @P0 BRA `(.L_x_3566) ;  /* 0x0000000000300947 */ /* 0x000fea0003800000 */
[----:B0-----:R-:W0:Y:S01]  /*0c30*/  LDC.64 R2, c[0x0][0x398] ;  /* 0x0000e600ff027b82 */ /* 0x001e220000000a00 */
[----:B------:R-:W-:Y:S01]  /*0c40*/  IMAD R7, R0, 0x400, R27 ;  /* 0x0000040000077824 */ /* 0x000fe200078e021b */
[----:B------:R-:W-:-:S03]  /*0c50*/  IADD3 R27, PT, PT, R27, 0x80, RZ ;  /* 0x000000801b1b7810 */ /* 0x000fc60007ffe0ff */
[----:B0-----:R-:W-:-:S05]  /*0c60*/  IMAD.WIDE.U32 R2, R7, 0x8, R2 ;  /* 0x0000000807027825 */ /* 0x001fca00078e0002 */
[----:B------:R1:W-:Y:S02]  /*0c70*/  STG.E.64 desc[UR4][R2.64], R32 ;  /* 0x0000002002007986 */ /* 0x0003e4000c101b04 */
.L_x_3565:
[----:B------:R-:W-:-:S13]  /*0c80*/  ISETP.GE.U32.AND P0, PT, R27, R26, PT ;  /* 0x0000001a1b00720c */ /* 0x000fda0003f06070 */
[----:B------:R-:W-:Y:S05]  /*0c90*/  @P0 BRA `(.L_x_3567) ;  /* 0x0000000000300947 */ /* 0x000fea0003800000 */
[----:B01----:R-:W0:Y:S01]  /*0ca0*/  LDC.64 R2, c[0x0][0x398] ;  /* 0x0000e600ff027b82 */ /* 0x003e220000000a00 */
[----:B------:R-:W-:Y:S01]  /*0cb0*/  IMAD R7, R0, 0x400, R27 ;  /* 0x0000040000077824 */ /* 0x000fe200078e021b */
[----:B------:R-:W-:-:S03]  /*0cc0*/  IADD3 R27, PT, PT, R27, 0x80, RZ ;  /* 0x000000801b1b7810 */ /* 0x000fc60007ffe0ff */
[----:B0-----:R-:W-:-:S05]  /*0cd0*/  IMAD.WIDE.U32 R2, R7, 0x8, R2 ;  /* 0x0000000807027825 */ /* 0x001fca00078e0002 */
[----:B------:R1:W-:Y:S02]  /*0ce0*/  STG.E.64 desc[UR4][R2.64], R20 ;  /* 0x0000001402007986 */ /* 0x0003e4000c101b04 */
.L_x_3566:
[----:B------:R-:W-:-:S13]  /*0cf0*/  ISETP.GE.U32.AND P0, PT, R27, R26, PT ;  /* 0x0000001a1b00720c */ /* 0x000fda0003f06070 */
[----:B------:R-:W-:Y:S05]  /*0d00*/  @P0 BRA `(.L_x_3568) ;  /* 0x0000000000340947 */ /* 0x000fea0003800000 */
[----:B01----:R-:W0:Y:S01]  /*0d10*/  LDC.64 R2, c[0x0][0x398] ;  /* 0x0000e600ff027b82 */ /* 0x003e220000000a00 */
[----:B------:R-:W-:Y:S01]  /*0d20*/  IMAD R7, R0, 0x400, R27 ;  /* 0x0000040000077824 */ /* 0x000fe200078e021b */
[----:B------:R-:W-:-:S03]  /*0d30*/  IADD3 R27, PT, PT, R27, 0x80, RZ ;  /* 0x000000801b1b7810 */ /* 0x000fc60007ffe0ff */
[----:B0-----:R-:W-:-:S05]  /*0d40*/  IMAD.WIDE.U32 R2, R7, 0x8, R2 ;  /* 0x0000000807027825 */ /* 0x001fca00078e0002 */
[----:B------:R2:W-:Y:S02]  /*0d50*/  STG.E.64 desc[UR4][R2.64], R16 ;  /* 0x0000001002007986 */ /* 0x0005e4000c101b04 */
.L_x_3567:
        /* <DEDUP_REMOVED lines=8> */
.L_x_3568:
[----:B------:R-:W-:Y:S05]  /*0de0*/  BSYNC.RELIABLE B1 ;  /* 0x0000000000017941 */ /* 0x000fea0003800100 */
.L_x_3563:
[----:B------:R-:W-:-:S13]  /*0df0*/  ISETP.GE.U32.AND P0, PT, R27, R26, PT ;  /* 0x0000001a1b00720c */ /* 0x000fda0003f06070 */
[----:B012---:R-:W0:Y:S01]  /*0e00*/  @!P0 LDC.64 R2, c[0x0][0x398] ;  /* 0x0000e600ff028b82 */ /* 0x007e220000000a00 */
[----:B------:R-:W-:Y:S01]  /*0e10*/  @!P0 IMAD R7, R0, 0x400, R27 ;  /* 0x0000040000078824 */ /* 0x000fe200078e021b */
[----:B------:R-:W-:-:S03]  /*0e20*/  @!P0 IADD3 R27, PT, PT, R27, 0x80, RZ ;  /* 0x000000801b1b8810 */ /* 0x000fc60007ffe0ff */
[----:B0-----:R-:W-:-:S05]  /*0e30*/  @!P0 IMAD.WIDE.U32 R2, R7, 0x8, R2 ;  /* 0x0000000807028825 */ /* 0x001fca00078e0002 */
[----:B------:R3:W-:Y:S02]  /*0e40*/  @!P0 STG.E.64 desc[UR4][R2.64], R8 ;  /* 0x0000000802008986 */ /* 0x0007e4000c101b04 */
.L_x_3569:
[----:B------:R-:W-:Y:S05]  /*0e50*/  BSYNC.RECONVERGENT B0 ;  /* 0x0000000000007941 */ /* 0x000fea0003800200 */
.L_x_3562:
        /* <DEDUP_REMOVED lines=8> */
.L_x_3545:
[----:B------:R-:W0:Y:S01]  /*0ee0*/  S2R R45, SR_TID.X ;  /* 0x00000000002d7919 */ /* 0x000e220000002100 */
[----:B------:R-:W1:Y:S08]  /*0ef0*/  LDC.64 R4, c[0x0][0x3a0] ;  /* 0x0000e800ff047b82 */ /* 0x000e700000000a00 */
[----:B------:R-:W2:Y:S08]  /*0f00*/  LDC.64 R6, c[0x0][0x3a8] ;  /* 0x0000ea00ff067b82 */ /* 0x000eb00000000a00 */
[----:B------:R-:W3:Y:S01]  /*0f10*/  LDC.64 R36, c[0x0][0x388] ;  /* 0x0000e200ff247b82 */ /* 0x000ee20000000a00 */
[----:B-1----:R-:W-:-:S04]  /*0f20*/  IMAD.WIDE.U32 R4, R2, 0x8, R4 ;  /* 0x0000000802047825 */ /* 0x002fc800078e0004 */
[----:B0-----:R-:W-:-:S04]  /*0f30*/  IMAD.WIDE.U32 R38, R45, 0x20, R4 ;  /* 0x000000202d267825 */ /* 0x001fc800078e0004 */
[----:B--2---:R-:W-:Y:S01]  /*0f40*/  IMAD.WIDE.U32 R2, R2, 0x8, R6 ;  /* 0x0000000802027825 */ /* 0x004fe200078e0006 */
[----:B------:R-:W2:Y:S04]  /*0f50*/  LDG.E.ENL2.256 R8, R32, desc[UR4][R38.64] ;  /* 0xfe0000042620797e */ /* 0x000ea80008121908 */
[----:B------:R0:W4:Y:S01]  /*0f60*/  LDG.E.ENL2.256 R24, R16, desc[UR4][R38.64+0x1000] ;  /* 0xfe0080042610797e */ /* 0x0001220008121918 */
[----:B------:R-:W-:-:S05]  /*0f70*/  IMAD.WIDE.U32 R44, R45, 0x20, R2 ;  /* 0x000000202d2c7825 */ /* 0x000fca00078e0002 */
[----:B------:R-:W2:Y:S04]  /*0f80*/  LDG.E.ENL2.256 R4, R28, desc[UR4][R44.64] ;  /* 0xfe0000042c1c797e */ /* 0x000ea80008121904 */
[----:B------:R-:W4:Y:S01]  /*0f90*/  LDG.E.ENL2.256 R20, R12, desc[UR4][R44.64+0x1000] ;  /* 0xfe0080042c0c797e */ /* 0x000f220008121914 */
[C---:B---3--:R-:W-:Y:S02]  /*0fa0*/  DSETP.GEU.AND P0, PT, |R36|.reuse, 0.5, PT ;  /* 0x3fe000002400742a */ /* 0x048fe40003f0e200 */
        /* <DEDUP_REMOVED lines=9> */
[----:B------:R-:W-:Y:S02]  /*1040*/  DADD R40, -R8, R4 ;  /* 0x0000000008287229 */ /* 0x000fe40000000104 */
[----:B0-----:R-:W-:Y:S01]  /*1050*/  DADD R38, -R10, R6 ;  /* 0x000000000a267229 */ /* 0x001fe20000000106 */
[----:B------:R-:W-:-:S05]  /*1060*/  SHF.L.U32 R29, R0, 0xa, RZ ;  /* 0x0000000a001d7819 */ /* 0x000fca00000006ff */
[-C--:B------:R-:W-:Y:S02]  /*1070*/  @!P0 DFMA R8, R40, R36.reuse, R8 ;  /* 0x000000242808822b */ /* 0x080fe40000000008 */
[----:B------:R-:W-:Y:S02]  /*1080*/  @!P0 DFMA R10, R38, R36, R10 ;  /* 0x00000024260a822b */ /* 0x000fe4000000000a */
[C---:B------:R-:W-:Y:S02]  /*1090*/  @P0 DFMA R8, -R2.reuse, R40, R4 ;  /* 0x000000280208022b */ /* 0x040fe40000000104 */
[----:B------:R-:W-:Y:S02]  /*10a0*/  @P0 DFMA R10, -R2, R38, R6 ;  /* 0x00000026020a022b */ /* 0x000fe40000000106 */
[----:B----4-:R-:W-:Y:S02]  /*10b0*/  DADD R40, -R16, R12 ;  /* 0x0000000010287229 */ /* 0x010fe4000000010c */
        /* <DEDUP_REMOVED lines=13> */
[----:B------:R-:W-:Y:S04]  /*1190*/  STG.E.ENL2.256 desc[UR4][R28.64], R32, R8 ;  /* 0xf80000201c08797f */ /* 0x000fe8000f121804 */
[----:B------:R-:W-:Y:S01]  /*11a0*/  STG.E.ENL2.256 desc[UR4][R28.64+0x1000], R16, R24 ;  /* 0xf80080101c18797f */ /* 0x000fe2000f121804 */
[----:B------:R-:W-:Y:S05]  /*11b0*/  EXIT ;  /* 0x000000000000794d */ /* 0x000fea0003800000 */
.L_x_3570:
        /* <DEDUP_REMOVED lines=12> */
.L_x_8204:


//--------------------- .text._ZN2at6native29vectorized_elementwise_kernelILi8EZZZNS0_44_GLOBAL__N__40a83637_7_Lerp_cu_1520ed90_319418lerp_scalar_kernelERNS_18TensorIteratorBaseERKN3c106ScalarEENKUlvE0_clEvENKUlvE_clEvEUlddE_St5arrayIPcLm3EEEEviT0_T1_ --------------------------
	.section	.text._ZN2at6native29vectorized_elementwise_kernelILi8EZZZNS0_44_GLOBAL__N__40a83637_7_Lerp_cu_1520ed90_319418lerp_scalar_kernelERNS_18TensorIteratorBaseERKN3c106ScalarEENKUlvE0_clEvENKUlvE_clEvEUlddE_St5arrayIPcLm3EEEEviT0_T1_,"ax",@progbits
	.align	128
        .global         _ZN2at6native29vectorized_elementwise_kernelILi8EZZZNS0_44_GLOBAL__N__40a83637_7_Lerp_cu_1520ed90_319418lerp_scalar_kernelERNS_18TensorIteratorBaseERKN3c106ScalarEENKUlvE0_clEvENKUlvE_clEvEUlddE_St5arrayIPcLm3EEEEviT0_T1_
        .type           _ZN2at6native29vectorized_elementwise_kernelILi8EZZZNS0_44_GLOBAL__N__40a83637_7_Lerp_cu_1520ed90_319418lerp_scalar_kernelERNS_18TensorIteratorBaseERKN3c106ScalarEENKUlvE0_clEvENKUlvE_clEvEUlddE_St5arrayIPcLm3EEEEviT0_T1_,@function
        .size           _ZN2at6native29vectorized_elementwise_kernelILi8EZZZNS0_44_GLOBAL__N__40a83637_7_Lerp_cu_1520ed90_319418lerp_scalar_kernelERNS_18TensorIteratorBaseERKN3c106ScalarEENKUlvE0_clEvENKUlvE_clEvEUlddE_St5arrayIPcLm3EEEEviT0_T1_,(.L_x_8205 - _ZN2at6native29vectorized_elementwise_kernelILi8EZZZNS0_44_GLOBAL__N__40a83637_7_Lerp_cu_1520ed90_319418lerp_scalar_kernelERNS_18TensorIteratorBaseERKN3c106ScalarEENKUlvE0_clEvENKUlvE_clEvEUlddE_St5arrayIPcLm3EEEEviT0_T1_)
        .other          _ZN2at6native29vectorized_elementwise_kernelILi8EZZZNS0_44_GLOBAL__N__40a83637_7_Lerp_cu_1520ed90_319418lerp_scalar_kernelERNS_18TensorIteratorBaseERKN3c106ScalarEENKUlvE0_clEvENKUlvE_clEvEUlddE_St5arrayIPcLm3EEEEviT0_T1_,@"STO_CUDA_ENTRY STV_DEFAULT"
_ZN2at6native29vectorized_elementwise_kernelILi8EZZZNS0_44_GLOBAL__N__40a83637_7_Lerp_cu_1520ed90_319418lerp_scalar_kernelERNS_18TensorIteratorBaseERKN3c106ScalarEENKUlvE0_clEvENKUlvE_clEvEUlddE_St5arrayIPcLm3EEEEviT0_T1_:
.text._ZN2at6native29vectorized_elementwise_kernelILi8EZZZNS0_44_GLOBAL__N__40a83637_7_Lerp_cu_1520ed90_319418lerp_scalar_kernelERNS_18TensorIteratorBaseERKN3c106ScalarEENKUlvE0_clEvENKUlvE_clEvEUlddE_St5arrayIPcLm3EEEEviT0_T1_:
        /* <DEDUP_REMOVED lines=107> */
.L_x_3573:
[----:B------:R-:W-:Y:S05]  /*06b0*/  BSYNC.RECONVERGENT B0 ;  /* 0x0000000000007941 */ /* 0x000fea0003800200 */
.L_x_3572:
        /* <DEDUP_REMOVED lines=10> */
.L_x_3575:
[----:B------:R-:W-:Y:S05]  /*0760*/  BSYNC.RECONVERGENT B0 ;  /* 0x0000000000007941 */ /* 0x000fea0003800200 */
.L_x_3574:
        /* <DEDUP_REMOVED lines=10> */
.L_x_3577:
[----:B------:R-:W-:Y:S05]  /*0810*/  BSYNC.RECONVERGENT B0 ;  /* 0x0000000000007941 */ /* 0x000fea0003800200 */
.L_x_3576:
        /* <DEDUP_REMOVED lines=10> */
.L_x_3579:
[----:B------:R-:W-:Y:S05]  /*08c0*/  BSYNC.RECONVERGENT B0 ;  /* 0x0000000000007941 */ /* 0x000fea0003800200 */
.L_x_3578:
        /* <DEDUP_REMOVED lines=15> */
.L_x_3581:
[----:B------:R-:W-:Y:S05]  /*09c0*/  BSYNC.RECONVERGENT B0 ;  /* 0x0000000000007941 */ /* 0x000fea0003800200 */
.L_x_3580:
[----:B------:R-:W-:Y:S04]  /*09d0*/  BSSY.RECONVERGENT B0, `(.L_x_3582) ;  /* 0x0000006000007945 */ /* 0x000fe80003800200 */
[----:B------:R-:W-:Y:S05]  /*09e0*/  @P0 BRA `(.L_x_3583) ;  /* 0x0000000000100947 */ /* 0x000fea0003800000 */
[----:B------:R-:W-:Y:S02]  /*09f0*/  DSETP.GEU.AND P0, PT, |R24|, 0.5, PT ;  /* 0x3fe000001800742a */ /* 0x000fe40003f0e200 */
[----:B------:R-:W-:-:S12]  /*0a00*/  DADD R14, R10, -R12 ;  /* 0x000000000a0e7229 */ /* 0x000fd8000000080c */
[----:B------:R-:W-:Y:S02]  /*0a10*/  @!P0 DFMA R12, R14, R24, R12 ;  /* 0x000000180e0c822b */ /* 0x000fe4000000000c */
[----:B------:R-:W-:-:S11]  /*0a20*/  @P0 DFMA R12, -R30, R14, R10 ;  /* 0x0000000e1e0c022b */ /* 0x000fd6000000010a */
.L_x_3583:
[----:B------:R-:W-:Y:S05]  /*0a30*/  BSYNC.RECONVERGENT B0 ;  /* 0x0000000000007941 */ /* 0x000fea0003800200 */
.L_x_3582:
[----:B------:R-:W-:Y:S04]  /*0a40*/  BSSY.RECONVERGENT B0, `(.L_x_3584) ;  /* 0x0000006000007945 */ /* 0x000fe80003800200 */
[----:B------:R-:W-:Y:S05]  /*0a50*/  @P1 BRA `(.L_x_3585) ;  /* 0x0000000000101947 */ /* 0x000fea0003800000 */
[----:B------:R-:W-:Y:S02]  /*0a60*/  DSETP.GEU.AND P0, PT, |R24|, 0.5, PT ;  /* 0x3fe000001800742a */ /* 0x000fe40003f0e200 */
[----:B------:R-:W-:-:S12]  /*0a70*/  DADD R10, R6, -R8 ;  /* 0x00000000060a7229 */ /* 0x000fd80000000808 */
[----:B------:R-:W-:Y:S02]  /*0a80*/  @!P0 DFMA R8, R10, R24, R8 ;  /* 0x000000180a08822b */ /* 0x000fe40000000008 */
[----:B------:R-:W-:-:S11]  /*0a90*/  @P0 DFMA R8, -R30, R10, R6 ;  /* 0x0000000a1e08022b */ /* 0x000fd60000000106 */
.L_x_3585:
[----:B------:R-:W-:Y:S05]  /*0aa0*/  BSYNC.RECONVERGENT B0 ;  /* 0x0000000000007941 */ /* 0x000fea0003800200 */
.L_x_3584:
[----:B------:R-:W-:Y:S04]  /*0ab0*/  BSSY.RECONVERGENT B0, `(.L_x_3586) ;  /* 0x0000006000007945 */ /* 0x000fe80003800200 */
[----:B------:R-:W-:Y:S05]  /*0ac0*/  @P2 BRA `(.L_x_3587) ;  /* 0x0000000000102947 */ /* 0x000fea0003800000 */
[----:B------:R-:W-:Y:S02]  /*0ad0*/  DSETP.GEU.AND P0, PT, |R24|, 0.5, PT ;  /* 0x3fe000001800742a */ /* 0x000fe40003f0e200 */
[----:B------:R-:W-:-:S12]  /*0ae0*/  DADD R6, R2, -R4 ;  /* 0x0000000002067229 */ /* 0x000fd80000000804 */
[----:B------:R-:W-:Y:S02]  /*0af0*/  @!P0 DFMA R4, R6, R24, R4 ;  /* 0x000000180604822b */ /* 0x000fe40000000004 */
[----:B------:R-:W-:-:S11]  /*0b00*/  @P0 DFMA R4, -R30, R6, R2 ;  /* 0x000000061e04022b */ /* 0x000fd60000000102 */
.L_x_3587:
[----:B------:R-:W-:Y:S05]  /*0b10*/  BSYNC.RECONVERGENT B0 ;  /* 0x0000000000007941 */ /* 0x000fea0003800200 */
.L_x_3586:
        /* <DEDUP_REMOVED lines=15> */
.L_x_3590:
[----:B------:R-:W-:-:S13]  /*0c10*/  ISETP.GE.U32.AND P0, PT, R27, R26, PT ;  /* 0x0000001a1b00720c */ /* 0x000fda0003f06070 */
[----:B------:R-:W-:Y:S05]  /*0c20*/  @P0 BRA `(.L_x_3592) ;  /* 0x0000000000300947 */ /* 0x000fea0003800000 */
[----:B0-----:R-:W0:Y:S01]  /*0c30*/  LDC.64 R2, c[0x0][0x398] ;  /* 0x0000e600ff027b82 */ /* 0x001e220000000a00 */
[----:B------:R-:W-:Y:S01]  /*0c40*/  IMAD R7, R0, 0x400, R27 ;  /* 0x0000040000077824 */ /* 0x000fe200078e021b */
[----:B------:R-:W-:-:S03]  /*0c50*/  IADD3 R27, PT, PT, R27, 0x80, RZ ;  /* 0x000000801b1b7810 */ /* 0x000fc60007ffe0ff */
[----:B0-----:R-:W-:-:S05]  /*0c60*/  IMAD.WIDE.U32 R2, R7, 0x8, R2 ;  /* 0x0000000807027825 */ /* 0x001fca00078e0002 */
[----:B------:R1:W-:Y:S02]  /*0c70*/  STG.E.64 desc[UR4][R2.64], R32 ;  /* 0x0000002002007986 */ /* 0x0003e4000c101b04 */
.L_x_3591:
[----:B------:R-:W-:-:S13]  /*0c80*/  ISETP.GE.U32.AND P0, PT, R27, R26, PT ;  /* 0x0000001a1b00720c */ /* 0x000fda0003f06070 */
[----:B------:R-:W-:Y:S05]  /*0c90*/  @P0 BRA `(.L_x_3593) ;  /* 0x0000000000300947 */ /* 0x000fea0003800000 */
[----:B01----:R-:W0:Y:S01]  /*0ca0*/  LDC.64 R2, c[0x0][0x398] ;  /* 0x0000e600ff027b82 */ /* 0x003e220000000a00 */
[----:B------:R-:W-:Y:S01]  /*0cb0*/  IMAD R7, R0, 0x400, R27 ;  /* 0x0000040000077824 */ /* 0x000fe200078e021b */
[----:B------:R-:W-:-:S03]  /*0cc0*/  IADD3 R27, PT, PT, R27, 0x80, RZ ;  /* 0x000000801b1b7810 */ /* 0x000fc60007ffe0ff */
[----:B0-----:R-:W-:-:S05]  /*0cd0*/  IMAD.WIDE.U32 R2, R7, 0x8, R2 ;  /* 0x0000000807027825 */ /* 0x001fca00078e0002 */
[----:B------:R1:W-:Y:S02]  /*0ce0*/  STG.E.64 desc[UR4][R2.64], R20 ;  /* 0x0000001402007986 */ /* 0x0003e4000c101b04 */
.L_x_3592:
[----:B------:R-:W-:-:S13]  /*0cf0*/  ISETP.GE.U32.AND P0, PT, R27, R26, PT ;  /* 0x0000001a1b00720c */ /* 0x000fda0003f06070 */
[----:B------:R-:W-:Y:S05]  /*0d00*/  @P0 BRA `(.L_x_3594) ;  /* 0x0000000000340947 */ /* 0x000fea0003800000 */
[----:B01----:R-:W0:Y:S01]  /*0d10*/  LDC.64 R2, c[0x0][0x398] ;  /* 0x0000e600ff027b82 */ /* 0x003e220000000a00 */
[----:B------:R-:W-:Y:S01]  /*0d20*/  IMAD R7, R0, 0x400, R27 ;  /* 0x0000040000077824 */ /* 0x000fe200078e021b */
[----:B------:R-:W-:-:S03]  /*0d30*/  IADD3 R27, PT, PT, R27, 0x80, RZ ;  /* 0x000000801b1b7810 */ /* 0x000fc60007ffe0ff */
[----:B0-----:R-:W-:-:S05]  /*0d40*/  IMAD.WIDE.U32 R2, R7, 0x8, R2 ;  /* 0x0000000807027825 */ /* 0x001fca00078e0002 */
[----:B------:R2:W-:Y:S02]  /*0d50*/  STG.E.64 desc[UR4][R2.64], R16 ;  /* 0x0000001002007986 */ /* 0x0005e4000c101b04 */
.L_x_3593:
        /* <DEDUP_REMOVED lines=8> */
.L_x_3594:
[----:B------:R-:W-:Y:S05]  /*0de0*/  BSYNC.RELIABLE B1 ;  /* 0x0000000000017941 */ /* 0x000fea0003800100 */
.L_x_3589:
[----:B------:R-:W-:-:S13]  /*0df0*/  ISETP.GE.U32.AND P0, PT, R27, R26, PT ;  /* 0x0000001a1b00720c */ /* 0x000fda0003f06070 */
[----:B012---:R-:W0:Y:S01]  /*0e00*/  @!P0 LDC.64 R2, c[0x0][0x398] ;  /* 0x0000e600ff028b82 */ /* 0x007e220000000a00 */
[----:B------:R-:W-:Y:S01]  /*0e10*/  @!P0 IMAD R7, R0, 0x400, R27 ;  /* 0x0000040000078824 */ /* 0x000fe200078e021b */
[----:B------:R-:W-:-:S03]  /*0e20*/  @!P0 IADD3 R27, PT, PT, R27, 0x80, RZ ;  /* 0x000000801b1b8810 */ /* 0x000fc60007ffe0ff */
[----:B0-----:R-:W-:-:S05]  /*0e30*/  @!P0 IMAD.WIDE.U32 R2, R7, 0x8, R2 ;  /* 0x0000000807028825 */ /* 0x001fca00078e0002 */
[----:B------:R3:W-:Y:S02]  /*0e40*/  @!P0 STG.E.64 desc[UR4][R2.64], R8 ;  /* 0x0000000802008986 */ /* 0x0007e4000c101b04 */
.L_x_3595:
[----:B------:R-:W-:Y:S05]  /*0e50*/  BSYNC.RECONVERGENT B0 ;  /* 0x0000000000007941 */ /* 0x000fea0003800200 */
.L_x_3588:
        /* <DEDUP_REMOVED lines=8> */
.L_x_3571:
        /* <DEDUP_REMOVED lines=46> */
.L_x_3596:
        /* <DEDUP_REMOVED lines=12> */
.L_x_8205:


//--------------------- .text._ZN2at6native18elementwise_kernelILi128ELi4EZNS0_15gpu_kernel_implIZZZNS0_44_GLOBAL__N__40a83637_7_Lerp_cu_1520ed90_319418lerp_tensor_kernelERNS_18TensorIteratorBaseEENKUlvE0_clEvENKUlvE2_clEvEUlN3c108BFloat16ES9_S9_E_EEvS5_RKT_EUliE_EEviT1_ --------------------------
	.section	.text._ZN2at6native18elementwise_kernelILi128ELi4EZNS0_15gpu_kernel_implIZZZNS0_44_GLOBAL__N__40a83637_7_Lerp_cu_1520ed90_319418lerp_tensor_kernelERNS_18TensorIteratorBaseEENKUlvE0_clEvENKUlvE2_clEvEUlN3c108BFloat16ES9_S9_E_EEvS5_RKT_EUliE_EEviT1_,"ax",@progbits
	.align	128
        .global         _ZN2at6native18elementwise_kernelILi128ELi4EZNS0_15gpu_kernel_implIZZZNS0_44_GLOBAL__N__40a83637_7_Lerp_cu_1520ed90_319418lerp_tensor_kernelERNS_18TensorIteratorBaseEENKUlvE0_clEvENKUlvE2_clEvEUlN3c108BFloat16ES9_S9_E_EEvS5_RKT_EUliE_EEviT1_
        .type           _ZN2at6native18elementwise_kernelILi128ELi4EZNS0_15gpu_kernel_implIZZZNS0_44_GLOBAL__N__40a83637_7_Lerp_cu_1520ed90_319418lerp_tensor_kernelERNS_18TensorIteratorBaseEENKUlvE0_clEvENKUlvE2_clEvEUlN3c108BFloat16ES9_S9_E_EEvS5_RKT_EUliE_EEviT1_,@function
        .size           _ZN2at6native18elementwise_kernelILi128ELi4EZNS0_15gpu_kernel_implIZZZNS0_44_GLOBAL__N__40a83637_7_Lerp_cu_1520ed90_319418lerp_tensor_kernelERNS_18TensorIteratorBaseEENKUlvE0_clEvENKUlvE2_clEvEUlN3c108BFloat16ES9_S9_E_EEvS5_RKT_EUliE_EEviT1_,(.L_x_8206 - _ZN2at6native18elementwise_kernelILi128ELi4EZNS0_15gpu_kernel_implIZZZNS0_44_GLOBAL__N__40a83637_7_Lerp_cu_1520ed90_319418lerp_tensor_kernelERNS_18TensorIteratorBaseEENKUlvE0_clEvENKUlvE2_clEvEUlN3c108BFloat16ES9_S9_E_EEvS5_RKT_EUliE_EEviT1_)
        .other          _ZN2at6native18elementwise_kernelILi128ELi4EZNS0_15gpu_kernel_implIZZZNS0_44_GLOBAL__N__40a83637_7_Lerp_cu_1520ed90_319418lerp_tensor_kernelERNS_18TensorIteratorBaseEENKUlvE0_clEvENKUlvE2_clEvEUlN3c108BFloat16ES9_S9_E_EEvS5_RKT_EUliE_EEviT1_,@"STO_CUDA_ENTRY STV_DEFAULT"
_ZN2at6native18elementwise_kernelILi128ELi4EZNS0_15gpu_kernel_implIZZZNS0_44_GLOBAL__N__40a83637_7_Lerp_cu_1520ed90_319418lerp_tensor_kernelERNS_18TensorIteratorBaseEENKUlvE0_clEvENKUlvE2_clEvEUlN3c108BFloat16ES9_S9_E_EEvS5_RKT_EUliE_EEviT1_:
.text._ZN2at6native18elementwise_kernelILi128ELi4EZNS0_15gpu_kernel_implIZZZNS0_44_GLOBAL__N__40a83637_7_Lerp_cu_1520ed90_319418lerp_tensor_kernelERNS_18TensorIteratorBaseEENKUlvE0_clEvENKUlvE2_clEvEUlN3c108BFloat16ES9_S9_E_EEvS5_RKT_EUliE_EEviT1_:
[----:B------:R-:W0:Y:S01]  /*0000*/  LDC R1, c[0x0][0x37c] ;  /* 0x0000df00ff017b82 */ /* 0x000e220000000800 */
[----:B------:R-:W1:Y:S07]  /*0010*/  S2R R17, SR_TID.X ;  /* 0x0000000000117919 */ /* 0x000e6e0000002100 */
[----:B------:R-:W2:Y:S01]  /*0020*/  S2UR UR4, SR_CTAID.X ;  /* 0x00000000000479c3 */ /* 0x000ea20000002500 */
[----:B------:R-:W3:Y:S01]  /*0030*/  LDCU UR41, c[0x0][0x388] ;  /* 0x00007100ff2977ac */ /* 0x000ee20008000800 */
[----:B------:R-:W-:Y:S01]  /*0040*/  BSSY.RECONVERGENT B6, `(.L_x_3597) ;  /* 0x000058d000067945 */ /* 0x000fe20003800200 */
[----:B------:R-:W4:Y:S01]  /*0050*/  LDCU UR5, c[0x0][0x380] ;  /* 0x00007000ff0577ac */ /* 0x000f220008000800 */
[----:B------:R-:W0:Y:S01]  /*0060*/  LDCU.64 UR36, c[0x0][0x358] ;  /* 0x00006b00ff2477ac */ /* 0x000e220008000a00 */
[----:B------:R-:W0:Y:S01]  /*0070*/  LDCU.U8 UR40, c[0x0][0x66a] ;  /* 0x0000cd40ff2877ac */ /* 0x000e220008000000 */
[----:B------:R-:W0:Y:S01]  /*0080*/  LDCU.U8 UR39, c[0x0][0x66b] ;  /* 0x0000cd60ff2777ac */ /* 0x000e220008000000 */
[----:B---3--:R-:W-:Y:S01]  /*0090*/  UIADD3 UR42, UPT, UPT, UR41, -0x1, URZ ;  /* 0xffffffff292a7890 */ /* 0x008fe2000fffe0ff */
[----:B------:R-:W3:Y:S01]  /*00a0*/  LDCU.U8 UR43, c[0x0][0x66c] ;  /* 0x0000cd80ff2b77ac */ /* 0x000ee20008000000 */
[----:B--2---:R-:W-:-:S02]  /*00b0*/  USHF.L.U32 UR4, UR4, 0x9, URZ ;  /* 0x0000000904047899 */ /* 0x004fc400080006ff */
[----:B------:R-:W-:Y:S01]  /*00c0*/  UISETP.LT.U32.AND UP0, UPT, UR42, 0x18, UPT ;  /* 0x000000182a00788c */ /* 0x000fe2000bf01070 */
[----:B------:R-:W2:Y:S03]  /*00d0*/  LDCU.U8 UR44, c[0x0][0x669] ;  /* 0x0000cd20ff2c77ac */ /* 0x000ea60008000000 */
[----:B-1----:R-:W-:Y:S01]  /*00e0*/  LOP3.LUT R17, R17, UR4, RZ, 0xfc, !PT ;  /* 0x0000000411117c12 */ /* 0x002fe2000f8efcff */
[----:B------:R-:W-:-:S03]  /*00f0*/  USEL UR38, UR42, 0x18, UP0 ;  /* 0x000000182a267887 */ /* 0x000fc60008000000 */
[----:B----4-:R-:W-:Y:S01]  /*0100*/  ISETP.GE.AND P0, PT, R17, UR5, PT ;  /* 0x0000000511007c0c */ /* 0x010fe2000bf06270 */
[----:B------:R-:W-:-:S12]  /*0110*/  UIADD3 UR38, UPT, UPT, UR38, 0x1, URZ ;  /* 0x0000000126267890 */ /* 0x000fd8000fffe0ff */
[----:B0-23--:R-:W-:Y:S05]  /*0120*/  @P0 BRA `(.L_x_3598) ;  /* 0x0000005400f80947 */ /* 0x00dfea0003800000 */
[----:B------:R-:W-:Y:S01]  /*0130*/  UISETP.NE.AND UP0, UPT, UR41, URZ, UPT ;  /* 0x000000ff2900728c */ /* 0x000fe2000bf05270 */
[----:B------:R-:W-:Y:S02]  /*0140*/  IMAD.MOV.U32 R19, RZ, RZ, RZ ;  /* 0x000000ffff137224 */ /* 0x000fe400078e00ff */
[----:B------:R-:W-:Y:S02]  /*0150*/  IMAD.MOV.U32 R22, RZ, RZ, RZ ;  /* 0x000000ffff167224 */ /* 0x000fe400078e00ff */
[----:B------:R-:W-:Y:S02]  /*0160*/  IMAD.MOV.U32 R0, RZ, RZ, RZ ;  /* 0x000000ffff007224 */ /* 0x000fe400078e00ff */
[----:B------:R-:W-:Y:S02]  /*0170*/  IMAD.MOV.U32 R16, RZ, RZ, RZ ;  /* 0x000000ffff107224 */ /* 0x000fe400078e00ff */
[----:B------:R-:W-:Y:S05]  /*0180*/  BRA.U !UP0, `(.L_x_3599) ;  /* 0x0000001508d47547 */ /* 0x000fea000b800000 */
[----:B------:R-:W0:Y:S01]  /*0190*/  LDCU.64 UR4, c[0x0][0x390] ;  /* 0x00007200ff0477ac */ /* 0x000e220008000a00 */
[----:B------:R-:W-:Y:S01]  /*01a0*/  IMAD.MOV.U32 R16, RZ, RZ, RZ ;  /* 0x000000ffff107224 */ /* 0x000fe200078e00ff */
[----:B------:R-:W1:Y:S01]  /*01b0*/  LDCU UR6, c[0x0][0x38c] ;  /* 0x00007180ff0677ac */ /* 0x000e620008000800 */
[----:B------:R-:W2:Y:S01]  /*01c0*/  LDCU.64 UR8, c[0x0][0x4b8] ;  /* 0x00009700ff0877ac */ /* 0x000ea20008000a00 */
[----:B------:R-:W3:Y:S01]  /*01d0*/  LDCU.64 UR10, c[0x0][0x4c0] ;  /* 0x00009800ff0a77ac */ /* 0x000ee20008000a00 */
[----:B------:R-:W-:Y:S01]  /*01e0*/  UISETP.NE.AND UP0, UPT, UR42, URZ, UPT ;  /* 0x000000ff2a00728c */ /* 0x000fe2000bf05270 */
[----:B0-----:R-:W-:-:S05]  /*01f0*/  IMAD.HI.U32 R2, R17, UR4, R16 ;  /* 0x0000000411027c27 */ /* 0x001fca000f8e0010 */
[----:B------:R-:W-:-:S05]  /*0200*/  SHF.R.U32.HI R3, RZ, UR5, R2 ;  /* 0x00000005ff037c19 */ /* 0x000fca0008011602 */
[----:B------:R-:W-:-:S04]  /*0210*/  IMAD.MOV R0, RZ, RZ, -R3 ;  /* 0x000000ffff007224 */ /* 0x000fc800078e0a03 */
[----:B-1----:R-:W-:-:S04]  /*0220*/  IMAD R19, R0, UR6, R17 ;  /* 0x0000000600137c24 */ /* 0x002fc8000f8e0211 */
[C---:B--2---:R-:W-:Y:S02]  /*0230*/  IMAD R16, R19.reuse, UR8, RZ ;  /* 0x0000000813107c24 */ /* 0x044fe4000f8e02ff */
[C---:B------:R-:W-:Y:S02]  /*0240*/  IMAD R0, R19.reuse, UR9, RZ ;  /* 0x0000000913007c24 */ /* 0x040fe4000f8e02ff */
[C---:B---3--:R-:W-:Y:S02]  /*0250*/  IMAD R22, R19.reuse, UR10, RZ ;  /* 0x0000000a13167c24 */ /* 0x048fe4000f8e02ff */
[----:B------:R-:W-:Y:S01]  /*0260*/  IMAD R19, R19, UR11, RZ ;  /* 0x0000000b13137c24 */ /* 0x000fe2000f8e02ff */
[----:B------:R-:W-:Y:S06]  /*0270*/  BRA.U !UP0, `(.L_x_3599) ;  /* 0x0000001508987547 */ /* 0x000fec000b800000 */
[----:B------:R-:W0:Y:S01]  /*0280*/  LDCU.64 UR6, c[0x0][0x398] ;  /* 0x00007300ff0677ac */ /* 0x000e220008000a00 */
[----:B------:R-:W-:Y:S01]  /*0290*/  IMAD.MOV.U32 R2, RZ, RZ, RZ ;  /* 0x000000ffff027224 */ /* 0x000fe200078e00ff */
[----:B------:R-:W1:Y:S01]  /*02a0*/  LDCU UR4, c[0x0][0x3a0] ;  /* 0x00007400ff0477ac */ /* 0x000e620008000800 */
[----:B------:R-:W2:Y:S01]  /*02b0*/  LDCU.64 UR8, c[0x0][0x4c8] ;  /* 0x00009900ff0877ac */ /* 0x000ea20008000a00 */
[----:B------:R-:W3:Y:S01]  /*02c0*/  LDCU.64 UR10, c[0x0][0x4d0] ;  /* 0x00009a00ff0a77ac */ /* 0x000ee20008000a00 */
[----:B------:R-:W-:Y:S01]  /*02d0*/  UISETP.NE.AND UP0, UPT, UR38, 0x2, UPT ;  /* 0x000000022600788c */ /* 0x000fe2000bf05270 */
[----:B0-----:R-:W-:-:S05]  /*02e0*/  IMAD.HI.U32 R4, R3, UR7, R2 ;  /* 0x0000000703047c27 */ /* 0x001fca000f8e0002 */
[----:B-1----:R-:W-:-:S05]  /*02f0*/  SHF.R.U32.HI R5, RZ, UR4, R4 ;  /* 0x00000004ff057c19 */ /* 0x002fca0008011604 */
[----:B------:R-:W-:-:S04]  /*0300*/  IMAD.MOV R2, RZ, RZ, -R5 ;  /* 0x000000ffff027224 */ /* 0x000fc800078e0a05 */
[----:B------:R-:W-:-:S04]  /*0310*/  IMAD R3, R2, UR6, R3 ;  /* 0x0000000602037c24 */ /* 0x000fc8000f8e0203 */
[C---:B--2---:R-:W-:Y:S02]  /*0320*/  IMAD R16, R3.reuse, UR8, R16 ;  /* 0x0000000803107c24 */ /* 0x044fe4000f8e0210 */
[C---:B------:R-:W-:Y:S02]  /*0330*/  IMAD R0, R3.reuse, UR9, R0 ;  /* 0x0000000903007c24 */ /* 0x040fe4000f8e0200 */
[C---:B---3--:R-:W-:Y:S02]  /*0340*/  IMAD R22, R3.reuse, UR10, R22 ;  /* 0x0000000a03167c24 */ /* 0x048fe4000f8e0216 */
[----:B------:R-:W-:Y:S01]  /*0350*/  IMAD R19, R3, UR11, R19 ;  /* 0x0000000b03137c24 */ /* 0x000fe2000f8e0213 */
        /* <DEDUP_REMOVED lines=8> */
[----:B------:R-:W-:-:S05]  /*03e0*/  SHF.R.U32.HI R3, RZ, UR5, R2 ;  /* 0x00000005ff037c19 */ /* 0x000fca0008011602 */
[----:B------:R-:W-:-:S04]  /*03f0*/  IMAD.MOV R4, RZ, RZ, -R3 ;  /* 0x000000ffff047224 */ /* 0x000fc800078e0a03 */
[----:B-1----:R-:W-:-:S04]  /*0400*/  IMAD R5, R4, UR6, R5 ;  /* 0x0000000604057c24 */ /* 0x002fc8000f8e0205 */
        /* <DEDUP_REMOVED lines=21> */
[----:B------:R-:W-:Y:S01]  /*0560*/  HFMA2 R4, -RZ, RZ, 0, 0 ;  /* 0x00000000ff047431 */ /* 0x000fe200000001ff */
        /* <DEDUP_REMOVED lines=89> */
[----:B------:R-:W-:Y:S01]  /*0b00*/  MOV R4, RZ ;  /* 0x000000ff00047202 */ /* 0x000fe20000000f00 */
        /* <DEDUP_REMOVED lines=213> */
[----:B0-----:R-:W-:-:S05]  /*1860*/  IMAD.HI.U32 R2, R5, UR4, R4 ;  /* 0x0000000405027c27 */ /* 0x001fca000f8e0004 */
[----:B------:R-:W-:-:S05]  /*1870*/  SHF.R.U32.HI R2, RZ, UR5, R2 ;  /* 0x00000005ff027c19 */ /* 0x000fca0008011602 */
[----:B------:R-:W-:-:S04]  /*1880*/  IMAD.MOV R3, RZ, RZ, -R2 ;  /* 0x000000ffff037224 */ /* 0x000fc800078e0a02 */
[----:B-1----:R-:W-:-:S04]  /*1890*/  IMAD R5, R3, UR6, R5 ;  /* 0x0000000603057c24 */ /* 0x002fc8000f8e0205 */
[C---:B--2---:R-:W-:Y:S02]  /*18a0*/  IMAD R16, R5.reuse, UR8, R16 ;  /* 0x0000000805107c24 */ /* 0x044fe4000f8e0210 */
[C---:B------:R-:W-:Y:S02]  /*18b0*/  IMAD R0, R5.reuse, UR9, R0 ;  /* 0x0000000905007c24 */ /* 0x040fe4000f8e0200 */
[C---:B---3--:R-:W-:Y:S02]  /*18c0*/  IMAD R22, R5.reuse, UR10, R22 ;  /* 0x0000000a05167c24 */ /* 0x048fe4000f8e0216 */
[----:B------:R-:W-:-:S07]  /*18d0*/  IMAD R19, R5, UR11, R19 ;  /* 0x0000000b05137c24 */ /* 0x000fce000f8e0213 */
.L_x_3599:
        /* <DEDUP_REMOVED lines=19> */
.L_x_3603:
[----:B------:R-:W2:Y:S02]  /*1a10*/  LDG.E.U8 R2, desc[UR36][R2.64] ;  /* 0x0000002402027981 */ /* 0x000ea4000c1e1100 */
[----:B--2---:R-:W-:-:S04]  /*1a20*/  I2FP.F32.U32 R0, R2 ;  /* 0x0000000200007245 */ /* 0x004fc80000201000 */
[----:B------:R-:W-:-:S04]  /*1a30*/  F2FP.BF16.F32.PACK_AB R0, RZ, R0 ;  /* 0x00000000ff00723e */ /* 0x000fc800000010ff */
[----:B------:R-:W-:Y:S01]  /*1a40*/  PRMT R18, R0, 0x7610, R18 ;  /* 0x0000761000127816 */ /* 0x000fe20000000012 */
[----:B------:R-:W-:Y:S06]  /*1a50*/  BRA `(.L_x_3605) ;  /* 0x0000000c00c07947 */ /* 0x000fec0003800000 */
.L_x_3602:
        /* <DEDUP_REMOVED lines=11> */
.L_x_3607:
[----:B------:R-:W2:Y:S02]  /*1b10*/  LDG.E R2, desc[UR36][R2.64] ;  /* 0x0000002402027981 */ /* 0x000ea4000c1e1900 */
[----:B--2---:R-:W-:-:S04]  /*1b20*/  I2FP.F32.S32 R0, R2 ;  /* 0x0000000200007245 */ /* 0x004fc80000201400 */
[----:B------:R-:W-:-:S04]  /*1b30*/  F2FP.BF16.F32.PACK_AB R0, RZ, R0 ;  /* 0x00000000ff00723e */ /* 0x000fc800000010ff */
[----:B------:R-:W-:Y:S01]  /*1b40*/  PRMT R18, R0, 0x7610, R18 ;  /* 0x0000761000127816 */ /* 0x000fe20000000012 */
[----:B------:R-:W-:Y:S06]  /*1b50*/  BRA `(.L_x_3605) ;  /* 0x0000000c00807947 */ /* 0x000fec0003800000 */
.L_x_3606:
[----:B------:R-:W2:Y:S02]  /*1b60*/  LDG.E.U16 R2, desc[UR36][R2.64] ;  /* 0x0000002402027981 */ /* 0x000ea4000c1e1500 */
[----:B--2---:R-:W0:Y:S02]  /*1b70*/  I2F.S16 R0, R2 ;  /* 0x0000000200007306 */ /* 0x004e240000101400 */
[----:B0-----:R-:W-:-:S04]  /*1b80*/  F2FP.BF16.F32.PACK_AB R0, RZ, R0 ;  /* 0x00000000ff00723e */ /* 0x001fc800000010ff */
[----:B------:R-:W-:Y:S01]  /*1b90*/  PRMT R18, R0, 0x7610, R18 ;  /* 0x0000761000127816 */ /* 0x000fe20000000012 */
[----:B------:R-:W-:Y:S06]  /*1ba0*/  BRA `(.L_x_3605) ;  /* 0x0000000c006c7947 */ /* 0x000fec0003800000 */
.L_x_3601:
        /* <DEDUP_REMOVED lines=9> */
.L_x_3609:
[----:B------:R-:W2:Y:S02]  /*1c40*/  LDG.E.U16 R0, desc[UR36][R2.64] ;  /* 0x0000002402007981 */ /* 0x000ea4000c1e1500 */
[----:B--2---:R-:W-:-:S05]  /*1c50*/  HADD2.F32 R0, -RZ, R0.H0_H0 ;  /* 0x20000000ff007230 */ /* 0x004fca0000004100 */
[----:B------:R-:W-:-:S04]  /*1c60*/  F2FP.BF16.F32.PACK_AB R0, RZ, R0 ;  /* 0x00000000ff00723e */ /* 0x000fc800000010ff */
[----:B------:R-:W-:Y:S01]  /*1c70*/  PRMT R18, R0, 0x7610, R18 ;  /* 0x0000761000127816 */ /* 0x000fe20000000012 */
[----:B------:R-:W-:Y:S06]  /*1c80*/  BRA `(.L_x_3605) ;  /* 0x0000000c00347947 */ /* 0x000fec0003800000 */
.L_x_3608:
        /* <DEDUP_REMOVED lines=9> */
.L_x_3611:
[----:B------:R-:W2:Y:S02]  /*1d20*/  LDG.E.U16 R2, desc[UR36][R2.64] ;  /* 0x0000002402027981 */ /* 0x000ea4000c1e1500 */
[----:B--2---:R-:W-:-:S05]  /*1d30*/  HADD2.F32 R0, -RZ, R2.H0_H0 ;  /* 0x20000002ff007230 */ /* 0x004fca0000004100 */
[----:B------:R-:W-:-:S04]  /*1d40*/  F2FP.BF16.F32.PACK_AB R0, RZ, R0 ;  /* 0x00000000ff00723e */ /* 0x000fc800000010ff */
[----:B------:R-:W-:Y:S01]  /*1d50*/  PRMT R18, R0, 0x7610, R18 ;  /* 0x0000761000127816 */ /* 0x000fe20000000012 */
[----:B------:R-:W-:Y:S06]  /*1d60*/  BRA `(.L_x_3605) ;  /* 0x0000000800fc7947 */ /* 0x000fec0003800000 */
.L_x_3610:
        /* <DEDUP_REMOVED lines=9> */
.L_x_3600:
        /* <DEDUP_REMOVED lines=14> */
.L_x_3614:
        /* <DEDUP_REMOVED lines=9> */
.L_x_3613:
        /* <DEDUP_REMOVED lines=27> */
.L_x_3616:
        /* <DEDUP_REMOVED lines=14> */
.L_x_3615:
[----:B------:R0:W5:Y:S01]  /*2200*/  LDG.E.U16 R18, desc[UR36][R2.64] ;  /* 0x0000002402127981 */ /* 0x000162000c1e1500 */
[----:B------:R-:W-:Y:S05]  /*2210*/  BRA `(.L_x_3605) ;  /* 0x0000000400d07947 */ /* 0x000fea0003800000 */
.L_x_3612:
        /* <DEDUP_REMOVED lines=13> */
.L_x_3619:
        /* <DEDUP_REMOVED lines=21> */
.L_x_3623:
[----:B------:R-:W-:Y:S05]  /*2440*/  BSYNC.RECONVERGENT B1 ;  /* 0x0000000000017941 */ /* 0x000fea0003800200 */
.L_x_3622:
[----:B------:R-:W-:Y:S01]  /*2450*/  IMAD.SHL.U32 R0, R0, 0x100000, RZ ;  /* 0x0010000000007824 */ /* 0x000fe200078e00ff */
[----:B------:R-:W-:-:S04]  /*2460*/  LEA R2, R2, 0x3b800000, 0x17 ;  /* 0x3b80000002027811 */ /* 0x000fc800078eb8ff */
[----:B------:R-:W-:-:S07]  /*2470*/  LOP3.LUT R0, R2, R0, R7, 0xfe, !PT ;  /* 0x0000000002007212 */ /* 0x000fce00078efe07 */
.L_x_3621:
[----:B------:R-:W-:Y:S05]  /*2480*/  BSYNC.RECONVERGENT B0 ;  /* 0x0000000000007941 */ /* 0x000fea0003800200 */
.L_x_3620:
[----:B------:R-:W-:-:S04]  /*2490*/  F2FP.BF16.F32.PACK_AB R0, RZ, R0 ;  /* 0x00000000ff00723e */ /* 0x000fc800000010ff */
[----:B------:R-:W-:Y:S01]  /*24a0*/  PRMT R18, R0, 0x7610, R18 ;  /* 0x0000761000127816 */ /* 0x000fe20000000012 */
[----:B------:R-:W-:Y:S06]  /*24b0*/  BRA `(.L_x_3605) ;  /* 0x0000000400287947 */ /* 0x000fec0003800000 */
.L_x_3618:
        /* <DEDUP_REMOVED lines=21> */
.L_x_3627:
[----:B------:R-:W-:Y:S05]  /*2610*/  BSYNC.RECONVERGENT B1 ;  /* 0x0000000000017941 */ /* 0x000fea0003800200 */
.L_x_3626:
[----:B------:R-:W-:Y:S01]  /*2620*/  IMAD.SHL.U32 R0, R0, 0x200000, RZ ;  /* 0x0020000000007824 */ /* 0x000fe200078e00ff */
[----:B------:R-:W-:-:S04]  /*2630*/  LEA R2, R2, 0x37800000, 0x17 ;  /* 0x3780000002027811 */ /* 0x000fc800078eb8ff */
[----:B------:R-:W-:-:S07]  /*2640*/  LOP3.LUT R0, R2, R0, R7, 0xfe, !PT ;  /* 0x0000000002007212 */ /* 0x000fce00078efe07 */
.L_x_3625:
[----:B------:R-:W-:Y:S05]  /*2650*/  BSYNC.RECONVERGENT B0 ;  /* 0x0000000000007941 */ /* 0x000fea0003800200 */
.L_x_3624:
[----:B------:R-:W-:-:S04]  /*2660*/  F2FP.BF16.F32.PACK_AB R0, RZ, R0 ;  /* 0x00000000ff00723e */ /* 0x000fc800000010ff */
[----:B------:R-:W-:Y:S01]  /*2670*/  PRMT R18, R0, 0x7610, R18 ;  /* 0x0000761000127816 */ /* 0x000fe20000000012 */
[----:B------:R-:W-:Y:S06]  /*2680*/  BRA `(.L_x_3605) ;  /* 0x0000000000b47947 */ /* 0x000fec0003800000 */
.L_x_3617:
[----:B------:R-:W-:-:S09]  /*2690*/  UISETP.NE.AND UP0, UPT, UR4, 0x1c, UPT ;  /* 0x0000001c0400788c */ /* 0x000fd2000bf05270 */
[----:B------:R-:W-:Y:S05]  /*26a0*/  BRA.U !UP0, `(.L_x_3628) ;  /* 0x00000001089c7547 */ /* 0x000fea000b800000 */
[----:B------:R-:W-:-:S09]  /*26b0*/  UISETP.NE.AND UP0, UPT, UR4, 0x1d, UPT ;  /* 0x0000001d0400788c */ /* 0x000fd2000bf05270 */
[----:B------:R-:W-:Y:S05]  /*26c0*/  BRA.U !UP0, `(.L_x_3629) ;  /* 0x0000000108807547 */ /* 0x000fea000b800000 */
[----:B------:R-:W-:-:S09]  /*26d0*/  UISETP.NE.AND UP0, UPT, UR4, 0x2c, UPT ;  /* 0x0000002c0400788c */ /* 0x000fd2000bf05270 */
[----:B------:R-:W-:Y:S05]  /*26e0*/  BRA.U !UP0, `(.L_x_3630) ;  /* 0x0000000108487547 */ /* 0x000fea000b800000 */
.L_x_3604:
        /* <DEDUP_REMOVED lines=16> */
.L_x_3631:
[----:B------:R-:W-:Y:S01]  /*27f0*/  PRMT R18, RZ, 0x7610, R18 ;  /* 0x00007610ff127816 */ /* 0x000fe20000000012 */
[----:B------:R-:W-:Y:S06]  /*2800*/  BRA `(.L_x_3605) ;  /* 0x0000000000547947 */ /* 0x000fec0003800000 */
.L_x_3630:
        /* <DEDUP_REMOVED lines=8> */
.L_x_3633:
[----:B------:R-:W-:Y:S05]  /*2890*/  BSYNC.RECONVERGENT B0 ;  /* 0x0000000000007941 */ /* 0x000fea0003800200 */
.L_x_3632:
[----:B------:R-:W-:-:S04]  /*28a0*/  F2FP.BF16.F32.PACK_AB R0, RZ, R0 ;  /* 0x00000000ff00723e */ /* 0x000fc800000010ff */
[----:B------:R-:W-:Y:S01]  /*28b0*/  PRMT R18, R0, 0x7610, R18 ;  /* 0x0000761000127816 */ /* 0x000fe20000000012 */
[----:B------:R-:W-:Y:S06]  /*28c0*/  BRA `(.L_x_3605) ;  /* 0x0000000000247947 */ /* 0x000fec0003800000 */
.L_x_3629:
[----:B------:R-:W2:Y:S02]  /*28d0*/  LDG.E.64 R2, desc[UR36][R2.64] ;  /* 0x0000002402027981 */ /* 0x000ea4000c1e1b00 */
[----:B--2---:R-:W0:Y:S02]  /*28e0*/  I2F.U64 R0, R2 ;  /* 0x0000000200007312 */ /* 0x004e240000301000 */
[----:B0-----:R-:W-:-:S04]  /*28f0*/  F2FP.BF16.F32.PACK_AB R0, RZ, R0 ;  /* 0x00000000ff00723e */ /* 0x001fc800000010ff */
[----:B------:R-:W-:Y:S01]  /*2900*/  PRMT R18, R0, 0x7610, R18 ;  /* 0x0000761000127816 */ /* 0x000fe20000000012 */
[----:B------:R-:W-:Y:S06]  /*2910*/  BRA `(.L_x_3605) ;  /* 0x0000000000107947 */ /* 0x000fec0003800000 */
.L_x_3628:
[----:B------:R-:W2:Y:S02]  /*2920*/  LDG.E R2, desc[UR36][R2.64] ;  /* 0x0000002402027981 */ /* 0x000ea4000c1e1900 */
[----:B--2---:R-:W-:-:S04]  /*2930*/  I2FP.F32.U32 R0, R2 ;  /* 0x0000000200007245 */ /* 0x004fc80000201000 */
[----:B------:R-:W-:-:S04]  /*2940*/  F2FP.BF16.F32.PACK_AB R0, RZ, R0 ;  /* 0x00000000ff00723e */ /* 0x000fc800000010ff */
[----:B------:R-:W-:-:S07]  /*2950*/  PRMT R18, R0, 0x7610, R18 ;  /* 0x0000761000127816 */ /* 0x000fce0000000012 */
.L_x_3605:
        /* <DEDUP_REMOVED lines=19> */
.L_x_3637:
[----:B------:R-:W2:Y:S02]  /*2a90*/  LDG.E.U8 R2, desc[UR36][R2.64] ;  /* 0x0000002402027981 */ /* 0x000ea4000c1e1100 */
[----:B--2---:R-:W-:-:S04]  /*2aa0*/  I2FP.F32.U32 R0, R2 ;  /* 0x0000000200007245 */ /* 0x004fc80000201000 */
[----:B------:R-:W-:-:S04]  /*2ab0*/  F2FP.BF16.F32.PACK_AB R0, RZ, R0 ;  /* 0x00000000ff00723e */ /* 0x000fc800000010ff */
[----:B------:R-:W-:Y:S01]  /*2ac0*/  PRMT R22, R0, 0x7610, R22 ;  /* 0x0000761000167816 */ /* 0x000fe20000000016 */
[----:B------:R-:W-:Y:S06]  /*2ad0*/  BRA `(.L_x_3639) ;  /* 0x0000000c00c07947 */ /* 0x000fec0003800000 */
.L_x_3636:
        /* <DEDUP_REMOVED lines=11> */
.L_x_3641:
[----:B------:R-:W2:Y:S02]  /*2b90*/  LDG.E R2, desc[UR36][R2.64] ;  /* 0x0000002402027981 */ /* 0x000ea4000c1e1900 */
[----:B--2---:R-:W-:-:S04]  /*2ba0*/  I2FP.F32.S32 R0, R2 ;  /* 0x0000000200007245 */ /* 0x004fc80000201400 */
[----:B------:R-:W-:-:S04]  /*2bb0*/  F2FP.BF16.F32.PACK_AB R0, RZ, R0 ;  /* 0x00000000ff00723e */ /* 0x000fc800000010ff */
[----:B------:R-:W-:Y:S01]  /*2bc0*/  PRMT R22, R0, 0x7610, R22 ;  /* 0x0000761000167816 */ /* 0x000fe20000000016 */
[----:B------:R-:W-:Y:S06]  /*2bd0*/  BRA `(.L_x_3639) ;  /* 0x0000000c00807947 */ /* 0x000fec0003800000 */
.L_x_3640:
[----:B------:R-:W2:Y:S02]  /*2be0*/  LDG.E.U16 R2, desc[UR36][R2.64] ;  /* 0x0000002402027981 */ /* 0x000ea4000c1e1500 */
[----:B--2---:R-:W0:Y:S02]  /*2bf0*/  I2F.S16 R0, R2 ;  /* 0x0000000200007306 */ /* 0x004e240000101400 */
[----:B0-----:R-:W-:-:S04]  /*2c00*/  F2FP.BF16.F32.PACK_AB R0, RZ, R0 ;  /* 0x00000000ff00723e */ /* 0x001fc800000010ff */
[----:B------:R-:W-:Y:S01]  /*2c10*/  PRMT R22, R0, 0x7610, R22 ;  /* 0x0000761000167816 */ /* 0x000fe20000000016 */
[----:B------:R-:W-:Y:S06]  /*2c20*/  BRA `(.L_x_3639) ;  /* 0x0000000c006c7947 */ /* 0x000fec0003800000 */
.L_x_3635:
        /* <DEDUP_REMOVED lines=9> */
.L_x_3643:
[----:B------:R-:W2:Y:S02]  /*2cc0*/  LDG.E.U16 R0, desc[UR36][R2.64] ;  /* 0x0000002402007981 */ /* 0x000ea4000c1e1500 */
[----:B--2---:R-:W-:-:S05]  /*2cd0*/  HADD2.F32 R0, -RZ, R0.H0_H0 ;  /* 0x20000000ff007230 */ /* 0x004fca0000004100 */
[----:B------:R-:W-:-:S04]  /*2ce0*/  F2FP.BF16.F32.PACK_AB R0, RZ, R0 ;  /* 0x00000000ff00723e */ /* 0x000fc800000010ff */
[----:B------:R-:W-:Y:S01]  /*2cf0*/  PRMT R22, R0, 0x7610, R22 ;  /* 0x0000761000167816 */ /* 0x000fe20000000016 */
[----:B------:R-:W-:Y:S06]  /*2d00*/  BRA `(.L_x_3639) ;  /* 0x0000000c00347947 */ /* 0x000fec0003800000 */
.L_x_3642:
        /* <DEDUP_REMOVED lines=9> */
.L_x_3645:
[----:B------:R-:W2:Y:S02]  /*2da0*/  LDG.E.U16 R2, desc[UR36][R2.64] ;  /* 0x0000002402027981 */ /* 0x000ea4000c1e1500 */
[----:B--2---:R-:W-:-:S05]  /*2db0*/  HADD2.F32 R0, -RZ, R2.H0_H0 ;  /* 0x20000002ff007230 */ /* 0x004fca0000004100 */
[----:B------:R-:W-:-:S04]  /*2dc0*/  F2FP.BF16.F32.PACK_AB R0, RZ, R0 ;  /* 0x00000000ff00723e */ /* 0x000fc800000010ff */
[----:B------:R-:W-:Y:S01]  /*2dd0*/  PRMT R22, R0, 0x7610, R22 ;  /* 0x0000761000167816 */ /* 0x000fe20000000016 */
[----:B------:R-:W-:Y:S06]  /*2de0*/  BRA `(.L_x_3639) ;  /* 0x0000000800fc7947 */ /* 0x000fec0003800000 */
.L_x_3644:
        /* <DEDUP_REMOVED lines=9> */
.L_x_3634:
        /* <DEDUP_REMOVED lines=14> */
.L_x_3648:
        /* <DEDUP_REMOVED lines=9> */
.L_x_3647:
        /* <DEDUP_REMOVED lines=27> */
.L_x_3650:
        /* <DEDUP_REMOVED lines=14> */
.L_x_3649:
[----:B------:R0:W5:Y:S01]  /*3280*/  LDG.E.U16 R22, desc[UR36][R2.64] ;  /* 0x0000002402167981 */ /* 0x000162000c1e1500 */
[----:B------:R-:W-:Y:S05]  /*3290*/  BRA `(.L_x_3639) ;  /* 0x0000000400d07947 */ /* 0x000fea0003800000 */
.L_x_3646:
        /* <DEDUP_REMOVED lines=13> */
.L_x_3653:
        /* <DEDUP_REMOVED lines=21> */
.L_x_3657:
[----:B------:R-:W-:Y:S05]  /*34c0*/  BSYNC.RECONVERGENT B1 ;  /* 0x0000000000017941 */ /* 0x000fea0003800200 */
.L_x_3656:
[----:B------:R-:W-:Y:S01]  /*34d0*/  IMAD.SHL.U32 R0, R0, 0x100000, RZ ;  /* 0x0010000000007824 */ /* 0x000fe200078e00ff */
[----:B------:R-:W-:-:S04]  /*34e0*/  LEA R2, R2, 0x3b800000, 0x17 ;  /* 0x3b80000002027811 */ /* 0x000fc800078eb8ff */
[----:B------:R-:W-:-:S07]  /*34f0*/  LOP3.LUT R0, R2, R0, R7, 0xfe, !PT ;  /* 0x0000000002007212 */ /* 0x000fce00078efe07 */
.L_x_3655:
[----:B------:R-:W-:Y:S05]  /*3500*/  BSYNC.RECONVERGENT B0 ;  /* 0x0000000000007941 */ /* 0x000fea0003800200 */
.L_x_3654:
[----:B------:R-:W-:-:S04]  /*3510*/  F2FP.BF16.F32.PACK_AB R0, RZ, R0 ;  /* 0x00000000ff00723e */ /* 0x000fc800000010ff */
[----:B------:R-:W-:Y:S01]  /*3520*/  PRMT R22, R0, 0x7610, R22 ;  /* 0x0000761000167816 */ /* 0x000fe20000000016 */
[----:B------:R-:W-:Y:S06]  /*3530*/  BRA `(.L_x_3639) ;  /* 0x0000000400287947 */ /* 0x000fec0003800000 */
.L_x_3652:
        /* <DEDUP_REMOVED lines=21> */
.L_x_3661:
[----:B------:R-:W-:Y:S05]  /*3690*/  BSYNC.RECONVERGENT B1 ;  /* 0x0000000000017941 */ /* 0x000fea0003800200 */
.L_x_3660:
[----:B------:R-:W-:Y:S01]  /*36a0*/  IMAD.SHL.U32 R0, R0, 0x200000, RZ ;  /* 0x0020000000007824 */ /* 0x000fe200078e00ff */
[----:B------:R-:W-:-:S04]  /*36b0*/  LEA R2, R2, 0x37800000, 0x17 ;  /* 0x3780000002027811 */ /* 0x000fc800078eb8ff */
[----:B------:R-:W-:-:S07]  /*36c0*/  LOP3.LUT R0, R2, R0, R7, 0xfe, !PT ;  /* 0x0000000002007212 */ /* 0x000fce00078efe07 */
.L_x_3659:
[----:B------:R-:W-:Y:S05]  /*36d0*/  BSYNC.RECONVERGENT B0 ;  /* 0x0000000000007941 */ /* 0x000fea0003800200 */
.L_x_3658:
[----:B------:R-:W-:-:S04]  /*36e0*/  F2FP.BF16.F32.PACK_AB R0, RZ, R0 ;  /* 0x00000000ff00723e */ /* 0x000fc800000010ff */
[----:B------:R-:W-:Y:S01]  /*36f0*/  PRMT R22, R0, 0x7610, R22 ;  /* 0x0000761000167816 */ /* 0x000fe20000000016 */
[----:B------:R-:W-:Y:S06]  /*3700*/  BRA `(.L_x_3639) ;  /* 0x0000000000b47947 */ /* 0x000fec0003800000 */
.L_x_3651:
[----:B------:R-:W-:-:S09]  /*3710*/  UISETP.NE.AND UP0, UPT, UR4, 0x1c, UPT ;  /* 0x0000001c0400788c */ /* 0x000fd2000bf05270 */
[----:B------:R-:W-:Y:S05]  /*3720*/  BRA.U !UP0, `(.L_x_3662) ;  /* 0x00000001089c7547 */ /* 0x000fea000b800000 */
[----:B------:R-:W-:-:S09]  /*3730*/  UISETP.NE.AND UP0, UPT, UR4, 0x1d, UPT ;  /* 0x0000001d0400788c */ /* 0x000fd2000bf05270 */
[----:B------:R-:W-:Y:S05]  /*3740*/  BRA.U !UP0, `(.L_x_3663) ;  /* 0x0000000108807547 */ /* 0x000fea000b800000 */
[----:B------:R-:W-:-:S09]  /*3750*/  UISETP.NE.AND UP0, UPT, UR4, 0x2c, UPT ;  /* 0x0000002c0400788c */ /* 0x000fd2000bf05270 */
[----:B------:R-:W-:Y:S05]  /*3760*/  BRA.U !UP0, `(.L_x_3664) ;  /* 0x0000000108487547 */ /* 0x000fea000b800000 */
.L_x_3638:
        /* <DEDUP_REMOVED lines=16> */
.L_x_3665:
[----:B------:R-:W-:Y:S01]  /*3870*/  PRMT R22, RZ, 0x7610, R22 ;  /* 0x00007610ff167816 */ /* 0x000fe20000000016 */
[----:B------:R-:W-:Y:S06]  /*3880*/  BRA `(.L_x_3639) ;  /* 0x0000000000547947 */ /* 0x000fec0003800000 */
.L_x_3664:
        /* <DEDUP_REMOVED lines=8> */
.L_x_3667:
[----:B------:R-:W-:Y:S05]  /*3910*/  BSYNC.RECONVERGENT B0 ;  /* 0x0000000000007941 */ /* 0x000fea0003800200 */
.L_x_3666:
[----:B------:R-:W-:-:S04]  /*3920*/  F2FP.BF16.F32.PACK_AB R0, RZ, R0 ;  /* 0x00000000ff00723e */ /* 0x000fc800000010ff */
[----:B------:R-:W-:Y:S01]  /*3930*/  PRMT R22, R0, 0x7610, R22 ;  /* 0x0000761000167816 */ /* 0x000fe20000000016 */
[----:B------:R-:W-:Y:S06]  /*3940*/  BRA `(.L_x_3639) ;  /* 0x0000000000247947 */ /* 0x000fec0003800000 */
.L_x_3663:
[----:B------:R-:W2:Y:S02]  /*3950*/  LDG.E.64 R2, desc[UR36][R2.64] ;  /* 0x0000002402027981 */ /* 0x000ea4000c1e1b00 */
[----:B--2---:R-:W0:Y:S02]  /*3960*/  I2F.U64 R0, R2 ;  /* 0x0000000200007312 */ /* 0x004e240000301000 */
[----:B0-----:R-:W-:-:S04]  /*3970*/  F2FP.BF16.F32.PACK_AB R0, RZ, R0 ;  /* 0x00000000ff00723e */ /* 0x001fc800000010ff */
[----:B------:R-:W-:Y:S01]  /*3980*/  PRMT R22, R0, 0x7610, R22 ;  /* 0x0000761000167816 */ /* 0x000fe20000000016 */
[----:B------:R-:W-:Y:S06]  /*3990*/  BRA `(.L_x_3639) ;  /* 0x0000000000107947 */ /* 0x000fec0003800000 */
.L_x_3662:
[----:B------:R-:W2:Y:S02]  /*39a0*/  LDG.E R2, desc[UR36][R2.64] ;  /* 0x0000002402027981 */ /* 0x000ea4000c1e1900 */
[----:B--2---:R-:W-:-:S04]  /*39b0*/  I2FP.F32.U32 R0, R2 ;  /* 0x0000000200007245 */ /* 0x004fc80000201000 */
[----:B------:R-:W-:-:S04]  /*39c0*/  F2FP.BF16.F32.PACK_AB R0, RZ, R0 ;  /* 0x00000000ff00723e */ /* 0x000fc800000010ff */
[----:B------:R-:W-:-:S07]  /*39d0*/  PRMT R22, R0, 0x7610, R22 ;  /* 0x0000761000167816 */ /* 0x000fce0000000016 */
.L_x_3639:
        /* <DEDUP_REMOVED lines=18> */
.L_x_3671:
[----:B------:R-:W2:Y:S02]  /*3b00*/  LDG.E.U8 R2, desc[UR36][R2.64] ;  /* 0x0000002402027981 */ /* 0x000ea4000c1e1100 */
[----:B--2---:R-:W-:-:S04]  /*3b10*/  I2FP.F32.U32 R0, R2 ;  /* 0x0000000200007245 */ /* 0x004fc80000201000 */
[----:B------:R-:W-:Y:S01]  /*3b20*/  F2FP.BF16.F32.PACK_AB R0, RZ, R0 ;  /* 0x00000000ff00723e */ /* 0x000fe200000010ff */
[----:B------:R-:W-:Y:S06]  /*3b30*/  BRA `(.L_x_3673) ;  /* 0x0000000c00847947 */ /* 0x000fec0003800000 */
.L_x_3670:
        /* <DEDUP_REMOVED lines=10> */
.L_x_3675:
[----:B------:R-:W2:Y:S02]  /*3be0*/  LDG.E R2, desc[UR36][R2.64] ;  /* 0x0000002402027981 */ /* 0x000ea4000c1e1900 */
[----:B--2---:R-:W-:-:S04]  /*3bf0*/  I2FP.F32.S32 R0, R2 ;  /* 0x0000000200007245 */ /* 0x004fc80000201400 */
[----:B------:R-:W-:Y:S01]  /*3c00*/  F2FP.BF16.F32.PACK_AB R0, RZ, R0 ;  /* 0x00000000ff00723e */ /* 0x000fe200000010ff */
[----:B------:R-:W-:Y:S06]  /*3c10*/  BRA `(.L_x_3673) ;  /* 0x0000000c004c7947 */ /* 0x000fec0003800000 */
.L_x_3674:
[----:B------:R-:W2:Y:S02]  /*3c20*/  LDG.E.U16 R2, desc[UR36][R2.64] ;  /* 0x0000002402027981 */ /* 0x000ea4000c1e1500 */
[----:B--2---:R-:W0:Y:S02]  /*3c30*/  I2F.S16 R0, R2 ;  /* 0x0000000200007306 */ /* 0x004e240000101400 */
[----:B0-----:R-:W-:Y:S01]  /*3c40*/  F2FP.BF16.F32.PACK_AB R0, RZ, R0 ;  /* 0x00000000ff00723e */ /* 0x001fe200000010ff */
[----:B------:R-:W-:Y:S06]  /*3c50*/  BRA `(.L_x_3673) ;  /* 0x0000000c003c7947 */ /* 0x000fec0003800000 */
.L_x_3669:
        /* <DEDUP_REMOVED lines=9> */
.L_x_3677:
[----:B------:R-:W2:Y:S02]  /*3cf0*/  LDG.E.U16 R0, desc[UR36][R2.64] ;  /* 0x0000002402007981 */ /* 0x000ea4000c1e1500 */
[----:B--2---:R-:W-:-:S05]  /*3d00*/  HADD2.F32 R0, -RZ, R0.H0_H0 ;  /* 0x20000000ff007230 */ /* 0x004fca0000004100 */
[----:B------:R-:W-:Y:S01]  /*3d10*/  F2FP.BF16.F32.PACK_AB R0, RZ, R0 ;  /* 0x00000000ff00723e */ /* 0x000fe200000010ff */
[----:B------:R-:W-:Y:S06]  /*3d20*/  BRA `(.L_x_3673) ;  /* 0x0000000c00087947 */ /* 0x000fec0003800000 */
.L_x_3676:
        /* <DEDUP_REMOVED lines=9> */
.L_x_3679:
[----:B------:R-:W2:Y:S02]  /*3dc0*/  LDG.E.U16 R2, desc[UR36][R2.64] ;  /* 0x0000002402027981 */ /* 0x000ea4000c1e1500 */
[----:B--2---:R-:W-:-:S05]  /*3dd0*/  HADD2.F32 R0, -RZ, R2.H0_H0 ;  /* 0x20000002ff007230 */ /* 0x004fca0000004100 */
[----:B------:R-:W-:Y:S01]  /*3de0*/  F2FP.BF16.F32.PACK_AB R0, RZ, R0 ;  /* 0x00000000ff00723e */ /* 0x000fe200000010ff */
[----:B------:R-:W-:Y:S06]  /*3df0*/  BRA `(.L_x_3673) ;  /* 0x0000000800d47947 */ /* 0x000fec0003800000 */
.L_x_3678:
        /* <DEDUP_REMOVED lines=8> */
.L_x_3668:
        /* <DEDUP_REMOVED lines=13> */
.L_x_3682:
        /* <DEDUP_REMOVED lines=8> */
.L_x_3681:
        /* <DEDUP_REMOVED lines=27> */
.L_x_3684:
        /* <DEDUP_REMOVED lines=13> */
.L_x_3683:
[----:B------:R0:W5:Y:S01]  /*4250*/  LDG.E.U16 R0, desc[UR36][R2.64] ;  /* 0x0000002402007981 */ /* 0x000162000c1e1500 */
[----:B------:R-:W-:Y:S05]  /*4260*/  BRA `(.L_x_3673) ;  /* 0x0000000400b87947 */ /* 0x000fea0003800000 */
.L_x_3680:
        /* <DEDUP_REMOVED lines=12> */
.L_x_3687:
        /* <DEDUP_REMOVED lines=21> */
.L_x_3691:
[----:B------:R-:W-:Y:S05]  /*4480*/  BSYNC.RECONVERGENT B1 ;  /* 0x0000000000017941 */ /* 0x000fea0003800200 */
.L_x_3690:
[----:B------:R-:W-:Y:S02]  /*4490*/  SHF.L.U32 R0, R0, 0x14, RZ ;  /* 0x0000001400007819 */ /* 0x000fe400000006ff */
[----:B------:R-:W-:-:S04]  /*44a0*/  LEA R2, R2, 0x3b800000, 0x17 ;  /* 0x3b80000002027811 */ /* 0x000fc800078eb8ff */
[----:B------:R-:W-:-:S07]  /*44b0*/  LOP3.LUT R0, R2, R0, R7, 0xfe, !PT ;  /* 0x0000000002007212 */ /* 0x000fce00078efe07 */
.L_x_3689:
[----:B------:R-:W-:Y:S05]  /*44c0*/  BSYNC.RECONVERGENT B0 ;  /* 0x0000000000007941 */ /* 0x000fea0003800200 */
.L_x_3688:
[----:B------:R-:W-:Y:S01]  /*44d0*/  F2FP.BF16.F32.PACK_AB R0, RZ, R0 ;  /* 0x00000000ff00723e */ /* 0x000fe200000010ff */
[----:B------:R-:W-:Y:S06]  /*44e0*/  BRA `(.L_x_3673) ;  /* 0x0000000400187947 */ /* 0x000fec0003800000 */
.L_x_3686:
        /* <DEDUP_REMOVED lines=21> */
.L_x_3695:
[----:B------:R-:W-:Y:S05]  /*4640*/  BSYNC.RECONVERGENT B1 ;  /* 0x0000000000017941 */ /* 0x000fea0003800200 */
.L_x_3694:
[----:B------:R-:W-:Y:S01]  /*4650*/  IMAD.SHL.U32 R0, R0, 0x200000, RZ ;  /* 0x0020000000007824 */ /* 0x000fe200078e00ff */
[----:B------:R-:W-:-:S04]  /*4660*/  LEA R2, R2, 0x37800000, 0x17 ;  /* 0x3780000002027811 */ /* 0x000fc800078eb8ff */
[----:B------:R-:W-:-:S07]  /*4670*/  LOP3.LUT R0, R2, R0, R7, 0xfe, !PT ;  /* 0x0000000002007212 */ /* 0x000fce00078efe07 */
.L_x_3693:
[----:B------:R-:W-:Y:S05]  /*4680*/  BSYNC.RECONVERGENT B0 ;  /* 0x0000000000007941 */ /* 0x000fea0003800200 */
.L_x_3692:
[----:B------:R-:W-:Y:S01]  /*4690*/  F2FP.BF16.F32.PACK_AB R0, RZ, R0 ;  /* 0x00000000ff00723e */ /* 0x000fe200000010ff */
[----:B------:R-:W-:Y:S06]  /*46a0*/  BRA `(.L_x_3673) ;  /* 0x0000000000a87947 */ /* 0x000fec0003800000 */
.L_x_3685:
[----:B------:R-:W-:-:S09]  /*46b0*/  UISETP.NE.AND UP0, UPT, UR4, 0x1c, UPT ;  /* 0x0000001c0400788c */ /* 0x000fd2000bf05270 */
[----:B------:R-:W-:Y:S05]  /*46c0*/  BRA.U !UP0, `(.L_x_3696) ;  /* 0x0000000108947547 */ /* 0x000fea000b800000 */
[----:B------:R-:W-:-:S09]  /*46d0*/  UISETP.NE.AND UP0, UPT, UR4, 0x1d, UPT ;  /* 0x0000001d0400788c */ /* 0x000fd2000bf05270 */
[----:B------:R-:W-:Y:S05]  /*46e0*/  BRA.U !UP0, `(.L_x_3697) ;  /* 0x00000001087c7547 */ /* 0x000fea000b800000 */
[----:B------:R-:W-:-:S09]  /*46f0*/  UISETP.NE.AND UP0, UPT, UR4, 0x2c, UPT ;  /* 0x0000002c0400788c */ /* 0x000fd2000bf05270 */
[----:B------:R-:W-:Y:S05]  /*4700*/  BRA.U !UP0, `(.L_x_3698) ;  /* 0x0000000108487547 */ /* 0x000fea000b800000 */
.L_x_3672:
        /* <DEDUP_REMOVED lines=16> */
.L_x_3699:
[----:B------:R-:W-:Y:S01]  /*4810*/  PRMT R0, RZ, 0x7610, R0 ;  /* 0x00007610ff007816 */ /* 0x000fe20000000000 */
[----:B------:R-:W-:Y:S06]  /*4820*/  BRA `(.L_x_3673) ;  /* 0x0000000000487947 */ /* 0x000fec0003800000 */
.L_x_3698:
        /* <DEDUP_REMOVED lines=8> */
.L_x_3701:
[----:B------:R-:W-:Y:S05]  /*48b0*/  BSYNC.RECONVERGENT B0 ;  /* 0x0000000000007941 */ /* 0x000fea0003800200 */
.L_x_3700:
[----:B------:R-:W-:Y:S01]  /*48c0*/  F2FP.BF16.F32.PACK_AB R0, RZ, R0 ;  /* 0x00000000ff00723e */ /* 0x000fe200000010ff */
[----:B------:R-:W-:Y:S06]  /*48d0*/  BRA `(.L_x_3673) ;  /* 0x00000000001c7947 */ /* 0x000fec0003800000 */
.L_x_3697:
[----:B------:R-:W2:Y:S02]  /*48e0*/  LDG.E.64 R2, desc[UR36][R2.64] ;  /* 0x0000002402027981 */ /* 0x000ea4000c1e1b00 */
[----:B--2---:R-:W0:Y:S02]  /*48f0*/  I2F.U64 R0, R2 ;  /* 0x0000000200007312 */ /* 0x004e240000301000 */
[----:B0-----:R-:W-:Y:S01]  /*4900*/  F2FP.BF16.F32.PACK_AB R0, RZ, R0 ;  /* 0x00000000ff00723e */ /* 0x001fe200000010ff */
[----:B------:R-:W-:Y:S06]  /*4910*/  BRA `(.L_x_3673) ;  /* 0x00000000000c7947 */ /* 0x000fec0003800000 */
.L_x_3696:
[----:B------:R-:W2:Y:S02]  /*4920*/  LDG.E R2, desc[UR36][R2.64] ;  /* 0x0000002402027981 */ /* 0x000ea4000c1e1900 */
[----:B--2---:R-:W-:-:S04]  /*4930*/  I2FP.F32.U32 R0, R2 ;  /* 0x0000000200007245 */ /* 0x004fc80000201000 */
[----:B------:R-:W-:-:S07]  /*4940*/  F2FP.BF16.F32.PACK_AB R0, RZ, R0 ;  /* 0x00000000ff00723e */ /* 0x000fce00000010ff */
.L_x_3673:
[----:B0----5:R-:W-:Y:S01]  /*4950*/  IMAD.U32 R2, R0, 0x10000, RZ ;  /* 0x0001000000027824 */ /* 0x021fe200078e00ff */
[----:B------:R-:W0:Y:S01]  /*4960*/  LDCU.64 UR6, c[0x0][0x648] ;  /* 0x0000c900ff0677ac */ /* 0x000e220008000a00 */
[----:B------:R-:W-:Y:S02]  /*4970*/  IMAD.U32 R3, R18, 0x10000, RZ ;  /* 0x0001000012037824 */ /* 0x000fe400078e00ff */
[----:B------:R-:W-:Y:S01]  /*4980*/  IMAD.U32 R5, R22, 0x10000, RZ ;  /* 0x0001000016057824 */ /* 0x000fe200078e00ff */
[----:B------:R-:W-:Y:S01]  /*4990*/  FSETP.GEU.FTZ.AND P0, PT, |R2|, 0.5, PT ;  /* 0x3f0000000200780b */ /* 0x000fe20003f1e200 */
[----:B------:R-:W-:Y:S02]  /*49a0*/  UPRMT UR4, UR44, 0x9910, URZ ;  /* 0x000099102c047896 */ /* 0x000fe400080000ff */
[----:B------:R-:W-:Y:S02]  /*49b0*/  FADD.FTZ R0, -R3, R5 ;  /* 0x0000000503007221 */ /* 0x000fe40000010100 */
[----:B------:R-:W-:-:S08]  /*49c0*/  UISETP.GT.AND UP0, UPT, UR4, 0x9, UPT ;  /* 0x000000090400788c */ /* 0x000fd0000bf04270 */
[C---:B------:R-:W-:Y:S01]  /*49d0*/  @!P0 FFMA.FTZ R4, R2.reuse, R0, R3 ;  /* 0x0000000002048223 */ /* 0x040fe20000010003 */
[----:B------:R-:W-:-:S04]  /*49e0*/  @P0 FADD.FTZ R3, -R2, 1 ;  /* 0x3f80000002030421 */ /* 0x000fc80000010100 */
[----:B------:R-:W-:Y:S01]  /*49f0*/  @P0 FFMA.FTZ R4, -R0, R3, R5 ;  /* 0x0000000300040223 */ /* 0x000fe20000010105 */
[----:B0-----:R-:W-:-:S03]  /*4a00*/  IADD3 R2, P0, PT, R16, UR6, RZ ;  /* 0x0000000610027c10 */ /* 0x001fc6000ff1e0ff */
        /* <DEDUP_REMOVED lines=11> */
[----:B-1----:R-:W-:-:S04]  /*4ac0*/  IMAD.U32 R0, R5, 0x10000, RZ ;  /* 0x0001000005007824 */ /* 0x002fc800078e00ff */
[----:B------:R-:W1:Y:S02]  /*4ad0*/  F2I.FTZ.TRUNC.NTZ R5, R0 ;  /* 0x0000000000057305 */ /* 0x000e64000021f100 */
[----:B-1----:R1:W-:Y:S01]  /*4ae0*/  STG.E.U8 desc[UR36][R2.64], R5 ;  /* 0x0000000502007986 */ /* 0x0023e2000c101124 */
[----:B------:R-:W-:Y:S05]  /*4af0*/  BRA `(.L_x_3707) ;  /* 0x0000000c00807947 */ /* 0x000fea0003800000 */
.L_x_3705:
[----:B-1----:R-:W-:-:S06]  /*4b00*/  IMAD.U32 R5, R5, 0x10000, RZ ;  /* 0x0001000005057824 */ /* 0x002fcc00078e00ff */
[----:B0-----:R-:W0:Y:S02]  /*4b10*/  F2I.S64.TRUNC R4, R5 ;  /* 0x0000000500047311 */ /* 0x001e24000020d900 */
[----:B0-----:R0:W-:Y:S01]  /*4b20*/  STG.E.U8 desc[UR36][R2.64], R4 ;  /* 0x0000000402007986 */ /* 0x0011e2000c101124 */
[----:B------:R-:W-:Y:S05]  /*4b30*/  BRA `(.L_x_3707) ;  /* 0x0000000c00707947 */ /* 0x000fea0003800000 */
.L_x_3704:
[----:B------:R-:W-:-:S09]  /*4b40*/  UISETP.NE.AND UP0, UPT, UR4, 0x2, UPT ;  /* 0x000000020400788c */ /* 0x000fd2000bf05270 */
[----:B------:R-:W-:Y:S05]  /*4b50*/  BRA.U !UP0, `(.L_x_3708) ;  /* 0x0000000108307547 */ /* 0x000fea000b800000 */
[----:B------:R-:W-:-:S09]  /*4b60*/  UISETP.NE.AND UP0, UPT, UR4, 0x3, UPT ;  /* 0x000000030400788c */ /* 0x000fd2000bf05270 */
[----:B------:R-:W-:Y:S05]  /*4b70*/  BRA.U !UP0, `(.L_x_3709) ;  /* 0x0000000108187547 */ /* 0x000fea000b800000 */
[----:B------:R-:W-:-:S09]  /*4b80*/  UISETP.NE.AND UP0, UPT, UR4, 0x4, UPT ;  /* 0x000000040400788c */ /* 0x000fd2000bf05270 */
[----:B------:R-:W-:Y:S05]  /*4b90*/  BRA.U UP0, `(.L_x_3706) ;  /* 0x0000000900b87547 */ /* 0x000fea000b800000 */
[----:B-1----:R-:W-:-:S06]  /*4ba0*/  SHF.L.U32 R5, R5, 0x10, RZ ;  /* 0x0000001005057819 */ /* 0x002fcc00000006ff */
[----:B0-----:R-:W0:Y:S02]  /*4bb0*/  F2I.S64.TRUNC R4, R5 ;  /* 0x0000000500047311 */ /* 0x001e24000020d900 */
[----:B0-----:R0:W-:Y:S01]  /*4bc0*/  STG.E.64 desc[UR36][R2.64], R4 ;  /* 0x0000000402007986 */ /* 0x0011e2000c101b24 */
[----:B------:R-:W-:Y:S05]  /*4bd0*/  BRA `(.L_x_3707) ;  /* 0x0000000c00487947 */ /* 0x000fea0003800000 */
.L_x_3709:
[----:B-1----:R-:W-:-:S06]  /*4be0*/  IMAD.U32 R5, R5, 0x10000, RZ ;  /* 0x0001000005057824 */ /* 0x002fcc00078e00ff */
[----:B------:R-:W1:Y:S02]  /*4bf0*/  F2I.FTZ.TRUNC.NTZ R5, R5 ;  /* 0x0000000500057305 */ /* 0x000e64000021f100 */
[----:B-1----:R1:W-:Y:S01]  /*4c00*/  STG.E desc[UR36][R2.64], R5 ;  /* 0x0000000502007986 */ /* 0x0023e2000c101924 */
[----:B------:R-:W-:Y:S05]  /*4c10*/  BRA `(.L_x_3707) ;  /* 0x0000000c00387947 */ /* 0x000fea0003800000 */
.L_x_3708:
[----:B-1----:R-:W-:-:S06]  /*4c20*/  IMAD.U32 R5, R5, 0x10000, RZ ;  /* 0x0001000005057824 */ /* 0x002fcc00078e00ff */
[----:B------:R-:W1:Y:S02]  /*4c30*/  F2I.FTZ.TRUNC.NTZ R5, R5 ;  /* 0x0000000500057305 */ /* 0x000e64000021f100 */
[----:B-1----:R1:W-:Y:S01]  /*4c40*/  STG.E.U16 desc[UR36][R2.64], R5 ;  /* 0x0000000502007986 */ /* 0x0023e2000c101524 */
[----:B------:R-:W-:Y:S05]  /*4c50*/  BRA `(.L_x_3707) ;  /* 0x0000000c00287947 */ /* 0x000fea0003800000 */
.L_x_3703:
        /* <DEDUP_REMOVED lines=9> */
.L_x_3711:
[----:B-1----:R-:W-:-:S05]  /*4cf0*/  IMAD.U32 R0, R5, 0x10000, RZ ;  /* 0x0001000005007824 */ /* 0x002fca00078e00ff */
[----:B------:R-:W-:-:S05]  /*4d00*/  F2FP.F16.F32.PACK_AB R0, RZ, R0 ;  /* 0x00000000ff00723e */ /* 0x000fca00000000ff */
[----:B------:R1:W-:Y:S01]  /*4d10*/  STG.E.U16 desc[UR36][R2.64], R0 ;  /* 0x0000000002007986 */ /* 0x0003e2000c101524 */
[----:B------:R-:W-:Y:S05]  /*4d20*/  BRA `(.L_x_3707) ;  /* 0x0000000800f47947 */ /* 0x000fea0003800000 */
.L_x_3710:
[----:B------:R-:W-:-:S09]  /*4d30*/  UISETP.NE.AND UP0, UPT, UR4, 0x7, UPT ;  /* 0x000000070400788c */ /* 0x000fd2000bf05270 */
[----:B------:R-:W-:Y:S05]  /*4d40*/  BRA.U !UP0, `(.L_x_3712) ;  /* 0x0000000108347547 */ /* 0x000fea000b800000 */
[----:B------:R-:W-:-:S09]  /*4d50*/  UISETP.NE.AND UP0, UPT, UR4, 0x8, UPT ;  /* 0x000000080400788c */ /* 0x000fd2000bf05270 */
[----:B------:R-:W-:Y:S05]  /*4d60*/  BRA.U !UP0, `(.L_x_3713) ;  /* 0x0000000108187547 */ /* 0x000fea000b800000 */
[----:B------:R-:W-:-:S09]  /*4d70*/  UISETP.NE.AND UP0, UPT, UR4, 0x9, UPT ;  /* 0x000000090400788c */ /* 0x000fd2000bf05270 */
[----:B------:R-:W-:Y:S05]  /*4d80*/  BRA.U UP0, `(.L_x_3706) ;  /* 0x00000009003c7547 */ /* 0x000fea000b800000 */
[----:B01----:R-:W-:Y:S02]  /*4d90*/  IMAD.U32 R4, R5, 0x10000, RZ ;  /* 0x0001000005047824 */ /* 0x003fe400078e00ff */
[----:B------:R-:W-:-:S05]  /*4da0*/  IMAD.MOV.U32 R5, RZ, RZ, RZ ;  /* 0x000000ffff057224 */ /* 0x000fca00078e00ff */
[----:B------:R0:W-:Y:S01]  /*4db0*/  STG.E.64 desc[UR36][R2.64], R4 ;  /* 0x0000000402007986 */ /* 0x0001e2000c101b24 */
[----:B------:R-:W-:Y:S05]  /*4dc0*/  BRA `(.L_x_3707) ;  /* 0x0000000800cc7947 */ /* 0x000fea0003800000 */
.L_x_3713:
[----:B-1----:R-:W-:-:S05]  /*4dd0*/  IMAD.U32 R5, R5, 0x10000, RZ ;  /* 0x0001000005057824 */ /* 0x002fca00078e00ff */
[----:B------:R-:W-:-:S04]  /*4de0*/  F2FP.F16.F32.PACK_AB R5, RZ, R5 ;  /* 0x00000005ff05723e */ /* 0x000fc800000000ff */
[----:B------:R-:W-:-:S05]  /*4df0*/  PRMT R5, R5, 0x5410, RZ ;  /* 0x0000541005057816 */ /* 0x000fca00000000ff */
[----:B------:R1:W-:Y:S01]  /*4e00*/  STG.E desc[UR36][R2.64], R5 ;  /* 0x0000000502007986 */ /* 0x0003e2000c101924 */
[----:B------:R-:W-:Y:S05]  /*4e10*/  BRA `(.L_x_3707) ;  /* 0x0000000800b87947 */ /* 0x000fea0003800000 */
.L_x_3712:
[----:B01----:R-:W-:-:S04]  /*4e20*/  IMAD.U32 R4, R5, 0x10000, RZ ;  /* 0x0001000005047824 */ /* 0x003fc800078e00ff */
[----:B------:R-:W-:-:S06]  /*4e30*/  FMUL.FTZ R4, R4, 1 ;  /* 0x3f80000004047820 */ /* 0x000fcc0000410000 */
[----:B------:R-:W0:Y:S02]  /*4e40*/  F2F.F64.F32 R4, R4 ;  /* 0x0000000400047310 */ /* 0x000e240000201800 */
[----:B0-----:R0:W-:Y:S01]  /*4e50*/  STG.E.64 desc[UR36][R2.64], R4 ;  /* 0x0000000402007986 */ /* 0x0011e2000c101b24 */
[----:B------:R-:W-:Y:S05]  /*4e60*/  BRA `(.L_x_3707) ;  /* 0x0000000800a47947 */ /* 0x000fea0003800000 */
.L_x_3702:
        /* <DEDUP_REMOVED lines=13> */
.L_x_3716:
[----:B-1----:R-:W-:Y:S01]  /*4f40*/  IMAD.U32 R5, R5, 0x10000, RZ ;  /* 0x0001000005057824 */ /* 0x002fe200078e00ff */
[----:B------:R-:W-:-:S03]  /*4f50*/  CS2R R6, SRZ ;  /* 0x0000000000067805 */ /* 0x000fc6000001ff00 */
[----:B------:R-:W-:-:S06]  /*4f60*/  FMUL.FTZ R5, R5, 1 ;  /* 0x3f80000005057820 */ /* 0x000fcc0000410000 */
[----:B0-----:R-:W0:Y:S02]  /*4f70*/  F2F.F64.F32 R4, R5 ;  /* 0x0000000500047310 */ /* 0x001e240000201800 */
[----:B0-----:R0:W-:Y:S01]  /*4f80*/  STG.E.128 desc[UR36][R2.64], R4 ;  /* 0x0000000402007986 */ /* 0x0011e2000c101d24 */
[----:B------:R-:W-:Y:S05]  /*4f90*/  BRA `(.L_x_3707) ;  /* 0x0000000800587947 */ /* 0x000fea0003800000 */
.L_x_3715:
        /* <DEDUP_REMOVED lines=8> */
[----:B------:R-:W-:-:S03]  /*5020*/  MOV R0, 0x7f ;  /* 0x0000007f00007802 */ /* 0x000fc60000000f00 */
[----:B------:R-:W-:Y:S02]  /*5030*/  LOP3.LUT R6, R7, 0x7fffffff, RZ, 0xc0, !PT ;  /* 0x7fffffff07067812 */ /* 0x000fe400078ec0ff */
[----:B------:R-:W-:Y:S02]  /*5040*/  SHF.R.U32.HI R5, RZ, 0x18, R7 ;  /* 0x00000018ff057819 */ /* 0x000fe40000011607 */
[----:B------:R-:W-:-:S13]  /*5050*/  ISETP.GT.U32.AND P0, PT, R6, 0x43efffff, PT ;  /* 0x43efffff0600780c */ /* 0x000fda0003f04070 */
[----:B------:R-:W-:Y:S05]  /*5060*/  @P0 BRA `(.L_x_3720) ;  /* 0x0000000000180947 */ /* 0x000fea0003800000 */
[----:B------:R-:W-:-:S13]  /*5070*/  ISETP.GT.U32.AND P0, PT, R6, 0x3c7fffff, PT ;  /* 0x3c7fffff0600780c */ /* 0x000fda0003f04070 */
[----:B------:R-:W-:-:S04]  /*5080*/  @P0 SHF.R.U32.HI R0, RZ, 0x14, R7 ;  /* 0x00000014ff000819 */ /* 0x000fc80000011607 */
[----:B0-----:R-:W-:Y:S01]  /*5090*/  @P0 LOP3.LUT R4, R0, 0x1, RZ, 0xc0, !PT ;  /* 0x0000000100040812 */ /* 0x001fe200078ec0ff */
[----:B------:R-:W-:-:S03]  /*50a0*/  @!P0 FADD.FTZ R0, R6, 16384 ;  /* 0x4680000006008421 */ /* 0x000fc60000010000 */
[----:B------:R-:W-:-:S04]  /*50b0*/  @P0 IADD3 R4, PT, PT, R7, 0x407ffff, R4 ;  /* 0x0407ffff07040810 */ /* 0x000fc80007ffe004 */
[----:B------:R-:W-:-:S07]  /*50c0*/  @P0 SHF.R.U32.HI R0, RZ, 0x14, R4 ;  /* 0x00000014ff000819 */ /* 0x000fce0000011604 */
.L_x_3720:
[----:B------:R-:W-:Y:S05]  /*50d0*/  BSYNC.RECONVERGENT B0 ;  /* 0x0000000000007941 */ /* 0x000fea0003800200 */
.L_x_3719:
[----:B------:R-:W-:-:S05]  /*50e0*/  LOP3.LUT R5, R0, 0x80, R5, 0xf8, !PT ;  /* 0x0000008000057812 */ /* 0x000fca00078ef805 */
[----:B------:R1:W-:Y:S01]  /*50f0*/  STG.E.U8 desc[UR36][R2.64], R5 ;  /* 0x0000000502007986 */ /* 0x0003e2000c101124 */
[----:B------:R-:W-:Y:S05]  /*5100*/  BRA `(.L_x_3707) ;  /* 0x0000000400fc7947 */ /* 0x000fea0003800000 */
.L_x_3718:
[----:B-1----:R-:W-:Y:S01]  /*5110*/  IMAD.U32 R7, R5, 0x10000, RZ ;  /* 0x0001000005077824 */ /* 0x002fe200078e00ff */
        /* <DEDUP_REMOVED lines=10> */
[----:B0-----:R-:W-:Y:S01]  /*51c0*/  @P0 LOP3.LUT R4, R0, 0x1, RZ, 0xc0, !PT ;  /* 0x0000000100040812 */ /* 0x001fe200078ec0ff */
[----:B------:R-:W-:-:S03]  /*51d0*/  @!P0 FADD.FTZ R0, R6, 128 ;  /* 0x4300000006008421 */ /* 0x000fc60000010000 */
[----:B------:R-:W-:-:S04]  /*51e0*/  @P0 IADD3 R4, PT, PT, R7, 0x80fffff, R4 ;  /* 0x080fffff07040810 */ /* 0x000fc80007ffe004 */
[----:B------:R-:W-:-:S07]  /*51f0*/  @P0 SHF.R.U32.HI R0, RZ, 0x15, R4 ;  /* 0x00000015ff000819 */ /* 0x000fce0000011604 */
.L_x_3722:
[----:B------:R-:W-:Y:S05]  /*5200*/  BSYNC.RECONVERGENT B0 ;  /* 0x0000000000007941 */ /* 0x000fea0003800200 */
.L_x_3721:
[----:B------:R-:W-:-:S05]  /*5210*/  LOP3.LUT R5, R0, 0x80, R5, 0xf8, !PT ;  /* 0x0000008000057812 */ /* 0x000fca00078ef805 */
[----:B------:R1:W-:Y:S01]  /*5220*/  STG.E.U8 desc[UR36][R2.64], R5 ;  /* 0x0000000502007986 */ /* 0x0003e2000c101124 */
[----:B------:R-:W-:Y:S05]  /*5230*/  BRA `(.L_x_3707) ;  /* 0x0000000400b07947 */ /* 0x000fea0003800000 */
.L_x_3717:
[----:B-1----:R1:W-:Y:S01]  /*5240*/  STG.E.U16 desc[UR36][R2.64], R5 ;  /* 0x0000000502007986 */ /* 0x0023e2000c101524 */
[----:B------:R-:W-:Y:S05]  /*5250*/  BRA `(.L_x_3707) ;  /* 0x0000000400a87947 */ /* 0x000fea0003800000 */
.L_x_3714:
        /* <DEDUP_REMOVED lines=12> */
.L_x_3725:
[----:B-1----:R-:W-:Y:S01]  /*5320*/  IMAD.U32 R5, R5, 0x10000, RZ ;  /* 0x0001000005057824 */ /* 0x002fe200078e00ff */
[----:B------:R-:W-:Y:S01]  /*5330*/  BSSY.RECONVERGENT B0, `(.L_x_3726) ;  /* 0x0000014000007945 */ /* 0x000fe20003800200 */
[----:B------:R-:W-:-:S03]  /*5340*/  IMAD.MOV.U32 R0, RZ, RZ, 0x80 ;  /* 0x00000080ff007424 */ /* 0x000fc600078e00ff */
[----:B0-----:R-:W-:-:S04]  /*5350*/  LOP3.LUT R4, R5, 0x7fffffff, RZ, 0xc0, !PT ;  /* 0x7fffffff05047812 */ /* 0x001fc800078ec0ff */
        /* <DEDUP_REMOVED lines=9> */
.L_x_3728:
[----:B------:R-:W-:-:S04]  /*53f0*/  SHF.R.U32.HI R0, RZ, 0x14, R5 ;  /* 0x00000014ff007819 */ /* 0x000fc80000011605 */
[----:B------:R-:W-:-:S04]  /*5400*/  LOP3.LUT R0, R0, 0x1, RZ, 0xc0, !PT ;  /* 0x0000000100007812 */ /* 0x000fc800078ec0ff */
[----:B------:R-:W-:-:S04]  /*5410*/  IADD3 R0, PT, PT, R5, 0x487ffff, R0 ;  /* 0x0487ffff05007810 */ /* 0x000fc80007ffe000 */
[----:B------:R-:W-:-:S04]  /*5420*/  SHF.R.U32.HI R0, RZ, 0x14, R0 ;  /* 0x00000014ff007819 */ /* 0x000fc80000011600 */
[----:B------:R-:W-:-:S07]  /*5430*/  LOP3.LUT R4, R0, 0xff, RZ, 0xc0, !PT ;  /* 0x000000ff00047812 */ /* 0x000fce00078ec0ff */
.L_x_3729:
[----:B------:R-:W-:-:S04]  /*5440*/  SHF.R.U32.HI R5, RZ, 0x18, R5 ;  /* 0x00000018ff057819 */ /* 0x000fc80000011605 */
[----:B------:R-:W-:-:S04]  /*5450*/  LOP3.LUT R4, R4, 0x80, R5, 0xf8, !PT ;  /* 0x0000008004047812 */ /* 0x000fc800078ef805 */
[----:B------:R-:W-:-:S07]  /*5460*/  PRMT R0, R4, 0x7610, R0 ;  /* 0x0000761004007816 */ /* 0x000fce0000000000 */
.L_x_3727:
[----:B------:R-:W-:Y:S05]  /*5470*/  BSYNC.RECONVERGENT B0 ;  /* 0x0000000000007941 */ /* 0x000fea0003800200 */
.L_x_3726:
[----:B------:R4:W-:Y:S01]  /*5480*/  STG.E.U8 desc[UR36][R2.64], R0 ;  /* 0x0000000002007986 */ /* 0x0009e2000c101124 */
[----:B------:R-:W-:Y:S05]  /*5490*/  BRA `(.L_x_3707) ;  /* 0x0000000400187947 */ /* 0x000fea0003800000 */
.L_x_3724:
        /* <DEDUP_REMOVED lines=13> */
.L_x_3732:
[----:B------:R-:W-:-:S04]  /*5570*/  SHF.R.U32.HI R0, RZ, 0x15, R5 ;  /* 0x00000015ff007819 */ /* 0x000fc80000011605 */
[----:B------:R-:W-:-:S04]  /*5580*/  LOP3.LUT R0, R0, 0x1, RZ, 0xc0, !PT ;  /* 0x0000000100007812 */ /* 0x000fc800078ec0ff */
[----:B------:R-:W-:-:S04]  /*5590*/  IADD3 R0, PT, PT, R5, 0x88fffff, R0 ;  /* 0x088fffff05007810 */ /* 0x000fc80007ffe000 */
[----:B------:R-:W-:-:S04]  /*55a0*/  SHF.R.U32.HI R0, RZ, 0x15, R0 ;  /* 0x00000015ff007819 */ /* 0x000fc80000011600 */
[----:B------:R-:W-:-:S07]  /*55b0*/  LOP3.LUT R4, R0, 0xff, RZ, 0xc0, !PT ;  /* 0x000000ff00047812 */ /* 0x000fce00078ec0ff */
.L_x_3733:
[----:B------:R-:W-:-:S04]  /*55c0*/  SHF.R.U32.HI R5, RZ, 0x18, R5 ;  /* 0x00000018ff057819 */ /* 0x000fc80000011605 */
[----:B------:R-:W-:-:S04]  /*55d0*/  LOP3.LUT R4, R4, 0x80, R5, 0xf8, !PT ;  /* 0x0000008004047812 */ /* 0x000fc800078ef805 */
[----:B------:R-:W-:-:S07]  /*55e0*/  PRMT R0, R4, 0x7610, R0 ;  /* 0x0000761004007816 */ /* 0x000fce0000000000 */
.L_x_3731:
[----:B------:R-:W-:Y:S05]  /*55f0*/  BSYNC.RECONVERGENT B0 ;  /* 0x0000000000007941 */ /* 0x000fea0003800200 */
.L_x_3730:
[----:B------:R0:W-:Y:S01]  /*5600*/  STG.E.U8 desc[UR36][R2.64], R0 ;  /* 0x0000000002007986 */ /* 0x0001e2000c101124 */
[----:B------:R-:W-:Y:S05]  /*5610*/  BRA `(.L_x_3707) ;  /* 0x0000000000b87947 */ /* 0x000fea0003800000 */
.L_x_3723:
[----:B------:R-:W-:-:S09]  /*5620*/  UISETP.NE.AND UP0, UPT, UR4, 0x1c, UPT ;  /* 0x0000001c0400788c */ /* 0x000fd2000bf05270 */
[----:B------:R-:W-:Y:S05]  /*5630*/  BRA.U !UP0, `(.L_x_3734) ;  /* 0x0000000108a47547 */ /* 0x000fea000b800000 */
[----:B------:R-:W-:-:S09]  /*5640*/  UISETP.NE.AND UP0, UPT, UR4, 0x1d, UPT ;  /* 0x0000001d0400788c */ /* 0x000fd2000bf05270 */
[----:B------:R-:W-:Y:S05]  /*5650*/  BRA.U !UP0, `(.L_x_3735) ;  /* 0x00000001088c7547 */ /* 0x000fea000b800000 */
[----:B------:R-:W-:-:S09]  /*5660*/  UISETP.NE.AND UP0, UPT, UR4, 0x2c, UPT ;  /* 0x0000002c0400788c */ /* 0x000fd2000bf05270 */
[----:B------:R-:W-:Y:S05]  /*5670*/  BRA.U !UP0, `(.L_x_3736) ;  /* 0x0000000108447547 */ /* 0x000fea000b800000 */
.L_x_3706:
[----:B------:R-:W-:Y:S01]  /*5680*/  MOV R0, 0x0 ;  /* 0x0000000000007802 */ /* 0x000fe20000000f00 */
[----:B------:R-:W0:Y:S01]  /*5690*/  LDCU.64 UR6, c[0x4][0x128] ;  /* 0x01002500ff0677ac */ /* 0x000e220008000a00 */
[----:B------:R-:W-:Y:S02]  /*56a0*/  IMAD.MOV.U32 R8, RZ, RZ, 0x65 ;  /* 0x00000065ff087424 */ /* 0x000fe400078e00ff */
[----:B------:R2:W3:Y:S01]  /*56b0*/  LDC.64 R2, c[0x4][R0] ;  /* 0x0100000000027b82 */ /* 0x0004e20000000a00 */
[----:B------:R-:W4:Y:S01]  /*56c0*/  LDCU.64 UR8, c[0x4][0x130] ;  /* 0x01002600ff0877ac */ /* 0x000f220008000a00 */
[----:B------:R-:W-:Y:S02]  /*56d0*/  IMAD.MOV.U32 R12, RZ, RZ, 0x1 ;  /* 0x00000001ff0c7424 */ /* 0x000fe400078e00ff */
[----:B------:R-:W-:Y:S01]  /*56e0*/  IMAD.MOV.U32 R13, RZ, RZ, RZ ;  /* 0x000000ffff0d7224 */ /* 0x000fe200078e00ff */
[----:B------:R-:W5:Y:S01]  /*56f0*/  LDCU.64 UR4, c[0x4][0x40] ;  /* 0x01000800ff0477ac */ /* 0x000f620008000a00 */
[----:B0-----:R-:W-:-:S02]  /*5700*/  IMAD.U32 R4, RZ, RZ, UR6 ;  /* 0x00000006ff047e24 */ /* 0x001fc4000f8e00ff */
[----:B-1----:R-:W-:Y:S02]  /*5710*/  IMAD.U32 R5, RZ, RZ, UR7 ;  /* 0x00000007ff057e24 */ /* 0x002fe4000f8e00ff */
[----:B----4-:R-:W-:Y:S02]  /*5720*/  IMAD.U32 R6, RZ, RZ, UR8 ;  /* 0x00000008ff067e24 */ /* 0x010fe4000f8e00ff */
[----:B------:R-:W-:Y:S01]  /*5730*/  IMAD.U32 R7, RZ, RZ, UR9 ;  /* 0x00000009ff077e24 */ /* 0x000fe2000f8e00ff */
[----:B-----5:R-:W-:Y:S01]  /*5740*/  MOV R10, UR4 ;  /* 0x00000004000a7c02 */ /* 0x020fe20008000f00 */
[----:B--2---:R-:W-:-:S07]  /*5750*/  IMAD.U32 R11, RZ, RZ, UR5 ;  /* 0x00000005ff0b7e24 */ /* 0x004fce000f8e00ff */
[----:B------:R-:W-:-:S07]  /*5760*/  LEPC R20, `(.L_x_3737) ;  /* 0x000000001014794e */ /* 0x000fce0000000000 */
[----:B---3--:R-:W-:Y:S05]  /*5770*/  CALL.ABS.NOINC R2 ;  /* 0x0000000002007343 */ /* 0x008fea0003c00000 */
.L_x_3737:
[----:B------:R-:W-:Y:S05]  /*5780*/  BRA `(.L_x_3707) ;  /* 0x00000000005c7947 */ /* 0x000fea0003800000 */
.L_x_3736:
[----:B-1----:R-:W-:-:S05]  /*5790*/  IMAD.U32 R5, R5, 0x10000, RZ ;  /* 0x0001000005057824 */ /* 0x002fca00078e00ff */
[----:B------:R-:W-:-:S04]  /*57a0*/  SHF.R.U32.HI R6, RZ, 0x17, R5 ;  /* 0x00000017ff067819 */ /* 0x000fc80000011605 */
[----:B0-----:R-:W-:-:S04]  /*57b0*/  LOP3.LUT R4, R6, 0xff, RZ, 0xc0, !PT ;  /* 0x000000ff06047812 */ /* 0x001fc800078ec0ff */
        /* <DEDUP_REMOVED lines=13> */
.L_x_3735:
[----:B-1----:R-:W-:-:S06]  /*5890*/  IMAD.U32 R5, R5, 0x10000, RZ ;  /* 0x0001000005057824 */ /* 0x002fcc00078e00ff */
[----:B0-----:R-:W0:Y:S02]  /*58a0*/  F2I.U64.TRUNC R4, R5 ;  /* 0x0000000500047311 */ /* 0x001e24000020d800 */
[----:B0-----:R2:W-:Y:S01]  /*58b0*/  STG.E.64 desc[UR36][R2.64], R4 ;  /* 0x0000000402007986 */ /* 0x0015e2000c101b24 */
[----:B------:R-:W-:Y:S05]  /*58c0*/  BRA `(.L_x_3707) ;  /* 0x00000000000c7947 */ /* 0x000fea0003800000 */
.L_x_3734:
[----:B-1----:R-:W-:-:S06]  /*58d0*/  IMAD.U32 R5, R5, 0x10000, RZ ;  /* 0x0001000005057824 */ /* 0x002fcc00078e00ff */
[----:B------:R-:W1:Y:S02]  /*58e0*/  F2I.FTZ.U32.TRUNC.NTZ R5, R5 ;  /* 0x0000000500057305 */ /* 0x000e64000021f000 */
[----:B-1----:R1:W-:Y:S02]  /*58f0*/  STG.E desc[UR36][R2.64], R5 ;  /* 0x0000000502007986 */ /* 0x0023e4000c101924 */
.L_x_3707:
[----:B------:R-:W-:-:S07]  /*5900*/  IADD3 R17, PT, PT, R17, 0x80, RZ ;  /* 0x0000008011117810 */ /* 0x000fce0007ffe0ff */
.L_x_3598:
[----:B------:R-:W-:Y:S05]  /*5910*/  BSYNC.RECONVERGENT B6 ;  /* 0x0000000000067941 */ /* 0x000fea0003800200 */
.L_x_3597:
[----:B------:R-:W5:Y:S01]  /*5920*/  LDCU UR4, c[0x0][0x380] ;  /* 0x00007000ff0477ac */ /* 0x000f620008000800 */
[----:B------:R-:W-:Y:S01]  /*5930*/  BSSY.RECONVERGENT B6, `(.L_x_3738) ;  /* 0x0000581000067945 */ /* 0x000fe20003800200 */
[----:B-----5:R-:W-:-:S13]  /*5940*/  ISETP.GE.AND P0, PT, R17, UR4, PT ;  /* 0x0000000411007c0c */ /* 0x020fda000bf06270 */
[----:B------:R-:W-:Y:S05]  /*5950*/  @P0 BRA `(.L_x_3739) ;  /* 0x0000005400f80947 */ /* 0x000fea0003800000 */
[----:B------:R-:W5:Y:S01]  /*5960*/  LDCU UR4, c[0x0][0x388] ;  /* 0x00007100ff0477ac */ /* 0x000f620008000800 */
[----:B------:R-:W-:Y:S02]  /*5970*/  IMAD.MOV.U32 R19, RZ, RZ, RZ ;  /* 0x000000ffff137224 */ /* 0x000fe400078e00ff */
[----:B------:R-:W-:Y:S02]  /*5980*/  IMAD.MOV.U32 R22, RZ, RZ, RZ ;  /* 0x000000ffff167224 */ /* 0x000fe400078e00ff */
[----:B01--4-:R-:W-:Y:S02]  /*5990*/  IMAD.MOV.U32 R0, RZ, RZ, RZ ;  /* 0x000000ffff007224 */ /* 0x013fe400078e00ff */
[----:B------:R-:W-:Y:S01]  /*59a0*/  IMAD.MOV.U32 R16, RZ, RZ, RZ ;  /* 0x000000ffff107224 */ /* 0x000fe200078e00ff */
[----:B-----5:R-:W-:-:S09]  /*59b0*/  UISETP.NE.AND UP0, UPT, UR4, URZ, UPT ;  /* 0x000000ff0400728c */ /* 0x020fd2000bf05270 */
[----:B------:R-:W-:Y:S05]  /*59c0*/  BRA.U !UP0, `(.L_x_3740) ;  /* 0x0000001508d47547 */ /* 0x000fea000b800000 */
[----:B------:R-:W2:Y:S01]  /*59d0*/  LDCU.64 UR4, c[0x0][0x390] ;  /* 0x00007200ff0477ac */ /* 0x000ea20008000a00 */
[----:B------:R-:W-:Y:S01]  /*59e0*/  IMAD.MOV.U32 R16, RZ, RZ, RZ ;  /* 0x000000ffff107224 */ /* 0x000fe200078e00ff */
[----:B------:R-:W0:Y:S01]  /*59f0*/  LDCU UR6, c[0x0][0x38c] ;  /* 0x00007180ff0677ac */ /* 0x000e220008000800 */
[----:B------:R-:W1:Y:S01]  /*5a00*/  LDCU.64 UR8, c[0x0][0x4b8] ;  /* 0x00009700ff0877ac */ /* 0x000e620008000a00 */
[----:B------:R-:W4:Y:S01]  /*5a10*/  LDCU.64 UR10, c[0x0][0x4c0] ;  /* 0x00009800ff0a77ac */ /* 0x000f220008000a00 */
[----:B------:R-:W-:Y:S01]  /*5a20*/  UISETP.NE.AND UP0, UPT, UR42, URZ, UPT ;  /* 0x000000ff2a00728c */ /* 0x000fe2000bf05270 */
[----:B--23--:R-:W-:-:S05]  /*5a30*/  IMAD.HI.U32 R2, R17, UR4, R16 ;  /* 0x0000000411027c27 */ /* 0x00cfca000f8e0010 */
[----:B------:R-:W-:-:S05]  /*5a40*/  SHF.R.U32.HI R3, RZ, UR5, R2 ;  /* 0x00000005ff037c19 */ /* 0x000fca0008011602 */
[----:B------:R-:W-:-:S04]  /*5a50*/  IMAD.MOV R0, RZ, RZ, -R3 ;  /* 0x000000ffff007224 */ /* 0x000fc800078e0a03 */
[----:B0-----:R-:W-:-:S04]  /*5a60*/  IMAD R19, R0, UR6, R17 ;  /* 0x0000000600137c24 */ /* 0x001fc8000f8e0211 */
[C---:B-1----:R-:W-:Y:S02]  /*5a70*/  IMAD R16, R19.reuse, UR8, RZ ;  /* 0x0000000813107c24 */ /* 0x042fe4000f8e02ff */
[C---:B------:R-:W-:Y:S02]  /*5a80*/  IMAD R0, R19.reuse, UR9, RZ ;  /* 0x0000000913007c24 */ /* 0x040fe4000f8e02ff */
[C---:B----4-:R-:W-:Y:S02]  /*5a90*/  IMAD R22, R19.reuse, UR10, RZ ;  /* 0x0000000a13167c24 */ /* 0x050fe4000f8e02ff */
        /* <DEDUP_REMOVED lines=39> */
[----:B-1----:R-:W-:-:S04]  /*5d10*/  SHF.R.U32.HI R5, RZ, UR4, R4 ;  /* 0x00000004ff057c19 */ /* 0x002fc80008011604 */
[----:B------:R-:W-:-:S05]  /*5d20*/  IADD3 R2, PT, PT, -R5, RZ, RZ ;  /* 0x000000ff05027210 */ /* 0x000fca0007ffe1ff */
        /* <DEDUP_REMOVED lines=319> */
.L_x_3740:
[----:B------:R-:W2:Y:S01]  /*7120*/  LDCU.64 UR6, c[0x0][0x650] ;  /* 0x0000ca00ff0677ac */ /* 0x000ea20008000a00 */
[----:B------:R-:W-:-:S04]  /*7130*/  UPRMT UR4, UR40, 0x9910, URZ ;  /* 0x0000991028047896 */ /* 0x000fc800080000ff */
[----:B------:R-:W-:Y:S01]  /*7140*/  UISETP.GT.AND UP0, UPT, UR4, 0x9, UPT ;  /* 0x000000090400788c */ /* 0x000fe2000bf04270 */
[----:B--23--:R-:W-:-:S05]  /*7150*/  IADD3 R2, P0, PT, R0, UR6, RZ ;  /* 0x0000000600027c10 */ /* 0x00cfca000ff1e0ff */
        /* <DEDUP_REMOVED lines=15> */
.L_x_3744:
[----:B------:R-:W2:Y:S02]  /*7250*/  LDG.E.U8 R2, desc[UR36][R2.64] ;  /* 0x0000002402027981 */ /* 0x000ea4000c1e1100 */
[----:B--2---:R-:W-:-:S04]  /*7260*/  I2FP.F32.U32 R0, R2 ;  /* 0x0000000200007245 */ /* 0x004fc80000201000 */
[----:B------:R-:W-:-:S04]  /*7270*/  F2FP.BF16.F32.PACK_AB R0, RZ, R0 ;  /* 0x00000000ff00723e */ /* 0x000fc800000010ff */
[----:B------:R-:W-:Y:S01]  /*7280*/  PRMT R18, R0, 0x7610, R18 ;  /* 0x0000761000127816 */ /* 0x000fe20000000012 */
[----:B------:R-:W-:Y:S06]  /*7290*/  BRA `(.L_x_3746) ;  /* 0x0000000c00c07947 */ /* 0x000fec0003800000 */
.L_x_3743:
        /* <DEDUP_REMOVED lines=11> */
.L_x_3748:
[----:B------:R-:W2:Y:S02]  /*7350*/  LDG.E R2, desc[UR36][R2.64] ;  /* 0x0000002402027981 */ /* 0x000ea4000c1e1900 */
[----:B--2---:R-:W-:-:S04]  /*7360*/  I2FP.F32.S32 R0, R2 ;  /* 0x0000000200007245 */ /* 0x004fc80000201400 */
[----:B------:R-:W-:-:S04]  /*7370*/  F2FP.BF16.F32.PACK_AB R0, RZ, R0 ;  /* 0x00000000ff00723e */ /* 0x000fc800000010ff */
[----:B------:R-:W-:Y:S01]  /*7380*/  PRMT R18, R0, 0x7610, R18 ;  /* 0x0000761000127816 */ /* 0x000fe20000000012 */
[----:B------:R-:W-:Y:S06]  /*7390*/  BRA `(.L_x_3746) ;  /* 0x0000000c00807947 */ /* 0x000fec0003800000 */
.L_x_3747:
[----:B------:R-:W2:Y:S02]  /*73a0*/  LDG.E.U16 R2, desc[UR36][R2.64] ;  /* 0x0000002402027981 */ /* 0x000ea4000c1e1500 */
[----:B--2---:R-:W0:Y:S02]  /*73b0*/  I2F.S16 R0, R2 ;  /* 0x0000000200007306 */ /* 0x004e240000101400 */
[----:B0-----:R-:W-:-:S04]  /*73c0*/  F2FP.BF16.F32.PACK_AB R0, RZ, R0 ;  /* 0x00000000ff00723e */ /* 0x001fc800000010ff */
[----:B------:R-:W-:Y:S01]  /*73d0*/  PRMT R18, R0, 0x7610, R18 ;  /* 0x0000761000127816 */ /* 0x000fe20000000012 */
[----:B------:R-:W-:Y:S06]  /*73e0*/  BRA `(.L_x_3746) ;  /* 0x0000000c006c7947 */ /* 0x000fec0003800000 */
.L_x_3742:
        /* <DEDUP_REMOVED lines=9> */
.L_x_3750:
[----:B------:R-:W2:Y:S02]  /*7480*/  LDG.E.U16 R0, desc[UR36][R2.64] ;  /* 0x0000002402007981 */ /* 0x000ea4000c1e1500 */
[----:B--2---:R-:W-:-:S05]  /*7490*/  HADD2.F32 R0, -RZ, R0.H0_H0 ;  /* 0x20000000ff007230 */ /* 0x004fca0000004100 */
[----:B------:R-:W-:-:S04]  /*74a0*/  F2FP.BF16.F32.PACK_AB R0, RZ, R0 ;  /* 0x00000000ff00723e */ /* 0x000fc800000010ff */
[----:B------:R-:W-:Y:S01]  /*74b0*/  PRMT R18, R0, 0x7610, R18 ;  /* 0x0000761000127816 */ /* 0x000fe20000000012 */
[----:B------:R-:W-:Y:S06]  /*74c0*/  BRA `(.L_x_3746) ;  /* 0x0000000c00347947 */ /* 0x000fec0003800000 */
.L_x_3749:
        /* <DEDUP_REMOVED lines=9> */
.L_x_3752:
[----:B------:R-:W2:Y:S02]  /*7560*/  LDG.E.U16 R2, desc[UR36][R2.64] ;  /* 0x0000002402027981 */ /* 0x000ea4000c1e1500 */
[----:B--2---:R-:W-:-:S05]  /*7570*/  HADD2.F32 R0, -RZ, R2.H0_H0 ;  /* 0x20000002ff007230 */ /* 0x004fca0000004100 */
[----:B------:R-:W-:-:S04]  /*7580*/  F2FP.BF16.F32.PACK_AB R0, RZ, R0 ;  /* 0x00000000ff00723e */ /* 0x000fc800000010ff */
[----:B------:R-:W-:Y:S01]  /*7590*/  PRMT R18, R0, 0x7610, R18 ;  /* 0x0000761000127816 */ /* 0x000fe20000000012 */
[----:B------:R-:W-:Y:S06]  /*75a0*/  BRA `(.L_x_3746) ;  /* 0x0000000800fc7947 */ /* 0x000fec0003800000 */
.L_x_3751:
        /* <DEDUP_REMOVED lines=9> */
.L_x_3741:
        /* <DEDUP_REMOVED lines=14> */
.L_x_3755:
        /* <DEDUP_REMOVED lines=9> */
.L_x_3754:
        /* <DEDUP_REMOVED lines=27> */
.L_x_3757:
        /* <DEDUP_REMOVED lines=14> */
.L_x_3756:
[----:B------:R0:W5:Y:S01]  /*7a40*/  LDG.E.U16 R18, desc[UR36][R2.64] ;  /* 0x0000002402127981 */ /* 0x000162000c1e1500 */
[----:B------:R-:W-:Y:S05]  /*7a50*/  BRA `(.L_x_3746) ;  /* 0x0000000400d07947 */ /* 0x000fea0003800000 */
.L_x_3753:
        /* <DEDUP_REMOVED lines=13> */
.L_x_3760:
        /* <DEDUP_REMOVED lines=21> */
.L_x_3764:
[----:B------:R-:W-:Y:S05]  /*7c80*/  BSYNC.RECONVERGENT B1 ;  /* 0x0000000000017941 */ /* 0x000fea0003800200 */
.L_x_3763:
[----:B------:R-:W-:Y:S01]  /*7c90*/  IMAD.SHL.U32 R0, R0, 0x100000, RZ ;  /* 0x0010000000007824 */ /* 0x000fe200078e00ff */
[----:B------:R-:W-:-:S04]  /*7ca0*/  LEA R2, R2, 0x3b800000, 0x17 ;  /* 0x3b80000002027811 */ /* 0x000fc800078eb8ff */
[----:B------:R-:W-:-:S07]  /*7cb0*/  LOP3.LUT R0, R2, R0, R7, 0xfe, !PT ;  /* 0x0000000002007212 */ /* 0x000fce00078efe07 */
.L_x_3762:
[----:B------:R-:W-:Y:S05]  /*7cc0*/  BSYNC.RECONVERGENT B0 ;  /* 0x0000000000007941 */ /* 0x000fea0003800200 */
.L_x_3761:
[----:B------:R-:W-:-:S04]  /*7cd0*/  F2FP.BF16.F32.PACK_AB R0, RZ, R0 ;  /* 0x00000000ff00723e */ /* 0x000fc800000010ff */
[----:B------:R-:W-:Y:S01]  /*7ce0*/  PRMT R18, R0, 0x7610, R18 ;  /* 0x0000761000127816 */ /* 0x000fe20000000012 */
[----:B------:R-:W-:Y:S06]  /*7cf0*/  BRA `(.L_x_3746) ;  /* 0x0000000400287947 */ /* 0x000fec0003800000 */
.L_x_3759:
        /* <DEDUP_REMOVED lines=21> */
.L_x_3768:
[----:B------:R-:W-:Y:S05]  /*7e50*/  BSYNC.RECONVERGENT B1 ;  /* 0x0000000000017941 */ /* 0x000fea0003800200 */
.L_x_3767:
[----:B------:R-:W-:Y:S01]  /*7e60*/  IMAD.SHL.U32 R0, R0, 0x200000, RZ ;  /* 0x0020000000007824 */ /* 0x000fe200078e00ff */
[----:B------:R-:W-:-:S04]  /*7e70*/  LEA R2, R2, 0x37800000, 0x17 ;  /* 0x3780000002027811 */ /* 0x000fc800078eb8ff */
[----:B------:R-:W-:-:S07]  /*7e80*/  LOP3.LUT R0, R2, R0, R7, 0xfe, !PT ;  /* 0x0000000002007212 */ /* 0x000fce00078efe07 */
.L_x_3766:
[----:B------:R-:W-:Y:S05]  /*7e90*/  BSYNC.RECONVERGENT B0 ;  /* 0x0000000000007941 */ /* 0x000fea0003800200 */
.L_x_3765:
[----:B------:R-:W-:-:S04]  /*7ea0*/  F2FP.BF16.F32.PACK_AB R0, RZ, R0 ;  /* 0x00000000ff00723e */ /* 0x000fc800000010ff */
[----:B------:R-:W-:Y:S01]  /*7eb0*/  PRMT R18, R0, 0x7610, R18 ;  /* 0x0000761000127816 */ /* 0x000fe20000000012 */
[----:B------:R-:W-:Y:S06]  /*7ec0*/  BRA `(.L_x_3746) ;  /* 0x0000000000b47947 */ /* 0x000fec0003800000 */
.L_x_3758:
        /* <DEDUP_REMOVED lines=14> */
.L_x_3772:
[----:B------:R-:W-:Y:S05]  /*7fb0*/  BSYNC.RECONVERGENT B0 ;  /* 0x0000000000007941 */ /* 0x000fea0003800200 */
.L_x_3771:
[----:B------:R-:W-:-:S04]  /*7fc0*/  F2FP.BF16.F32.PACK_AB R0, RZ, R0 ;  /* 0x00000000ff00723e */ /* 0x000fc800000010ff */
[----:B------:R-:W-:Y:S01]  /*7fd0*/  PRMT R18, R0, 0x7610, R18 ;  /* 0x0000761000127816 */ /* 0x000fe20000000012 */
[----:B------:R-:W-:Y:S06]  /*7fe0*/  BRA `(.L_x_3746) ;  /* 0x00000000006c7947 */ /* 0x000fec0003800000 */
.L_x_3745:
        /* <DEDUP_REMOVED lines=16> */
.L_x_3773:
[----:B------:R-:W-:Y:S01]  /*80f0*/  PRMT R18, RZ, 0x7610, R18 ;  /* 0x00007610ff127816 */ /* 0x000fe20000000012 */
[----:B------:R-:W-:Y:S06]  /*8100*/  BRA `(.L_x_3746) ;  /* 0x0000000000247947 */ /* 0x000fec0003800000 */
.L_x_3770:
[----:B------:R-:W2:Y:S02]  /*8110*/  LDG.E.64 R2, desc[UR36][R2.64] ;  /* 0x0000002402027981 */ /* 0x000ea4000c1e1b00 */
[----:B--2---:R-:W0:Y:S02]  /*8120*/  I2F.U64 R0, R2 ;  /* 0x0000000200007312 */ /* 0x004e240000301000 */
[----:B0-----:R-:W-:-:S04]  /*8130*/  F2FP.BF16.F32.PACK_AB R0, RZ, R0 ;  /* 0x00000000ff00723e */ /* 0x001fc800000010ff */
[----:B------:R-:W-:Y:S01]  /*8140*/  PRMT R18, R0, 0x7610, R18 ;  /* 0x0000761000127816 */ /* 0x000fe20000000012 */
[----:B------:R-:W-:Y:S06]  /*8150*/  BRA `(.L_x_3746) ;  /* 0x0000000000107947 */ /* 0x000fec0003800000 */
.L_x_3769:
[----:B------:R-:W2:Y:S02]  /*8160*/  LDG.E R2, desc[UR36][R2.64] ;  /* 0x0000002402027981 */ /* 0x000ea4000c1e1900 */
[----:B--2---:R-:W-:-:S04]  /*8170*/  I2FP.F32.U32 R0, R2 ;  /* 0x0000000200007245 */ /* 0x004fc80000201000 */
[----:B------:R-:W-:-:S04]  /*8180*/  F2FP.BF16.F32.PACK_AB R0, RZ, R0 ;  /* 0x00000000ff00723e */ /* 0x000fc800000010ff */
[----:B------:R-:W-:-:S07]  /*8190*/  PRMT R18, R0, 0x7610, R18 ;  /* 0x0000761000127816 */ /* 0x000fce0000000012 */
.L_x_3746:
        /* <DEDUP_REMOVED lines=19> */
.L_x_3777:
[----:B------:R-:W2:Y:S02]  /*82d0*/  LDG.E.U8 R2, desc[UR36][R2.64] ;  /* 0x0000002402027981 */ /* 0x000ea4000c1e1100 */
[----:B--2---:R-:W-:-:S04]  /*82e0*/  I2FP.F32.U32 R0, R2 ;  /* 0x0000000200007245 */ /* 0x004fc80000201000 */
[----:B------:R-:W-:-:S04]  /*82f0*/  F2FP.BF16.F32.PACK_AB R0, RZ, R0 ;  /* 0x00000000ff00723e */ /* 0x000fc800000010ff */
[----:B------:R-:W-:Y:S01]  /*8300*/  PRMT R22, R0, 0x7610, R22 ;  /* 0x0000761000167816 */ /* 0x000fe20000000016 */
[----:B------:R-:W-:Y:S06]  /*8310*/  BRA `(.L_x_3779) ;  /* 0x0000000c00c07947 */ /* 0x000fec0003800000 */
.L_x_3776:
        /* <DEDUP_REMOVED lines=11> */
.L_x_3781:
[----:B------:R-:W2:Y:S02]  /*83d0*/  LDG.E R2, desc[UR36][R2.64] ;  /* 0x0000002402027981 */ /* 0x000ea4000c1e1900 */
[----:B--2---:R-:W-:-:S04]  /*83e0*/  I2FP.F32.S32 R0, R2 ;  /* 0x0000000200007245 */ /* 0x004fc80000201400 */
[----:B------:R-:W-:-:S04]  /*83f0*/  F2FP.BF16.F32.PACK_AB R0, RZ, R0 ;  /* 0x00000000ff00723e */ /* 0x000fc800000010ff */
[----:B------:R-:W-:Y:S01]  /*8400*/  PRMT R22, R0, 0x7610, R22 ;  /* 0x0000761000167816 */ /* 0x000fe20000000016 */
[----:B------:R-:W-:Y:S06]  /*8410*/  BRA `(.L_x_3779) ;  /* 0x0000000c00807947 */ /* 0x000fec0003800000 */
.L_x_3780:
[----:B------:R-:W2:Y:S02]  /*8420*/  LDG.E.U16 R2, desc[UR36][R2.64] ;  /* 0x0000002402027981 */ /* 0x000ea4000c1e1500 */
[----:B--2---:R-:W0:Y:S02]  /*8430*/  I2F.S16 R0, R2 ;  /* 0x0000000200007306 */ /* 0x004e240000101400 */
[----:B0-----:R-:W-:-:S04]  /*8440*/  F2FP.BF16.F32.PACK_AB R0, RZ, R0 ;  /* 0x00000000ff00723e */ /* 0x001fc800000010ff */
[----:B------:R-:W-:Y:S01]  /*8450*/  PRMT R22, R0, 0x7610, R22 ;  /* 0x0000761000167816 */ /* 0x000fe20000000016 */
[----:B------:R-:W-:Y:S06]  /*8460*/  BRA `(.L_x_3779) ;  /* 0x0000000c006c7947 */ /* 0x000fec0003800000 */
.L_x_3775:
        /* <DEDUP_REMOVED lines=9> */
.L_x_3783:
[----:B------:R-:W2:Y:S02]  /*8500*/  LDG.E.U16 R0, desc[UR36][R2.64] ;  /* 0x0000002402007981 */ /* 0x000ea4000c1e1500 */
[----:B--2---:R-:W-:-:S05]  /*8510*/  HADD2.F32 R0, -RZ, R0.H0_H0 ;  /* 0x20000000ff007230 */ /* 0x004fca0000004100 */
[----:B------:R-:W-:-:S04]  /*8520*/  F2FP.BF16.F32.PACK_AB R0, RZ, R0 ;  /* 0x00000000ff00723e */ /* 0x000fc800000010ff */
[----:B------:R-:W-:Y:S01]  /*8530*/  PRMT R22, R0, 0x7610, R22 ;  /* 0x0000761000167816 */ /* 0x000fe20000000016 */
[----:B------:R-:W-:Y:S06]  /*8540*/  BRA `(.L_x_3779) ;  /* 0x0000000c00347947 */ /* 0x000fec0003800000 */
.L_x_3782:
        /* <DEDUP_REMOVED lines=9> */
.L_x_3785:
[----:B------:R-:W2:Y:S02]  /*85e0*/  LDG.E.U16 R2, desc[UR36][R2.64] ;  /* 0x0000002402027981 */ /* 0x000ea4000c1e1500 */
[----:B--2---:R-:W-:-:S05]  /*85f0*/  HADD2.F32 R0, -RZ, R2.H0_H0 ;  /* 0x20000002ff007230 */ /* 0x004fca0000004100 */
[----:B------:R-:W-:-:S04]  /*8600*/  F2FP.BF16.F32.PACK_AB R0, RZ, R0 ;  /* 0x00000000ff00723e */ /* 0x000fc800000010ff */
[----:B------:R-:W-:Y:S01]  /*8610*/  PRMT R22, R0, 0x7610, R22 ;  /* 0x0000761000167816 */ /* 0x000fe20000000016 */
[----:B------:R-:W-:Y:S06]  /*8620*/  BRA `(.L_x_3779) ;  /* 0x0000000800fc7947 */ /* 0x000fec0003800000 */
.L_x_3784:
        /* <DEDUP_REMOVED lines=9> */
.L_x_3774:
        /* <DEDUP_REMOVED lines=14> */
.L_x_3788:
        /* <DEDUP_REMOVED lines=9> */
.L_x_3787:
        /* <DEDUP_REMOVED lines=27> */
.L_x_3790:
        /* <DEDUP_REMOVED lines=14> */
.L_x_3789:
[----:B------:R0:W5:Y:S01]  /*8ac0*/  LDG.E.U16 R22, desc[UR36][R2.64] ;  /* 0x0000002402167981 */ /* 0x000162000c1e1500 */
[----:B------:R-:W-:Y:S05]  /*8ad0*/  BRA `(.L_x_3779) ;  /* 0x0000000400d07947 */ /* 0x000fea0003800000 */
.L_x_3786:
        /* <DEDUP_REMOVED lines=13> */
.L_x_3793:
        /* <DEDUP_REMOVED lines=21> */
.L_x_3797:
[----:B------:R-:W-:Y:S05]  /*8d00*/  BSYNC.RECONVERGENT B1 ;  /* 0x0000000000017941 */ /* 0x000fea0003800200 */
.L_x_3796:
[----:B------:R-:W-:Y:S01]  /*8d10*/  IMAD.SHL.U32 R0, R0, 0x100000, RZ ;  /* 0x0010000000007824 */ /* 0x000fe200078e00ff */
[----:B------:R-:W-:-:S04]  /*8d20*/  LEA R2, R2, 0x3b800000, 0x17 ;  /* 0x3b80000002027811 */ /* 0x000fc800078eb8ff */
[----:B------:R-:W-:-:S07]  /*8d30*/  LOP3.LUT R0, R2, R0, R7, 0xfe, !PT ;  /* 0x0000000002007212 */ /* 0x000fce00078efe07 */
.L_x_3795:
[----:B------:R-:W-:Y:S05]  /*8d40*/  BSYNC.RECONVERGENT B0 ;  /* 0x0000000000007941 */ /* 0x000fea0003800200 */
.L_x_3794:
[----:B------:R-:W-:-:S04]  /*8d50*/  F2FP.BF16.F32.PACK_AB R0, RZ, R0 ;  /* 0x00000000ff00723e */ /* 0x000fc800000010ff */
[----:B------:R-:W-:Y:S01]  /*8d60*/  PRMT R22, R0, 0x7610, R22 ;  /* 0x0000761000167816 */ /* 0x000fe20000000016 */
[----:B------:R-:W-:Y:S06]  /*8d70*/  BRA `(.L_x_3779) ;  /* 0x0000000400287947 */ /* 0x000fec0003800000 */
.L_x_3792:
        /* <DEDUP_REMOVED lines=21> */
.L_x_3801:
[----:B------:R-:W-:Y:S05]  /*8ed0*/  BSYNC.RECONVERGENT B1 ;  /* 0x0000000000017941 */ /* 0x000fea0003800200 */
.L_x_3800:
[----:B------:R-:W-:Y:S01]  /*8ee0*/  IMAD.SHL.U32 R0, R0, 0x200000, RZ ;  /* 0x0020000000007824 */ /* 0x000fe200078e00ff */
[----:B------:R-:W-:-:S04]  /*8ef0*/  LEA R2, R2, 0x37800000, 0x17 ;  /* 0x3780000002027811 */ /* 0x000fc800078eb8ff */
[----:B------:R-:W-:-:S07]  /*8f00*/  LOP3.LUT R0, R2, R0, R7, 0xfe, !PT ;  /* 0x0000000002007212 */ /* 0x000fce00078efe07 */
.L_x_3799:
[----:B------:R-:W-:Y:S05]  /*8f10*/  BSYNC.RECONVERGENT B0 ;  /* 0x0000000000007941 */ /* 0x000fea0003800200 */
.L_x_3798:
[----:B------:R-:W-:-:S04]  /*8f20*/  F2FP.BF16.F32.PACK_AB R0, RZ, R0 ;  /* 0x00000000ff00723e */ /* 0x000fc800000010ff */
[----:B------:R-:W-:Y:S01]  /*8f30*/  PRMT R22, R0, 0x7610, R22 ;  /* 0x0000761000167816 */ /* 0x000fe20000000016 */
[----:B------:R-:W-:Y:S06]  /*8f40*/  BRA `(.L_x_3779) ;  /* 0x0000000000b47947 */ /* 0x000fec0003800000 */
.L_x_3791:
        /* <DEDUP_REMOVED lines=14> */
.L_x_3805:
[----:B------:R-:W-:Y:S05]  /*9030*/  BSYNC.RECONVERGENT B0 ;  /* 0x0000000000007941 */ /* 0x000fea0003800200 */
.L_x_3804:
[----:B------:R-:W-:-:S04]  /*9040*/  F2FP.BF16.F32.PACK_AB R0, RZ, R0 ;  /* 0x00000000ff00723e */ /* 0x000fc800000010ff */
[----:B------:R-:W-:Y:S01]  /*9050*/  PRMT R22, R0, 0x7610, R22 ;  /* 0x0000761000167816 */ /* 0x000fe20000000016 */
[----:B------:R-:W-:Y:S06]  /*9060*/  BRA `(.L_x_3779) ;  /* 0x00000000006c7947 */ /* 0x000fec0003800000 */
.L_x_3778:
        /* <DEDUP_REMOVED lines=16> */
.L_x_3806:
[----:B------:R-:W-:Y:S01]  /*9170*/  PRMT R22, RZ, 0x7610, R22 ;  /* 0x00007610ff167816 */ /* 0x000fe20000000016 */
[----:B------:R-:W-:Y:S06]  /*9180*/  BRA `(.L_x_3779) ;  /* 0x0000000000247947 */ /* 0x000fec0003800000 */
.L_x_3803:
[----:B------:R-:W2:Y:S02]  /*9190*/  LDG.E.64 R2, desc[UR36][R2.64] ;  /* 0x0000002402027981 */ /* 0x000ea4000c1e1b00 */
[----:B--2---:R-:W0:Y:S02]  /*91a0*/  I2F.U64 R0, R2 ;  /* 0x0000000200007312 */ /* 0x004e240000301000 */
[----:B0-----:R-:W-:-:S04]  /*91b0*/  F2FP.BF16.F32.PACK_AB R0, RZ, R0 ;  /* 0x00000000ff00723e */ /* 0x001fc800000010ff */
[----:B------:R-:W-:Y:S01]  /*91c0*/  PRMT R22, R0, 0x7610, R22 ;  /* 0x0000761000167816 */ /* 0x000fe20000000016 */
[----:B------:R-:W-:Y:S06]  /*91d0*/  BRA `(.L_x_3779) ;  /* 0x0000000000107947 */ /* 0x000fec0003800000 */
.L_x_3802:
[----:B------:R-:W2:Y:S02]  /*91e0*/  LDG.E R2, desc[UR36][R2.64] ;  /* 0x0000002402027981 */ /* 0x000ea4000c1e1900 */
[----:B--2---:R-:W-:-:S04]  /*91f0*/  I2FP.F32.U32 R0, R2 ;  /* 0x0000000200007245 */ /* 0x004fc80000201000 */
[----:B------:R-:W-:-:S04]  /*9200*/  F2FP.BF16.F32.PACK_AB R0, RZ, R0 ;  /* 0x00000000ff00723e */ /* 0x000fc800000010ff */
[----:B------:R-:W-:-:S07]  /*9210*/  PRMT R22, R0, 0x7610, R22 ;  /* 0x0000761000167816 */ /* 0x000fce0000000016 */
.L_x_3779:
        /* <DEDUP_REMOVED lines=18> */
.L_x_3810:
[----:B------:R-:W2:Y:S02]  /*9340*/  LDG.E.U8 R2, desc[UR36][R2.64] ;  /* 0x0000002402027981 */ /* 0x000ea4000c1e1100 */
[----:B--2---:R-:W-:-:S04]  /*9350*/  I2FP.F32.U32 R0, R2 ;  /* 0x0000000200007245 */ /* 0x004fc80000201000 */
[----:B------:R-:W-:Y:S01]  /*9360*/  F2FP.BF16.F32.PACK_AB R0, RZ, R0 ;  /* 0x00000000ff00723e */ /* 0x000fe200000010ff */
[----:B------:R-:W-:Y:S06]  /*9370*/  BRA `(.L_x_3812) ;  /* 0x0000000c00847947 */ /* 0x000fec0003800000 */
.L_x_3809:
        /* <DEDUP_REMOVED lines=10> */
.L_x_3814:
[----:B------:R-:W2:Y:S02]  /*9420*/  LDG.E R2, desc[UR36][R2.64] ;  /* 0x0000002402027981 */ /* 0x000ea4000c1e1900 */
[----:B--2---:R-:W-:-:S04]  /*9430*/  I2FP.F32.S32 R0, R2 ;  /* 0x0000000200007245 */ /* 0x004fc80000201400 */
[----:B------:R-:W-:Y:S01]  /*9440*/  F2FP.BF16.F32.PACK_AB R0, RZ, R0 ;  /* 0x00000000ff00723e */ /* 0x000fe200000010ff */
[----:B------:R-:W-:Y:S06]  /*9450*/  BRA `(.L_x_3812) ;  /* 0x0000000c004c7947 */ /* 0x000fec0003800000 */
.L_x_3813:
[----:B------:R-:W2:Y:S02]  /*9460*/  LDG.E.U16 R2, desc[UR36][R2.64] ;  /* 0x0000002402027981 */ /* 0x000ea4000c1e1500 */
[----:B--2---:R-:W0:Y:S02]  /*9470*/  I2F.S16 R0, R2 ;  /* 0x0000000200007306 */ /* 0x004e240000101400 */
[----:B0-----:R-:W-:Y:S01]  /*9480*/  F2FP.BF16.F32.PACK_AB R0, RZ, R0 ;  /* 0x00000000ff00723e */ /* 0x001fe200000010ff */
[----:B------:R-:W-:Y:S06]  /*9490*/  BRA `(.L_x_3812) ;  /* 0x0000000c003c7947 */ /* 0x000fec0003800000 */
.L_x_3808:
        /* <DEDUP_REMOVED lines=9> */
.L_x_3816:
[----:B------:R-:W2:Y:S02]  /*9530*/  LDG.E.U16 R0, desc[UR36][R2.64] ;  /* 0x0000002402007981 */ /* 0x000ea4000c1e1500 */
[----:B--2---:R-:W-:-:S05]  /*9540*/  HADD2.F32 R0, -RZ, R0.H0_H0 ;  /* 0x20000000ff007230 */ /* 0x004fca0000004100 */
[----:B------:R-:W-:Y:S01]  /*9550*/  F2FP.BF16.F32.PACK_AB R0, RZ, R0 ;  /* 0x00000000ff00723e */ /* 0x000fe200000010ff */
[----:B------:R-:W-:Y:S06]  /*9560*/  BRA `(.L_x_3812) ;  /* 0x0000000c00087947 */ /* 0x000fec0003800000 */
.L_x_3815:
        /* <DEDUP_REMOVED lines=9> */
.L_x_3818:
[----:B------:R-:W2:Y:S02]  /*9600*/  LDG.E.U16 R2, desc[UR36][R2.64] ;  /* 0x0000002402027981 */ /* 0x000ea4000c1e1500 */
[----:B--2---:R-:W-:-:S05]  /*9610*/  HADD2.F32 R0, -RZ, R2.H0_H0 ;  /* 0x20000002ff007230 */ /* 0x004fca0000004100 */
[----:B------:R-:W-:Y:S01]  /*9620*/  F2FP.BF16.F32.PACK_AB R0, RZ, R0 ;  /* 0x00000000ff00723e */ /* 0x000fe200000010ff */
[----:B------:R-:W-:Y:S06]  /*9630*/  BRA `(.L_x_3812) ;  /* 0x0000000800d47947 */ /* 0x000fec0003800000 */
.L_x_3817:
        /* <DEDUP_REMOVED lines=8> */
.L_x_3807:
        /* <DEDUP_REMOVED lines=13> */
.L_x_3821:
        /* <DEDUP_REMOVED lines=8> */
.L_x_3820:
        /* <DEDUP_REMOVED lines=27> */
.L_x_3823:
        /* <DEDUP_REMOVED lines=13> */
.L_x_3822:
[----:B------:R0:W5:Y:S01]  /*9a90*/  LDG.E.U16 R0, desc[UR36][R2.64] ;  /* 0x0000002402007981 */ /* 0x000162000c1e1500 */
[----:B------:R-:W-:Y:S05]  /*9aa0*/  BRA `(.L_x_3812) ;  /* 0x0000000400b87947 */ /* 0x000fea0003800000 */
.L_x_3819:
        /* <DEDUP_REMOVED lines=12> */
.L_x_3826:
        /* <DEDUP_REMOVED lines=21> */
.L_x_3830:
[----:B------:R-:W-:Y:S05]  /*9cc0*/  BSYNC.RECONVERGENT B1 ;  /* 0x0000000000017941 */ /* 0x000fea0003800200 */
.L_x_3829:
[----:B------:R-:W-:Y:S01]  /*9cd0*/  IMAD.SHL.U32 R0, R0, 0x100000, RZ ;  /* 0x0010000000007824 */ /* 0x000fe200078e00ff */
[----:B------:R-:W-:-:S04]  /*9ce0*/  LEA R2, R2, 0x3b800000, 0x17 ;  /* 0x3b80000002027811 */ /* 0x000fc800078eb8ff */
[----:B------:R-:W-:-:S07]  /*9cf0*/  LOP3.LUT R0, R2, R0, R7, 0xfe, !PT ;  /* 0x0000000002007212 */ /* 0x000fce00078efe07 */
.L_x_3828:
[----:B------:R-:W-:Y:S05]  /*9d00*/  BSYNC.RECONVERGENT B0 ;  /* 0x0000000000007941 */ /* 0x000fea0003800200 */
.L_x_3827:
[----:B------:R-:W-:Y:S01]  /*9d10*/  F2FP.BF16.F32.PACK_AB R0, RZ, R0 ;  /* 0x00000000ff00723e */ /* 0x000fe200000010ff */
[----:B------:R-:W-:Y:S06]  /*9d20*/  BRA `(.L_x_3812) ;  /* 0x0000000400187947 */ /* 0x000fec0003800000 */
.L_x_3825:
        /* <DEDUP_REMOVED lines=21> */
.L_x_3834:
[----:B------:R-:W-:Y:S05]  /*9e80*/  BSYNC.RECONVERGENT B1 ;  /* 0x0000000000017941 */ /* 0x000fea0003800200 */
.L_x_3833:
[----:B------:R-:W-:Y:S01]  /*9e90*/  IMAD.SHL.U32 R0, R0, 0x200000, RZ ;  /* 0x0020000000007824 */ /* 0x000fe200078e00ff */
[----:B------:R-:W-:-:S04]  /*9ea0*/  LEA R2, R2, 0x37800000, 0x17 ;  /* 0x3780000002027811 */ /* 0x000fc800078eb8ff */
[----:B------:R-:W-:-:S07]  /*9eb0*/  LOP3.LUT R0, R2, R0, R7, 0xfe, !PT ;  /* 0x0000000002007212 */ /* 0x000fce00078efe07 */
.L_x_3832:
[----:B------:R-:W-:Y:S05]  /*9ec0*/  BSYNC.RECONVERGENT B0 ;  /* 0x0000000000007941 */ /* 0x000fea0003800200 */
.L_x_3831:
[----:B------:R-:W-:Y:S01]  /*9ed0*/  F2FP.BF16.F32.PACK_AB R0, RZ, R0 ;  /* 0x00000000ff00723e */ /* 0x000fe200000010ff */
[----:B------:R-:W-:Y:S06]  /*9ee0*/  BRA `(.L_x_3812) ;  /* 0x0000000000a87947 */ /* 0x000fec0003800000 */
.L_x_3824:
        /* <DEDUP_REMOVED lines=14> */
.L_x_3838:
[----:B------:R-:W-:Y:S05]  /*9fd0*/  BSYNC.RECONVERGENT B0 ;  /* 0x0000000000007941 */ /* 0x000fea0003800200 */
.L_x_3837:
[----:B------:R-:W-:Y:S01]  /*9fe0*/  F2FP.BF16.F32.PACK_AB R0, RZ, R0 ;  /* 0x00000000ff00723e */ /* 0x000fe200000010ff */
[----:B------:R-:W-:Y:S06]  /*9ff0*/  BRA `(.L_x_3812) ;  /* 0x0000000000647947 */ /* 0x000fec0003800000 */
.L_x_3811:
        /* <DEDUP_REMOVED lines=16> */
.L_x_3839:
[----:B------:R-:W-:Y:S01]  /*a100*/  PRMT R0, RZ, 0x7610, R0 ;  /* 0x00007610ff007816 */ /* 0x000fe20000000000 */
[----:B------:R-:W-:Y:S06]  /*a110*/  BRA `(.L_x_3812) ;  /* 0x00000000001c7947 */ /* 0x000fec0003800000 */
.L_x_3836:
[----:B------:R-:W2:Y:S02]  /*a120*/  LDG.E.64 R2, desc[UR36][R2.64] ;  /* 0x0000002402027981 */ /* 0x000ea4000c1e1b00 */
[----:B--2---:R-:W0:Y:S02]  /*a130*/  I2F.U64 R0, R2 ;  /* 0x0000000200007312 */ /* 0x004e240000301000 */
[----:B0-----:R-:W-:Y:S01]  /*a140*/  F2FP.BF16.F32.PACK_AB R0, RZ, R0 ;  /* 0x00000000ff00723e */ /* 0x001fe200000010ff */
[----:B------:R-:W-:Y:S06]  /*a150*/  BRA `(.L_x_3812) ;  /* 0x00000000000c7947 */ /* 0x000fec0003800000 */
.L_x_3835:
[----:B------:R-:W2:Y:S02]  /*a160*/  LDG.E R2, desc[UR36][R2.64] ;  /* 0x0000002402027981 */ /* 0x000ea4000c1e1900 */
[----:B--2---:R-:W-:-:S04]  /*a170*/  I2FP.F32.U32 R0, R2 ;  /* 0x0000000200007245 */ /* 0x004fc80000201000 */
[----:B------:R-:W-:-:S07]  /*a180*/  F2FP.BF16.F32.PACK_AB R0, RZ, R0 ;  /* 0x00000000ff00723e */ /* 0x000fce00000010ff */
.L_x_3812:
        /* <DEDUP_REMOVED lines=27> */
.L_x_3843:
[----:B-1----:R-:W-:-:S06]  /*a340*/  SHF.L.U32 R5, R5, 0x10, RZ ;  /* 0x0000001005057819 */ /* 0x002fcc00000006ff */
[----:B0-----:R-:W0:Y:S02]  /*a350*/  F2I.S64.TRUNC R4, R5 ;  /* 0x0000000500047311 */ /* 0x001e24000020d900 */
[----:B0-----:R0:W-:Y:S01]  /*a360*/  STG.E.U8 desc[UR36][R2.64], R4 ;  /* 0x0000000402007986 */ /* 0x0011e2000c101124 */
[----:B------:R-:W-:Y:S05]  /*a370*/  BRA `(.L_x_3845) ;  /* 0x0000000c006c7947 */ /* 0x000fea0003800000 */
.L_x_3842:
[----:B------:R-:W-:-:S09]  /*a380*/  UISETP.NE.AND UP0, UPT, UR4, 0x2, UPT ;  /* 0x000000020400788c */ /* 0x000fd2000bf05270 */
[----:B------:R-:W-:Y:S05]  /*a390*/  BRA.U !UP0, `(.L_x_3846) ;  /* 0x0000000108307547 */ /* 0x000fea000b800000 */
[----:B------:R-:W-:-:S09]  /*a3a0*/  UISETP.NE.AND UP0, UPT, UR4, 0x3, UPT ;  /* 0x000000030400788c */ /* 0x000fd2000bf05270 */
[----:B------:R-:W-:Y:S05]  /*a3b0*/  BRA.U !UP0, `(.L_x_3847) ;  /* 0x0000000108187547 */ /* 0x000fea000b800000 */
[----:B------:R-:W-:-:S09]  /*a3c0*/  UISETP.NE.AND UP0, UPT, UR4, 0x4, UPT ;  /* 0x000000040400788c */ /* 0x000fd2000bf05270 */
[----:B------:R-:W-:Y:S05]  /*a3d0*/  BRA.U UP0, `(.L_x_3844) ;  /* 0x0000000900787547 */ /* 0x000fea000b800000 */
[----:B-1----:R-:W-:-:S06]  /*a3e0*/  IMAD.U32 R5, R5, 0x10000, RZ ;  /* 0x0001000005057824 */ /* 0x002fcc00078e00ff */
[----:B0-----:R-:W0:Y:S02]  /*a3f0*/  F2I.S64.TRUNC R4, R5 ;  /* 0x0000000500047311 */ /* 0x001e24000020d900 */
[----:B0-----:R0:W-:Y:S01]  /*a400*/  STG.E.64 desc[UR36][R2.64], R4 ;  /* 0x0000000402007986 */ /* 0x0011e2000c101b24 */
[----:B------:R-:W-:Y:S05]  /*a410*/  BRA `(.L_x_3845) ;  /* 0x0000000c00447947 */ /* 0x000fea0003800000 */
.L_x_3847:
[----:B-1----:R-:W-:-:S06]  /*a420*/  IMAD.U32 R5, R5, 0x10000, RZ ;  /* 0x0001000005057824 */ /* 0x002fcc00078e00ff */
[----:B------:R-:W1:Y:S02]  /*a430*/  F2I.FTZ.TRUNC.NTZ R5, R5 ;  /* 0x0000000500057305 */ /* 0x000e64000021f100 */
[----:B-1----:R1:W-:Y:S01]  /*a440*/  STG.E desc[UR36][R2.64], R5 ;  /* 0x0000000502007986 */ /* 0x0023e2000c101924 */
[----:B------:R-:W-:Y:S05]  /*a450*/  BRA `(.L_x_3845) ;  /* 0x0000000c00347947 */ /* 0x000fea0003800000 */
.L_x_3846:
[----:B-1----:R-:W-:-:S06]  /*a460*/  IMAD.U32 R5, R5, 0x10000, RZ ;  /* 0x0001000005057824 */ /* 0x002fcc00078e00ff */
[----:B------:R-:W1:Y:S02]  /*a470*/  F2I.FTZ.TRUNC.NTZ R5, R5 ;  /* 0x0000000500057305 */ /* 0x000e64000021f100 */
[----:B-1----:R1:W-:Y:S01]  /*a480*/  STG.E.U16 desc[UR36][R2.64], R5 ;  /* 0x0000000502007986 */ /* 0x0023e2000c101524 */
[----:B------:R-:W-:Y:S05]  /*a490*/  BRA `(.L_x_3845) ;  /* 0x0000000c00247947 */ /* 0x000fea0003800000 */
.L_x_3841:
        /* <DEDUP_REMOVED lines=9> */
.L_x_3849:
[----:B-1----:R-:W-:-:S05]  /*a530*/  IMAD.U32 R0, R5, 0x10000, RZ ;  /* 0x0001000005007824 */ /* 0x002fca00078e00ff */
[----:B------:R-:W-:-:S05]  /*a540*/  F2FP.F16.F32.PACK_AB R0, RZ, R0 ;  /* 0x00000000ff00723e */ /* 0x000fca00000000ff */
[----:B------:R1:W-:Y:S01]  /*a550*/  STG.E.U16 desc[UR36][R2.64], R0 ;  /* 0x0000000002007986 */ /* 0x0003e2000c101524 */
[----:B------:R-:W-:Y:S05]  /*a560*/  BRA `(.L_x_3845) ;  /* 0x0000000800f07947 */ /* 0x000fea0003800000 */
.L_x_3848:
        /* <DEDUP_REMOVED lines=10> */
.L_x_3851:
[----:B-1----:R-:W-:-:S05]  /*a610*/  IMAD.U32 R5, R5, 0x10000, RZ ;  /* 0x0001000005057824 */ /* 0x002fca00078e00ff */
[----:B------:R-:W-:-:S04]  /*a620*/  F2FP.F16.F32.PACK_AB R5, RZ, R5 ;  /* 0x00000005ff05723e */ /* 0x000fc800000000ff */
[----:B------:R-:W-:-:S05]  /*a630*/  PRMT R5, R5, 0x5410, RZ ;  /* 0x0000541005057816 */ /* 0x000fca00000000ff */
[----:B------:R1:W-:Y:S01]  /*a640*/  STG.E desc[UR36][R2.64], R5 ;  /* 0x0000000502007986 */ /* 0x0003e2000c101924 */
[----:B------:R-:W-:Y:S05]  /*a650*/  BRA `(.L_x_3845) ;  /* 0x0000000800b47947 */ /* 0x000fea0003800000 */
.L_x_3850:
[----:B01----:R-:W-:-:S04]  /*a660*/  IMAD.U32 R4, R5, 0x10000, RZ ;  /* 0x0001000005047824 */ /* 0x003fc800078e00ff */
[----:B------:R-:W-:-:S06]  /*a670*/  FMUL.FTZ R4, R4, 1 ;  /* 0x3f80000004047820 */ /* 0x000fcc0000410000 */
[----:B------:R-:W0:Y:S02]  /*a680*/  F2F.F64.F32 R4, R4 ;  /* 0x0000000400047310 */ /* 0x000e240000201800 */
[----:B0-----:R0:W-:Y:S01]  /*a690*/  STG.E.64 desc[UR36][R2.64], R4 ;  /* 0x0000000402007986 */ /* 0x0011e2000c101b24 */
[----:B------:R-:W-:Y:S05]  /*a6a0*/  BRA `(.L_x_3845) ;  /* 0x0000000800a07947 */ /* 0x000fea0003800000 */
.L_x_3840:
        /* <DEDUP_REMOVED lines=14> */
.L_x_3855:
[----:B-1----:R-:W-:Y:S01]  /*a790*/  IMAD.U32 R5, R5, 0x10000, RZ ;  /* 0x0001000005057824 */ /* 0x002fe200078e00ff */
[----:B------:R-:W-:Y:S01]  /*a7a0*/  BSSY.RECONVERGENT B0, `(.L_x_3856) ;  /* 0x0000013000007945 */ /* 0x000fe20003800200 */
[----:B------:R-:W-:-:S03]  /*a7b0*/  HFMA2 R0, -RZ, RZ, 0, 7.62939453125e-06 ;  /* 0x00000080ff007431 */ /* 0x000fc600000001ff */
[----:B0-----:R-:W-:-:S04]  /*a7c0*/  LOP3.LUT R4, R5, 0x7fffffff, RZ, 0xc0, !PT ;  /* 0x7fffffff05047812 */ /* 0x001fc800078ec0ff */
        /* <DEDUP_REMOVED lines=14> */
.L_x_3858:
[----:B------:R-:W-:-:S04]  /*a8b0*/  SHF.R.U32.HI R5, RZ, 0x18, R5 ;  /* 0x00000018ff057819 */ /* 0x000fc80000011605 */
[----:B------:R-:W-:-:S07]  /*a8c0*/  LOP3.LUT R0, R0, 0x80, R5, 0xf8, !PT ;  /* 0x0000008000007812 */ /* 0x000fce00078ef805 */
.L_x_3857:
[----:B------:R-:W-:Y:S05]  /*a8d0*/  BSYNC.RECONVERGENT B0 ;  /* 0x0000000000007941 */ /* 0x000fea0003800200 */
.L_x_3856:
[----:B------:R0:W-:Y:S01]  /*a8e0*/  STG.E.U8 desc[UR36][R2.64], R0 ;  /* 0x0000000002007986 */ /* 0x0001e2000c101124 */
[----:B------:R-:W-:Y:S05]  /*a8f0*/  BRA `(.L_x_3845) ;  /* 0x00000008000c7947 */ /* 0x000fea0003800000 */
.L_x_3854:
[----:B-1----:R-:W-:Y:S01]  /*a900*/  IMAD.U32 R5, R5, 0x10000, RZ ;  /* 0x0001000005057824 */ /* 0x002fe200078e00ff */
[----:B------:R-:W-:Y:S01]  /*a910*/  BSSY.RECONVERGENT B0, `(.L_x_3859) ;  /* 0x0000013000007945 */ /* 0x000fe20003800200 */
[----:B------:R-:W-:-:S03]  /*a920*/  IMAD.MOV.U32 R0, RZ, RZ, 0x80 ;  /* 0x00000080ff007424 */ /* 0x000fc600078e00ff */
        /* <DEDUP_REMOVED lines=15> */
.L_x_3861:
[----:B------:R-:W-:-:S04]  /*aa20*/  SHF.R.U32.HI R5, RZ, 0x18, R5 ;  /* 0x00000018ff057819 */ /* 0x000fc80000011605 */
[----:B------:R-:W-:-:S07]  /*aa30*/  LOP3.LUT R0, R0, 0x80, R5, 0xf8, !PT ;  /* 0x0000008000007812 */ /* 0x000fce00078ef805 */
.L_x_3860:
[----:B------:R-:W-:Y:S05]  /*aa40*/  BSYNC.RECONVERGENT B0 ;  /* 0x0000000000007941 */ /* 0x000fea0003800200 */
.L_x_3859:
[----:B------:R0:W-:Y:S01]  /*aa50*/  STG.E.U8 desc[UR36][R2.64], R0 ;  /* 0x0000000002007986 */ /* 0x0001e2000c101124 */
[----:B------:R-:W-:Y:S05]  /*aa60*/  BRA `(.L_x_3845) ;  /* 0x0000000400b07947 */ /* 0x000fea0003800000 */
.L_x_3853:
        /* <DEDUP_REMOVED lines=22> */
.L_x_3863:
[----:B-1----:R-:W-:-:S06]  /*abd0*/  IMAD.U32 R5, R5, 0x10000, RZ ;  /* 0x0001000005057824 */ /* 0x002fcc00078e00ff */
[----:B0-----:R-:W0:Y:S02]  /*abe0*/  F2I.U64.TRUNC R4, R5 ;  /* 0x0000000500047311 */ /* 0x001e24000020d800 */
[----:B0-----:R0:W-:Y:S01]  /*abf0*/  STG.E.64 desc[UR36][R2.64], R4 ;  /* 0x0000000402007986 */ /* 0x0011e2000c101b24 */
[----:B------:R-:W-:Y:S05]  /*ac00*/  BRA `(.L_x_3845) ;  /* 0x0000000400487947 */ /* 0x000fea0003800000 */
.L_x_3862:
[----:B-1----:R-:W-:-:S06]  /*ac10*/  IMAD.U32 R5, R5, 0x10000, RZ ;  /* 0x0001000005057824 */ /* 0x002fcc00078e00ff */
[----:B------:R-:W1:Y:S02]  /*ac20*/  F2I.FTZ.U32.TRUNC.NTZ R5, R5 ;  /* 0x0000000500057305 */ /* 0x000e64000021f000 */
[----:B-1----:R1:W-:Y:S01]  /*ac30*/  STG.E desc[UR36][R2.64], R5 ;  /* 0x0000000502007986 */ /* 0x0023e2000c101924 */
[----:B------:R-:W-:Y:S05]  /*ac40*/  BRA `(.L_x_3845) ;  /* 0x0000000400387947 */ /* 0x000fea0003800000 */
.L_x_3852:
        /* <DEDUP_REMOVED lines=11> */
.L_x_3865:
[----:B-1----:R-:W-:Y:S01]  /*ad00*/  IMAD.U32 R5, R5, 0x10000, RZ ;  /* 0x0001000005057824 */ /* 0x002fe200078e00ff */
[----:B------:R-:W-:-:S03]  /*ad10*/  CS2R R6, SRZ ;  /* 0x0000000000067805 */ /* 0x000fc6000001ff00 */
[----:B------:R-:W-:-:S06]  /*ad20*/  FMUL.FTZ R5, R5, 1 ;  /* 0x3f80000005057820 */ /* 0x000fcc0000410000 */
[----:B0-----:R-:W0:Y:S02]  /*ad30*/  F2F.F64.F32 R4, R5 ;  /* 0x0000000500047310 */ /* 0x001e240000201800 */
[----:B0-----:R2:W-:Y:S01]  /*ad40*/  STG.E.128 desc[UR36][R2.64], R4 ;  /* 0x0000000402007986 */ /* 0x0015e2000c101d24 */
[----:B------:R-:W-:Y:S05]  /*ad50*/  BRA `(.L_x_3845) ;  /* 0x0000000000f47947 */ /* 0x000fea0003800000 */
.L_x_3864:
[----:B------:R-:W-:-:S09]  /*ad60*/  UISETP.NE.AND UP0, UPT, UR4, 0xf, UPT ;  /* 0x0000000f0400788c */ /* 0x000fd2000bf05270 */
[----:B------:R-:W-:Y:S05]  /*ad70*/  BRA.U !UP0, `(.L_x_3866) ;  /* 0x0000000108e87547 */ /* 0x000fea000b800000 */
[----:B------:R-:W-:-:S09]  /*ad80*/  UISETP.NE.AND UP0, UPT, UR4, 0x17, UPT ;  /* 0x000000170400788c */ /* 0x000fd2000bf05270 */
[----:B------:R-:W-:Y:S05]  /*ad90*/  BRA.U !UP0, `(.L_x_3867) ;  /* 0x0000000108907547 */ /* 0x000fea000b800000 */
[----:B------:R-:W-:-:S09]  /*ada0*/  UISETP.NE.AND UP0, UPT, UR4, 0x18, UPT ;  /* 0x000000180400788c */ /* 0x000fd2000bf05270 */
[----:B------:R-:W-:Y:S05]  /*adb0*/  BRA.U !UP0, `(.L_x_3868) ;  /* 0x0000000108447547 */ /* 0x000fea000b800000 */
.L_x_3844:
        /* <DEDUP_REMOVED lines=11> */
[----:B------:R-:W-:Y:S02]  /*ae70*/  IMAD.U32 R7, RZ, RZ, UR7 ;  /* 0x00000007ff077e24 */ /* 0x000fe4000f8e00ff */
[----:B-----5:R-:W-:Y:S02]  /*ae80*/  IMAD.U32 R10, RZ, RZ, UR8 ;  /* 0x00000008ff0a7e24 */ /* 0x020fe4000f8e00ff */
[----:B--2---:R-:W-:-:S07]  /*ae90*/  IMAD.U32 R11, RZ, RZ, UR9 ;  /* 0x00000009ff0b7e24 */ /* 0x004fce000f8e00ff */
[----:B------:R-:W-:-:S07]  /*aea0*/  LEPC R20, `(.L_x_3869) ;  /* 0x000000001014794e */ /* 0x000fce0000000000 */
[----:B---3--:R-:W-:Y:S05]  /*aeb0*/  CALL.ABS.NOINC R2 ;  /* 0x0000000002007343 */ /* 0x008fea0003c00000 */
.L_x_3869:
[----:B------:R-:W-:Y:S05]  /*aec0*/  BRA `(.L_x_3845) ;  /* 0x0000000000987947 */ /* 0x000fea0003800000 */
.L_x_3868:
[----:B-1----:R-:W-:Y:S01]  /*aed0*/  IMAD.U32 R7, R5, 0x10000, RZ ;  /* 0x0001000005077824 */ /* 0x002fe200078e00ff */
[----:B------:R-:W-:Y:S01]  /*aee0*/  BSSY.RECONVERGENT B0, `(.L_x_3870) ;  /* 0x000000c000007945 */ /* 0x000fe20003800200 */
[----:B------:R-:W-:-:S03]  /*aef0*/  HFMA2 R0, -RZ, RZ, 0, 7.569789886474609375e-06 ;  /* 0x0000007fff007431 */ /* 0x000fc600000001ff */
[----:B0-----:R-:W-:Y:S02]  /*af00*/  LOP3.LUT R4, R7, 0x7fffffff, RZ, 0xc0, !PT ;  /* 0x7fffffff07047812 */ /* 0x001fe400078ec0ff */
        /* <DEDUP_REMOVED lines=9> */
.L_x_3871:
[----:B------:R-:W-:Y:S05]  /*afa0*/  BSYNC.RECONVERGENT B0 ;  /* 0x0000000000007941 */ /* 0x000fea0003800200 */
.L_x_3870:
[----:B------:R-:W-:-:S05]  /*afb0*/  LOP3.LUT R5, R0, 0x80, R5, 0xf8, !PT ;  /* 0x0000008000057812 */ /* 0x000fca00078ef805 */
[----:B------:R4:W-:Y:S01]  /*afc0*/  STG.E.U8 desc[UR36][R2.64], R5 ;  /* 0x0000000502007986 */ /* 0x0009e2000c101124 */
[----:B------:R-:W-:Y:S05]  /*afd0*/  BRA `(.L_x_3845) ;  /* 0x0000000000547947 */ /* 0x000fea0003800000 */
.L_x_3867:
[----:B-1----:R-:W-:Y:S01]  /*afe0*/  IMAD.U32 R5, R5, 0x10000, RZ ;  /* 0x0001000005057824 */ /* 0x002fe200078e00ff */
[----:B------:R-:W-:Y:S04]  /*aff0*/  BSSY.RECONVERGENT B0, `(.L_x_3872) ;  /* 0x000000e000007945 */ /* 0x000fe80003800200 */
[----:B0-----:R-:W-:-:S04]  /*b000*/  LOP3.LUT R4, R5, 0x7fffffff, RZ, 0xc0, !PT ;  /* 0x7fffffff05047812 */ /* 0x001fc800078ec0ff */
        /* <DEDUP_REMOVED lines=9> */
.L_x_3873:
[----:B------:R-:W-:Y:S01]  /*b0a0*/  IMAD.MOV.U32 R0, RZ, RZ, 0x7f ;  /* 0x0000007fff007424 */ /* 0x000fe200078e00ff */
[----:B------:R-:W-:-:S04]  /*b0b0*/  ISETP.GT.U32.AND P0, PT, R4, 0x7f800000, PT ;  /* 0x7f8000000400780c */ /* 0x000fc80003f04070 */
[----:B------:R-:W-:-:S09]  /*b0c0*/  SEL R0, R0, 0x7c, P0 ;  /* 0x0000007c00007807 */ /* 0x000fd20000000000 */
.L_x_3874:
[----:B------:R-:W-:Y:S05]  /*b0d0*/  BSYNC.RECONVERGENT B0 ;  /* 0x0000000000007941 */ /* 0x000fea0003800200 */
.L_x_3872:
[----:B------:R-:W-:-:S04]  /*b0e0*/  SHF.R.U32.HI R5, RZ, 0x18, R5 ;  /* 0x00000018ff057819 */ /* 0x000fc80000011605 */
[----:B------:R-:W-:-:S05]  /*b0f0*/  LOP3.LUT R5, R0, 0x80, R5, 0xf8, !PT ;  /* 0x0000008000057812 */ /* 0x000fca00078ef805 */
[----:B------:R3:W-:Y:S01]  /*b100*/  STG.E.U8 desc[UR36][R2.64], R5 ;  /* 0x0000000502007986 */ /* 0x0007e2000c101124 */
[----:B------:R-:W-:Y:S05]  /*b110*/  BRA `(.L_x_3845) ;  /* 0x0000000000047947 */ /* 0x000fea0003800000 */
.L_x_3866:
[----:B-1----:R1:W-:Y:S02]  /*b120*/  STG.E.U16 desc[UR36][R2.64], R5 ;  /* 0x0000000502007986 */ /* 0x0023e4000c101524 */
.L_x_3845:
[----:B------:R-:W-:-:S07]  /*b130*/  VIADD R17, R17, 0x80 ;  /* 0x0000008011117836 */ /* 0x000fce0000000000 */
.L_x_3739:
[----:B------:R-:W-:Y:S05]  /*b140*/  BSYNC.RECONVERGENT B6 ;  /* 0x0000000000067941 */ /* 0x000fea0003800200 */
.L_x_3738:
        /* <DEDUP_REMOVED lines=384> */
.L_x_3877:
        /* <DEDUP_REMOVED lines=19> */
.L_x_3881:
[----:B------:R-:W2:Y:S02]  /*ca80*/  LDG.E.U8 R2, desc[UR36][R2.64] ;  /* 0x0000002402027981 */ /* 0x000ea4000c1e1100 */
[----:B--2---:R-:W-:-:S04]  /*ca90*/  I2FP.F32.U32 R0, R2 ;  /* 0x0000000200007245 */ /* 0x004fc80000201000 */
[----:B------:R-:W-:-:S04]  /*caa0*/  F2FP.BF16.F32.PACK_AB R0, RZ, R0 ;  /* 0x00000000ff00723e */ /* 0x000fc800000010ff */
[----:B------:R-:W-:Y:S01]  /*cab0*/  PRMT R18, R0, 0x7610, R18 ;  /* 0x0000761000127816 */ /* 0x000fe20000000012 */
[----:B------:R-:W-:Y:S06]  /*cac0*/  BRA `(.L_x_3883) ;  /* 0x0000000c00c07947 */ /* 0x000fec0003800000 */
.L_x_3880:
        /* <DEDUP_REMOVED lines=11> */
.L_x_3885:
[----:B------:R-:W2:Y:S02]  /*cb80*/  LDG.E R2, desc[UR36][R2.64] ;  /* 0x0000002402027981 */ /* 0x000ea4000c1e1900 */
[----:B--2---:R-:W-:-:S04]  /*cb90*/  I2FP.F32.S32 R0, R2 ;  /* 0x0000000200007245 */ /* 0x004fc80000201400 */
[----:B------:R-:W-:-:S04]  /*cba0*/  F2FP.BF16.F32.PACK_AB R0, RZ, R0 ;  /* 0x00000000ff00723e */ /* 0x000fc800000010ff */
[----:B------:R-:W-:Y:S01]  /*cbb0*/  PRMT R18, R0, 0x7610, R18 ;  /* 0x0000761000127816 */ /* 0x000fe20000000012 */
[----:B------:R-:W-:Y:S06]  /*cbc0*/  BRA `(.L_x_3883) ;  /* 0x0000000c00807947 */ /* 0x000fec0003800000 */
.L_x_3884:
[----:B------:R-:W2:Y:S02]  /*cbd0*/  LDG.E.U16 R2, desc[UR36][R2.64] ;  /* 0x0000002402027981 */ /* 0x000ea4000c1e1500 */
[----:B--2---:R-:W0:Y:S02]  /*cbe0*/  I2F.S16 R0, R2 ;  /* 0x0000000200007306 */ /* 0x004e240000101400 */
[----:B0-----:R-:W-:-:S04]  /*cbf0*/  F2FP.BF16.F32.PACK_AB R0, RZ, R0 ;  /* 0x00000000ff00723e */ /* 0x001fc800000010ff */
[----:B------:R-:W-:Y:S01]  /*cc00*/  PRMT R18, R0, 0x7610, R18 ;  /* 0x0000761000127816 */ /* 0x000fe20000000012 */
[----:B------:R-:W-:Y:S06]  /*cc10*/  BRA `(.L_x_3883) ;  /* 0x0000000c006c7947 */ /* 0x000fec0003800000 */
.L_x_3879:
        /* <DEDUP_REMOVED lines=9> */
.L_x_3887:
[----:B------:R-:W2:Y:S02]  /*ccb0*/  LDG.E.U16 R0, desc[UR36][R2.64] ;  /* 0x0000002402007981 */ /* 0x000ea4000c1e1500 */
[----:B--2---:R-:W-:-:S05]  /*ccc0*/  HADD2.F32 R0, -RZ, R0.H0_H0 ;  /* 0x20000000ff007230 */ /* 0x004fca0000004100 */
[----:B------:R-:W-:-:S04]  /*ccd0*/  F2FP.BF16.F32.PACK_AB R0, RZ, R0 ;  /* 0x00000000ff00723e */ /* 0x000fc800000010ff */
[----:B------:R-:W-:Y:S01]  /*cce0*/  PRMT R18, R0, 0x7610, R18 ;  /* 0x0000761000127816 */ /* 0x000fe20000000012 */
[----:B------:R-:W-:Y:S06]  /*ccf0*/  BRA `(.L_x_3883) ;  /* 0x0000000c00347947 */ /* 0x000fec0003800000 */
.L_x_3886:
        /* <DEDUP_REMOVED lines=9> */
.L_x_3889:
[----:B------:R-:W2:Y:S02]  /*cd90*/  LDG.E.U16 R2, desc[UR36][R2.64] ;  /* 0x0000002402027981 */ /* 0x000ea4000c1e1500 */
[----:B--2---:R-:W-:-:S05]  /*cda0*/  HADD2.F32 R0, -RZ, R2.H0_H0 ;  /* 0x20000002ff007230 */ /* 0x004fca0000004100 */
[----:B------:R-:W-:-:S04]  /*cdb0*/  F2FP.BF16.F32.PACK_AB R0, RZ, R0 ;  /* 0x00000000ff00723e */ /* 0x000fc800000010ff */
[----:B------:R-:W-:Y:S01]  /*cdc0*/  PRMT R18, R0, 0x7610, R18 ;  /* 0x0000761000127816 */ /* 0x000fe20000000012 */
[----:B------:R-:W-:Y:S06]  /*cdd0*/  BRA `(.L_x_3883) ;  /* 0x0000000800fc7947 */ /* 0x000fec0003800000 */
.L_x_3888:
        /* <DEDUP_REMOVED lines=9> */
.L_x_3878:
        /* <DEDUP_REMOVED lines=14> */
.L_x_3892:
        /* <DEDUP_REMOVED lines=9> */
.L_x_3891:
        /* <DEDUP_REMOVED lines=27> */
.L_x_3894:
        /* <DEDUP_REMOVED lines=14> */
.L_x_3893:
[----:B------:R0:W5:Y:S01]  /*d270*/  LDG.E.U16 R18, desc[UR36][R2.64] ;  /* 0x0000002402127981 */ /* 0x000162000c1e1500 */
[----:B------:R-:W-:Y:S05]  /*d280*/  BRA `(.L_x_3883) ;  /* 0x0000000400d07947 */ /* 0x000fea0003800000 */
.L_x_3890:
        /* <DEDUP_REMOVED lines=13> */
.L_x_3897:
        /* <DEDUP_REMOVED lines=21> */
.L_x_3901:
[----:B------:R-:W-:Y:S05]  /*d4b0*/  BSYNC.RECONVERGENT B1 ;  /* 0x0000000000017941 */ /* 0x000fea0003800200 */
.L_x_3900:
[----:B------:R-:W-:Y:S02]  /*d4c0*/  SHF.L.U32 R0, R0, 0x14, RZ ;  /* 0x0000001400007819 */ /* 0x000fe400000006ff */
[----:B------:R-:W-:-:S04]  /*d4d0*/  LEA R2, R2, 0x3b800000, 0x17 ;  /* 0x3b80000002027811 */ /* 0x000fc800078eb8ff */
[----:B------:R-:W-:-:S07]  /*d4e0*/  LOP3.LUT R0, R2, R0, R7, 0xfe, !PT ;  /* 0x0000000002007212 */ /* 0x000fce00078efe07 */
.L_x_3899:
[----:B------:R-:W-:Y:S05]  /*d4f0*/  BSYNC.RECONVERGENT B0 ;  /* 0x0000000000007941 */ /* 0x000fea0003800200 */
.L_x_3898:
[----:B------:R-:W-:-:S04]  /*d500*/  F2FP.BF16.F32.PACK_AB R0, RZ, R0 ;  /* 0x00000000ff00723e */ /* 0x000fc800000010ff */
[----:B------:R-:W-:Y:S01]  /*d510*/  PRMT R18, R0, 0x7610, R18 ;  /* 0x0000761000127816 */ /* 0x000fe20000000012 */
[----:B------:R-:W-:Y:S06]  /*d520*/  BRA `(.L_x_3883) ;  /* 0x0000000400287947 */ /* 0x000fec0003800000 */
.L_x_3896:
        /* <DEDUP_REMOVED lines=21> */
.L_x_3905:
[----:B------:R-:W-:Y:S05]  /*d680*/  BSYNC.RECONVERGENT B1 ;  /* 0x0000000000017941 */ /* 0x000fea0003800200 */
.L_x_3904:
[----:B------:R-:W-:Y:S01]  /*d690*/  IMAD.SHL.U32 R0, R0, 0x200000, RZ ;  /* 0x0020000000007824 */ /* 0x000fe200078e00ff */
[----:B------:R-:W-:-:S04]  /*d6a0*/  LEA R2, R2, 0x37800000, 0x17 ;  /* 0x3780000002027811 */ /* 0x000fc800078eb8ff */
[----:B------:R-:W-:-:S07]  /*d6b0*/  LOP3.LUT R0, R2, R0, R7, 0xfe, !PT ;  /* 0x0000000002007212 */ /* 0x000fce00078efe07 */
.L_x_3903:
[----:B------:R-:W-:Y:S05]  /*d6c0*/  BSYNC.RECONVERGENT B0 ;  /* 0x0000000000007941 */ /* 0x000fea0003800200 */
.L_x_3902:
[----:B------:R-:W-:-:S04]  /*d6d0*/  F2FP.BF16.F32.PACK_AB R0, RZ, R0 ;  /* 0x00000000ff00723e */ /* 0x000fc800000010ff */
[----:B------:R-:W-:Y:S01]  /*d6e0*/  PRMT R18, R0, 0x7610, R18 ;  /* 0x0000761000127816 */ /* 0x000fe20000000012 */
[----:B------:R-:W-:Y:S06]  /*d6f0*/  BRA `(.L_x_3883) ;  /* 0x0000000000b47947 */ /* 0x000fec0003800000 */
.L_x_3895:
        /* <DEDUP_REMOVED lines=14> */
.L_x_3909:
[----:B------:R-:W-:Y:S05]  /*d7e0*/  BSYNC.RECONVERGENT B0 ;  /* 0x0000000000007941 */ /* 0x000fea0003800200 */
.L_x_3908:
[----:B------:R-:W-:-:S04]  /*d7f0*/  F2FP.BF16.F32.PACK_AB R0, RZ, R0 ;  /* 0x00000000ff00723e */ /* 0x000fc800000010ff */
[----:B------:R-:W-:Y:S01]  /*d800*/  PRMT R18, R0, 0x7610, R18 ;  /* 0x0000761000127816 */ /* 0x000fe20000000012 */
[----:B------:R-:W-:Y:S06]  /*d810*/  BRA `(.L_x_3883) ;  /* 0x00000000006c7947 */ /* 0x000fec0003800000 */
.L_x_3882:
        /* <DEDUP_REMOVED lines=16> */
.L_x_3910:
[----:B------:R-:W-:Y:S01]  /*d920*/  PRMT R18, RZ, 0x7610, R18 ;  /* 0x00007610ff127816 */ /* 0x000fe20000000012 */
[----:B------:R-:W-:Y:S06]  /*d930*/  BRA `(.L_x_3883) ;  /* 0x0000000000247947 */ /* 0x000fec0003800000 */
.L_x_3907:
[----:B------:R-:W2:Y:S02]  /*d940*/  LDG.E.64 R2, desc[UR36][R2.64] ;  /* 0x0000002402027981 */ /* 0x000ea4000c1e1b00 */
[----:B--2---:R-:W0:Y:S02]  /*d950*/  I2F.U64 R0, R2 ;  /* 0x0000000200007312 */ /* 0x004e240000301000 */
[----:B0-----:R-:W-:-:S04]  /*d960*/  F2FP.BF16.F32.PACK_AB R0, RZ, R0 ;  /* 0x00000000ff00723e */ /* 0x001fc800000010ff */
[----:B------:R-:W-:Y:S01]  /*d970*/  PRMT R18, R0, 0x7610, R18 ;  /* 0x0000761000127816 */ /* 0x000fe20000000012 */
[----:B------:R-:W-:Y:S06]  /*d980*/  BRA `(.L_x_3883) ;  /* 0x0000000000107947 */ /* 0x000fec0003800000 */
.L_x_3906:
[----:B------:R-:W2:Y:S02]  /*d990*/  LDG.E R2, desc[UR36][R2.64] ;  /* 0x0000002402027981 */ /* 0x000ea4000c1e1900 */
[----:B--2---:R-:W-:-:S04]  /*d9a0*/  I2FP.F32.U32 R0, R2 ;  /* 0x0000000200007245 */ /* 0x004fc80000201000 */
[----:B------:R-:W-:-:S04]  /*d9b0*/  F2FP.BF16.F32.PACK_AB R0, RZ, R0 ;  /* 0x00000000ff00723e */ /* 0x000fc800000010ff */
[----:B------:R-:W-:-:S07]  /*d9c0*/  PRMT R18, R0, 0x7610, R18 ;  /* 0x0000761000127816 */ /* 0x000fce0000000012 */
.L_x_3883:
        /* <DEDUP_REMOVED lines=19> */
.L_x_3914:
[----:B------:R-:W2:Y:S02]  /*db00*/  LDG.E.U8 R2, desc[UR36][R2.64] ;  /* 0x0000002402027981 */ /* 0x000ea4000c1e1100 */
[----:B--2---:R-:W-:-:S04]  /*db10*/  I2FP.F32.U32 R0, R2 ;  /* 0x0000000200007245 */ /* 0x004fc80000201000 */
[----:B------:R-:W-:-:S04]  /*db20*/  F2FP.BF16.F32.PACK_AB R0, RZ, R0 ;  /* 0x00000000ff00723e */ /* 0x000fc800000010ff */
[----:B------:R-:W-:Y:S01]  /*db30*/  PRMT R22, R0, 0x7610, R22 ;  /* 0x0000761000167816 */ /* 0x000fe20000000016 */
[----:B------:R-:W-:Y:S06]  /*db40*/  BRA `(.L_x_3916) ;  /* 0x0000000c00c07947 */ /* 0x000fec0003800000 */
.L_x_3913:
        /* <DEDUP_REMOVED lines=11> */
.L_x_3918:
[----:B------:R-:W2:Y:S02]  /*dc00*/  LDG.E R2, desc[UR36][R2.64] ;  /* 0x0000002402027981 */ /* 0x000ea4000c1e1900 */
[----:B--2---:R-:W-:-:S04]  /*dc10*/  I2FP.F32.S32 R0, R2 ;  /* 0x0000000200007245 */ /* 0x004fc80000201400 */
[----:B------:R-:W-:-:S04]  /*dc20*/  F2FP.BF16.F32.PACK_AB R0, RZ, R0 ;  /* 0x00000000ff00723e */ /* 0x000fc800000010ff */
[----:B------:R-:W-:Y:S01]  /*dc30*/  PRMT R22, R0, 0x7610, R22 ;  /* 0x0000761000167816 */ /* 0x000fe20000000016 */
[----:B------:R-:W-:Y:S06]  /*dc40*/  BRA `(.L_x_3916) ;  /* 0x0000000c00807947 */ /* 0x000fec0003800000 */
.L_x_3917:
[----:B------:R-:W2:Y:S02]  /*dc50*/  LDG.E.U16 R2, desc[UR36][R2.64] ;  /* 0x0000002402027981 */ /* 0x000ea4000c1e1500 */
[----:B--2---:R-:W0:Y:S02]  /*dc60*/  I2F.S16 R0, R2 ;  /* 0x0000000200007306 */ /* 0x004e240000101400 */
[----:B0-----:R-:W-:-:S04]  /*dc70*/  F2FP.BF16.F32.PACK_AB R0, RZ, R0 ;  /* 0x00000000ff00723e */ /* 0x001fc800000010ff */
[----:B------:R-:W-:Y:S01]  /*dc80*/  PRMT R22, R0, 0x7610, R22 ;  /* 0x0000761000167816 */ /* 0x000fe20000000016 */
[----:B------:R-:W-:Y:S06]  /*dc90*/  BRA `(.L_x_3916) ;  /* 0x0000000c006c7947 */ /* 0x000fec0003800000 */
.L_x_3912:
        /* <DEDUP_REMOVED lines=9> */
.L_x_3920:
[----:B------:R-:W2:Y:S02]  /*dd30*/  LDG.E.U16 R0, desc[UR36][R2.64] ;  /* 0x0000002402007981 */ /* 0x000ea4000c1e1500 */
[----:B--2---:R-:W-:-:S05]  /*dd40*/  HADD2.F32 R0, -RZ, R0.H0_H0 ;  /* 0x20000000ff007230 */ /* 0x004fca0000004100 */
[----:B------:R-:W-:-:S04]  /*dd50*/  F2FP.BF16.F32.PACK_AB R0, RZ, R0 ;  /* 0x00000000ff00723e */ /* 0x000fc800000010ff */
[----:B------:R-:W-:Y:S01]  /*dd60*/  PRMT R22, R0, 0x7610, R22 ;  /* 0x0000761000167816 */ /* 0x000fe20000000016 */
[----:B------:R-:W-:Y:S06]  /*dd70*/  BRA `(.L_x_3916) ;  /* 0x0000000c00347947 */ /* 0x000fec0003800000 */
.L_x_3919:
        /* <DEDUP_REMOVED lines=9> */
.L_x_3922:
[----:B------:R-:W2:Y:S02]  /*de10*/  LDG.E.U16 R2, desc[UR36][R2.64] ;  /* 0x0000002402027981 */ /* 0x000ea4000c1e1500 */
[----:B--2---:R-:W-:-:S05]  /*de20*/  HADD2.F32 R0, -RZ, R2.H0_H0 ;  /* 0x20000002ff007230 */ /* 0x004fca0000004100 */
[----:B------:R-:W-:-:S04]  /*de30*/  F2FP.BF16.F32.PACK_AB R0, RZ, R0 ;  /* 0x00000000ff00723e */ /* 0x000fc800000010ff */
[----:B------:R-:W-:Y:S01]  /*de40*/  PRMT R22, R0, 0x7610, R22 ;  /* 0x0000761000167816 */ /* 0x000fe20000000016 */
[----:B------:R-:W-:Y:S06]  /*de50*/  BRA `(.L_x_3916) ;  /* 0x0000000800fc7947 */ /* 0x000fec0003800000 */
.L_x_3921:
        /* <DEDUP_REMOVED lines=9> */
.L_x_3911:
        /* <DEDUP_REMOVED lines=14> */
.L_x_3925:
        /* <DEDUP_REMOVED lines=9> */
.L_x_3924:
        /* <DEDUP_REMOVED lines=27> */
.L_x_3927:
        /* <DEDUP_REMOVED lines=14> */
.L_x_3926:
[----:B------:R0:W5:Y:S01]  /*e2f0*/  LDG.E.U16 R22, desc[UR36][R2.64] ;  /* 0x0000002402167981 */ /* 0x000162000c1e1500 */
[----:B------:R-:W-:Y:S05]  /*e300*/  BRA `(.L_x_3916) ;  /* 0x0000000400d07947 */ /* 0x000fea0003800000 */
.L_x_3923:
        /* <DEDUP_REMOVED lines=13> */
.L_x_3930:
        /* <DEDUP_REMOVED lines=21> */
.L_x_3934:
[----:B------:R-:W-:Y:S05]  /*e530*/  BSYNC.RECONVERGENT B1 ;  /* 0x0000000000017941 */ /* 0x000fea0003800200 */
.L_x_3933:
[----:B------:R-:W-:Y:S01]  /*e540*/  IMAD.SHL.U32 R0, R0, 0x100000, RZ ;  /* 0x0010000000007824 */ /* 0x000fe200078e00ff */
[----:B------:R-:W-:-:S04]  /*e550*/  LEA R2, R2, 0x3b800000, 0x17 ;  /* 0x3b80000002027811 */ /* 0x000fc800078eb8ff */
[----:B------:R-:W-:-:S07]  /*e560*/  LOP3.LUT R0, R2, R0, R7, 0xfe, !PT ;  /* 0x0000000002007212 */ /* 0x000fce00078efe07 */
.L_x_3932:
[----:B------:R-:W-:Y:S05]  /*e570*/  BSYNC.RECONVERGENT B0 ;  /* 0x0000000000007941 */ /* 0x000fea0003800200 */
.L_x_3931:
[----:B------:R-:W-:-:S04]  /*e580*/  F2FP.BF16.F32.PACK_AB R0, RZ, R0 ;  /* 0x00000000ff00723e */ /* 0x000fc800000010ff */
[----:B------:R-:W-:Y:S01]  /*e590*/  PRMT R22, R0, 0x7610, R22 ;  /* 0x0000761000167816 */ /* 0x000fe20000000016 */
[----:B------:R-:W-:Y:S06]  /*e5a0*/  BRA `(.L_x_3916) ;  /* 0x0000000400287947 */ /* 0x000fec0003800000 */
.L_x_3929:
        /* <DEDUP_REMOVED lines=21> */
.L_x_3938:
[----:B------:R-:W-:Y:S05]  /*e700*/  BSYNC.RECONVERGENT B1 ;  /* 0x0000000000017941 */ /* 0x000fea0003800200 */
.L_x_3937:
[----:B------:R-:W-:Y:S01]  /*e710*/  IMAD.SHL.U32 R0, R0, 0x200000, RZ ;  /* 0x0020000000007824 */ /* 0x000fe200078e00ff */
[----:B------:R-:W-:-:S04]  /*e720*/  LEA R2, R2, 0x37800000, 0x17 ;  /* 0x3780000002027811 */ /* 0x000fc800078eb8ff */
[----:B------:R-:W-:-:S07]  /*e730*/  LOP3.LUT R0, R2, R0, R7, 0xfe, !PT ;  /* 0x0000000002007212 */ /* 0x000fce00078efe07 */
.L_x_3936:
[----:B------:R-:W-:Y:S05]  /*e740*/  BSYNC.RECONVERGENT B0 ;  /* 0x0000000000007941 */ /* 0x000fea0003800200 */
.L_x_3935:
[----:B------:R-:W-:-:S04]  /*e750*/  F2FP.BF16.F32.PACK_AB R0, RZ, R0 ;  /* 0x00000000ff00723e */ /* 0x000fc800000010ff */
[----:B------:R-:W-:Y:S01]  /*e760*/  PRMT R22, R0, 0x7610, R22 ;  /* 0x0000761000167816 */ /* 0x000fe20000000016 */
[----:B------:R-:W-:Y:S06]  /*e770*/  BRA `(.L_x_3916) ;  /* 0x0000000000b47947 */ /* 0x000fec0003800000 */
.L_x_3928:
        /* <DEDUP_REMOVED lines=14> */
.L_x_3942:
[----:B------:R-:W-:Y:S05]  /*e860*/  BSYNC.RECONVERGENT B0 ;  /* 0x0000000000007941 */ /* 0x000fea0003800200 */
.L_x_3941:
[----:B------:R-:W-:-:S04]  /*e870*/  F2FP.BF16.F32.PACK_AB R0, RZ, R0 ;  /* 0x00000000ff00723e */ /* 0x000fc800000010ff */
[----:B------:R-:W-:Y:S01]  /*e880*/  PRMT R22, R0, 0x7610, R22 ;  /* 0x0000761000167816 */ /* 0x000fe20000000016 */
[----:B------:R-:W-:Y:S06]  /*e890*/  BRA `(.L_x_3916) ;  /* 0x00000000006c7947 */ /* 0x000fec0003800000 */
.L_x_3915:
        /* <DEDUP_REMOVED lines=16> */
.L_x_3943:
[----:B------:R-:W-:Y:S01]  /*e9a0*/  PRMT R22, RZ, 0x7610, R22 ;  /* 0x00007610ff167816 */ /* 0x000fe20000000016 */
[----:B------:R-:W-:Y:S06]  /*e9b0*/  BRA `(.L_x_3916) ;  /* 0x0000000000247947 */ /* 0x000fec0003800000 */
.L_x_3940:
[----:B------:R-:W2:Y:S02]  /*e9c0*/  LDG.E.64 R2, desc[UR36][R2.64] ;  /* 0x0000002402027981 */ /* 0x000ea4000c1e1b00 */
[----:B--2---:R-:W0:Y:S02]  /*e9d0*/  I2F.U64 R0, R2 ;  /* 0x0000000200007312 */ /* 0x004e240000301000 */
[----:B0-----:R-:W-:-:S04]  /*e9e0*/  F2FP.BF16.F32.PACK_AB R0, RZ, R0 ;  /* 0x00000000ff00723e */ /* 0x001fc800000010ff */
[----:B------:R-:W-:Y:S01]  /*e9f0*/  PRMT R22, R0, 0x7610, R22 ;  /* 0x0000761000167816 */ /* 0x000fe20000000016 */
[----:B------:R-:W-:Y:S06]  /*ea00*/  BRA `(.L_x_3916) ;  /* 0x0000000000107947 */ /* 0x000fec0003800000 */
.L_x_3939:
[----:B------:R-:W2:Y:S02]  /*ea10*/  LDG.E R2, desc[UR36][R2.64] ;  /* 0x0000002402027981 */ /* 0x000ea4000c1e1900 */
[----:B--2---:R-:W-:-:S04]  /*ea20*/  I2FP.F32.U32 R0, R2 ;  /* 0x0000000200007245 */ /* 0x004fc80000201000 */
[----:B------:R-:W-:-:S04]  /*ea30*/  F2FP.BF16.F32.PACK_AB R0, RZ, R0 ;  /* 0x00000000ff00723e */ /* 0x000fc800000010ff */
[----:B------:R-:W-:-:S07]  /*ea40*/  PRMT R22, R0, 0x7610, R22 ;  /* 0x0000761000167816 */ /* 0x000fce0000000016 */
.L_x_3916:
        /* <DEDUP_REMOVED lines=18> */
.L_x_3947:
[----:B------:R-:W2:Y:S02]  /*eb70*/  LDG.E.U8 R2, desc[UR36][R2.64] ;  /* 0x0000002402027981 */ /* 0x000ea4000c1e1100 */
[----:B--2---:R-:W-:-:S04]  /*eb80*/  I2FP.F32.U32 R0, R2 ;  /* 0x0000000200007245 */ /* 0x004fc80000201000 */
[----:B------:R-:W-:Y:S01]  /*eb90*/  F2FP.BF16.F32.PACK_AB R0, RZ, R0 ;  /* 0x00000000ff00723e */ /* 0x000fe200000010ff */
[----:B------:R-:W-:Y:S06]  /*eba0*/  BRA `(.L_x_3949) ;  /* 0x0000000c00847947 */ /* 0x000fec0003800000 */
.L_x_3946:
        /* <DEDUP_REMOVED lines=10> */
.L_x_3951:
[----:B------:R-:W2:Y:S02]  /*ec50*/  LDG.E R2, desc[UR36][R2.64] ;  /* 0x0000002402027981 */ /* 0x000ea4000c1e1900 */
[----:B--2---:R-:W-:-:S04]  /*ec60*/  I2FP.F32.S32 R0, R2 ;  /* 0x0000000200007245 */ /* 0x004fc80000201400 */
[----:B------:R-:W-:Y:S01]  /*ec70*/  F2FP.BF16.F32.PACK_AB R0, RZ, R0 ;  /* 0x00000000ff00723e */ /* 0x000fe200000010ff */
[----:B------:R-:W-:Y:S06]  /*ec80*/  BRA `(.L_x_3949) ;  /* 0x0000000c004c7947 */ /* 0x000fec0003800000 */
.L_x_3950:
[----:B------:R-:W2:Y:S02]  /*ec90*/  LDG.E.U16 R2, desc[UR36][R2.64] ;  /* 0x0000002402027981 */ /* 0x000ea4000c1e1500 */
[----:B--2---:R-:W0:Y:S02]  /*eca0*/  I2F.S16 R0, R2 ;  /* 0x0000000200007306 */ /* 0x004e240000101400 */
[----:B0-----:R-:W-:Y:S01]  /*ecb0*/  F2FP.BF16.F32.PACK_AB R0, RZ, R0 ;  /* 0x00000000ff00723e */ /* 0x001fe200000010ff */
[----:B------:R-:W-:Y:S06]  /*ecc0*/  BRA `(.L_x_3949) ;  /* 0x0000000c003c7947 */ /* 0x000fec0003800000 */
.L_x_3945:
        /* <DEDUP_REMOVED lines=9> */
.L_x_3953:
[----:B------:R-:W2:Y:S02]  /*ed60*/  LDG.E.U16 R0, desc[UR36][R2.64] ;  /* 0x0000002402007981 */ /* 0x000ea4000c1e1500 */
[----:B--2---:R-:W-:-:S05]  /*ed70*/  HADD2.F32 R0, -RZ, R0.H0_H0 ;  /* 0x20000000ff007230 */ /* 0x004fca0000004100 */
[----:B------:R-:W-:Y:S01]  /*ed80*/  F2FP.BF16.F32.PACK_AB R0, RZ, R0 ;  /* 0x00000000ff00723e */ /* 0x000fe200000010ff */
[----:B------:R-:W-:Y:S06]  /*ed90*/  BRA `(.L_x_3949) ;  /* 0x0000000c00087947 */ /* 0x000fec0003800000 */
.L_x_3952:
        /* <DEDUP_REMOVED lines=9> */
.L_x_3955:
[----:B------:R-:W2:Y:S02]  /*ee30*/  LDG.E.U16 R2, desc[UR36][R2.64] ;  /* 0x0000002402027981 */ /* 0x000ea4000c1e1500 */
[----:B--2---:R-:W-:-:S05]  /*ee40*/  HADD2.F32 R0, -RZ, R2.H0_H0 ;  /* 0x20000002ff007230 */ /* 0x004fca0000004100 */
[----:B------:R-:W-:Y:S01]  /*ee50*/  F2FP.BF16.F32.PACK_AB R0, RZ, R0 ;  /* 0x00000000ff00723e */ /* 0x000fe200000010ff */
[----:B------:R-:W-:Y:S06]  /*ee60*/  BRA `(.L_x_3949) ;  /* 0x0000000800d47947 */ /* 0x000fec0003800000 */
.L_x_3954:
        /* <DEDUP_REMOVED lines=8> */
.L_x_3944:
        /* <DEDUP_REMOVED lines=13> */
.L_x_3958:
        /* <DEDUP_REMOVED lines=8> */
.L_x_3957:
        /* <DEDUP_REMOVED lines=27> */
.L_x_3960:
        /* <DEDUP_REMOVED lines=13> */
.L_x_3959:
[----:B------:R0:W5:Y:S01]  /*f2c0*/  LDG.E.U16 R0, desc[UR36][R2.64] ;  /* 0x0000002402007981 */ /* 0x000162000c1e1500 */
[----:B------:R-:W-:Y:S05]  /*f2d0*/  BRA `(.L_x_3949) ;  /* 0x0000000400b87947 */ /* 0x000fea0003800000 */
.L_x_3956:
        /* <DEDUP_REMOVED lines=12> */
.L_x_3963:
        /* <DEDUP_REMOVED lines=21> */
.L_x_3967:
[----:B------:R-:W-:Y:S05]  /*f4f0*/  BSYNC.RECONVERGENT B1 ;  /* 0x0000000000017941 */ /* 0x000fea0003800200 */
.L_x_3966:
[----:B------:R-:W-:Y:S01]  /*f500*/  IMAD.SHL.U32 R0, R0, 0x100000, RZ ;  /* 0x0010000000007824 */ /* 0x000fe200078e00ff */
[----:B------:R-:W-:-:S04]  /*f510*/  LEA R2, R2, 0x3b800000, 0x17 ;  /* 0x3b80000002027811 */ /* 0x000fc800078eb8ff */
[----:B------:R-:W-:-:S07]  /*f520*/  LOP3.LUT R0, R2, R0, R7, 0xfe, !PT ;  /* 0x0000000002007212 */ /* 0x000fce00078efe07 */
.L_x_3965:
[----:B------:R-:W-:Y:S05]  /*f530*/  BSYNC.RECONVERGENT B0 ;  /* 0x0000000000007941 */ /* 0x000fea0003800200 */
.L_x_3964:
[----:B------:R-:W-:Y:S01]  /*f540*/  F2FP.BF16.F32.PACK_AB R0, RZ, R0 ;  /* 0x00000000ff00723e */ /* 0x000fe200000010ff */
[----:B------:R-:W-:Y:S06]  /*f550*/  BRA `(.L_x_3949) ;  /* 0x0000000400187947 */ /* 0x000fec0003800000 */
.L_x_3962:
        /* <DEDUP_REMOVED lines=21> */
.L_x_3971:
[----:B------:R-:W-:Y:S05]  /*f6b0*/  BSYNC.RECONVERGENT B1 ;  /* 0x0000000000017941 */ /* 0x000fea0003800200 */
.L_x_3970:
[----:B------:R-:W-:Y:S01]  /*f6c0*/  IMAD.SHL.U32 R0, R0, 0x200000, RZ ;  /* 0x0020000000007824 */ /* 0x000fe200078e00ff */
[----:B------:R-:W-:-:S04]  /*f6d0*/  LEA R2, R2, 0x37800000, 0x17 ;  /* 0x3780000002027811 */ /* 0x000fc800078eb8ff */
[----:B------:R-:W-:-:S07]  /*f6e0*/  LOP3.LUT R0, R2, R0, R7, 0xfe, !PT ;  /* 0x0000000002007212 */ /* 0x000fce00078efe07 */
.L_x_3969:
[----:B------:R-:W-:Y:S05]  /*f6f0*/  BSYNC.RECONVERGENT B0 ;  /* 0x0000000000007941 */ /* 0x000fea0003800200 */
.L_x_3968:
[----:B------:R-:W-:Y:S01]  /*f700*/  F2FP.BF16.F32.PACK_AB R0, RZ, R0 ;  /* 0x00000000ff00723e */ /* 0x000fe200000010ff */
[----:B------:R-:W-:Y:S06]  /*f710*/  BRA `(.L_x_3949) ;  /* 0x0000000000a87947 */ /* 0x000fec0003800000 */
.L_x_3961:
        /* <DEDUP_REMOVED lines=14> */
.L_x_3975:
[----:B------:R-:W-:Y:S05]  /*f800*/  BSYNC.RECONVERGENT B0 ;  /* 0x0000000000007941 */ /* 0x000fea0003800200 */
.L_x_3974:
[----:B------:R-:W-:Y:S01]  /*f810*/  F2FP.BF16.F32.PACK_AB R0, RZ, R0 ;  /* 0x00000000ff00723e */ /* 0x000fe200000010ff */
[----:B------:R-:W-:Y:S06]  /*f820*/  BRA `(.L_x_3949) ;  /* 0x0000000000647947 */ /* 0x000fec0003800000 */
.L_x_3948:
        /* <DEDUP_REMOVED lines=16> */
.L_x_3976:
[----:B------:R-:W-:Y:S01]  /*f930*/  PRMT R0, RZ, 0x7610, R0 ;  /* 0x00007610ff007816 */ /* 0x000fe20000000000 */
[----:B------:R-:W-:Y:S06]  /*f940*/  BRA `(.L_x_3949) ;  /* 0x00000000001c7947 */ /* 0x000fec0003800000 */
.L_x_3973:
[----:B------:R-:W2:Y:S02]  /*f950*/  LDG.E.64 R2, desc[UR36][R2.64] ;  /* 0x0000002402027981 */ /* 0x000ea4000c1e1b00 */
[----:B--2---:R-:W0:Y:S02]  /*f960*/  I2F.U64 R0, R2 ;  /* 0x0000000200007312 */ /* 0x004e240000301000 */
[----:B0-----:R-:W-:Y:S01]  /*f970*/  F2FP.BF16.F32.PACK_AB R0, RZ, R0 ;  /* 0x00000000ff00723e */ /* 0x001fe200000010ff */
[----:B------:R-:W-:Y:S06]  /*f980*/  BRA `(.L_x_3949) ;  /* 0x00000000000c7947 */ /* 0x000fec0003800000 */
.L_x_3972:
[----:B------:R-:W2:Y:S02]  /*f990*/  LDG.E R2, desc[UR36][R2.64] ;  /* 0x0000002402027981 */ /* 0x000ea4000c1e1900 */
[----:B--2---:R-:W-:-:S04]  /*f9a0*/  I2FP.F32.U32 R0, R2 ;  /* 0x0000000200007245 */ /* 0x004fc80000201000 */
[----:B------:R-:W-:-:S07]  /*f9b0*/  F2FP.BF16.F32.PACK_AB R0, RZ, R0 ;  /* 0x00000000ff00723e */ /* 0x000fce00000010ff */
.L_x_3949:
[----:B0----5:R-:W-:Y:S01]  /*f9c0*/  IMAD.U32 R2, R0, 0x10000, RZ ;  /* 0x0001000000027824 */ /* 0x021fe200078e00ff */
[----:B------:R-:W-:Y:S01]  /*f9d0*/  SHF.L.U32 R5, R22, 0x10, RZ ;  /* 0x0000001016057819 */ /* 0x000fe200000006ff */
[----:B------:R-:W-:Y:S01]  /*f9e0*/  IMAD.U32 R3, R18, 0x10000, RZ ;  /* 0x0001000012037824 */ /* 0x000fe200078e00ff */
[----:B------:R-:W0:Y:S02]  /*f9f0*/  LDCU.64 UR6, c[0x0][0x648] ;  /* 0x0000c900ff0677ac */ /* 0x000e240008000a00 */
[----:B------:R-:W-:Y:S01]  /*fa00*/  FSETP.GEU.FTZ.AND P0, PT, |R2|, 0.5, PT ;  /* 0x3f0000000200780b */ /* 0x000fe20003f1e200 */
[----:B------:R-:W-:Y:S01]  /*fa10*/  FADD.FTZ R0, -R3, R5 ;  /* 0x0000000503007221 */ /* 0x000fe20000010100 */
[----:B------:R-:W-:-:S04]  /*fa20*/  UPRMT UR4, UR44, 0x9910, URZ ;  /* 0x000099102c047896 */ /* 0x000fc800080000ff */
[----:B------:R-:W-:-:S07]  /*fa30*/  UISETP.GT.AND UP0, UPT, UR4, 0x9, UPT ;  /* 0x000000090400788c */ /* 0x000fce000bf04270 */
        /* <DEDUP_REMOVED lines=19> */
.L_x_3980:
[----:B-1----:R-:W-:-:S06]  /*fb70*/  IMAD.U32 R5, R5, 0x10000, RZ ;  /* 0x0001000005057824 */ /* 0x002fcc00078e00ff */
[----:B0-----:R-:W0:Y:S02]  /*fb80*/  F2I.S64.TRUNC R4, R5 ;  /* 0x0000000500047311 */ /* 0x001e24000020d900 */
[----:B0-----:R2:W-:Y:S01]  /*fb90*/  STG.E.U8 desc[UR36][R2.64], R4 ;  /* 0x0000000402007986 */ /* 0x0015e2000c101124 */
[----:B------:R-:W-:Y:S05]  /*fba0*/  BRA `(.L_x_3982) ;  /* 0x0000000c006c7947 */ /* 0x000fea0003800000 */
.L_x_3979:
        /* <DEDUP_REMOVED lines=10> */
.L_x_3984:
[----:B-1----:R-:W-:-:S06]  /*fc50*/  IMAD.U32 R5, R5, 0x10000, RZ ;  /* 0x0001000005057824 */ /* 0x002fcc00078e00ff */
[----:B------:R-:W1:Y:S02]  /*fc60*/  F2I.FTZ.TRUNC.NTZ R5, R5 ;  /* 0x0000000500057305 */ /* 0x000e64000021f100 */
[----:B-1----:R4:W-:Y:S01]  /*fc70*/  STG.E desc[UR36][R2.64], R5 ;  /* 0x0000000502007986 */ /* 0x0029e2000c101924 */
[----:B------:R-:W-:Y:S05]  /*fc80*/  BRA `(.L_x_3982) ;  /* 0x0000000c00347947 */ /* 0x000fea0003800000 */
.L_x_3983:
[----:B-1----:R-:W-:-:S06]  /*fc90*/  IMAD.U32 R5, R5, 0x10000, RZ ;  /* 0x0001000005057824 */ /* 0x002fcc00078e00ff */
[----:B------:R-:W1:Y:S02]  /*fca0*/  F2I.FTZ.TRUNC.NTZ R5, R5 ;  /* 0x0000000500057305 */ /* 0x000e64000021f100 */
[----:B-1----:R3:W-:Y:S01]  /*fcb0*/  STG.E.U16 desc[UR36][R2.64], R5 ;  /* 0x0000000502007986 */ /* 0x0027e2000c101524 */
[----:B------:R-:W-:Y:S05]  /*fcc0*/  BRA `(.L_x_3982) ;  /* 0x0000000c00247947 */ /* 0x000fea0003800000 */
.L_x_3978:
        /* <DEDUP_REMOVED lines=9> */
.L_x_3986:
[----:B-1----:R-:W-:-:S05]  /*fd60*/  IMAD.U32 R0, R5, 0x10000, RZ ;  /* 0x0001000005007824 */ /* 0x002fca00078e00ff */
[----:B------:R-:W-:-:S05]  /*fd70*/  F2FP.F16.F32.PACK_AB R0, RZ, R0 ;  /* 0x00000000ff00723e */ /* 0x000fca00000000ff */
[----:B------:R1:W-:Y:S01]  /*fd80*/  STG.E.U16 desc[UR36][R2.64], R0 ;  /* 0x0000000002007986 */ /* 0x0003e2000c101524 */
[----:B------:R-:W-:Y:S05]  /*fd90*/  BRA `(.L_x_3982) ;  /* 0x0000000800f07947 */ /* 0x000fea0003800000 */
.L_x_3985:
        /* <DEDUP_REMOVED lines=10> */
.L_x_3988:
[----:B-1----:R-:W-:-:S05]  /*fe40*/  IMAD.U32 R5, R5, 0x10000, RZ ;  /* 0x0001000005057824 */ /* 0x002fca00078e00ff */
[----:B------:R-:W-:-:S04]  /*fe50*/  F2FP.F16.F32.PACK_AB R5, RZ, R5 ;  /* 0x00000005ff05723e */ /* 0x000fc800000000ff */
[----:B------:R-:W-:-:S05]  /*fe60*/  PRMT R5, R5, 0x5410, RZ ;  /* 0x0000541005057816 */ /* 0x000fca00000000ff */
[----:B------:R1:W-:Y:S01]  /*fe70*/  STG.E desc[UR36][R2.64], R5 ;  /* 0x0000000502007986 */ /* 0x0003e2000c101924 */
[----:B------:R-:W-:Y:S05]  /*fe80*/  BRA `(.L_x_3982) ;  /* 0x0000000800b47947 */ /* 0x000fea0003800000 */
.L_x_3987:
[----:B01----:R-:W-:-:S05]  /*fe90*/  SHF.L.U32 R4, R5, 0x10, RZ ;  /* 0x0000001005047819 */ /* 0x003fca00000006ff */
[----:B------:R-:W-:-:S06]  /*fea0*/  FMUL.FTZ R4, R4, 1 ;  /* 0x3f80000004047820 */ /* 0x000fcc0000410000 */
[----:B------:R-:W0:Y:S02]  /*feb0*/  F2F.F64.F32 R4, R4 ;  /* 0x0000000400047310 */ /* 0x000e240000201800 */
[----:B0-----:R0:W-:Y:S01]  /*fec0*/  STG.E.64 desc[UR36][R2.64], R4 ;  /* 0x0000000402007986 */ /* 0x0011e2000c101b24 */
[----:B------:R-:W-:Y:S05]  /*fed0*/  BRA `(.L_x_3982) ;  /* 0x0000000800a07947 */ /* 0x000fea0003800000 */
.L_x_3977:
        /* <DEDUP_REMOVED lines=14> */
.L_x_3992:
        /* <DEDUP_REMOVED lines=18> */
.L_x_3995:
[----:B------:R-:W-:-:S04]  /*100e0*/  SHF.R.U32.HI R5, RZ, 0x18, R5 ;  /* 0x00000018ff057819 */ /* 0x000fc80000011605 */
[----:B------:R-:W-:-:S07]  /*100f0*/  LOP3.LUT R0, R0, 0x80, R5, 0xf8, !PT ;  /* 0x0000008000007812 */ /* 0x000fce00078ef805 */
.L_x_3994:
[----:B------:R-:W-:Y:S05]  /*10100*/  BSYNC.RECONVERGENT B0 ;  /* 0x0000000000007941 */ /* 0x000fea0003800200 */
.L_x_3993:
[----:B------:R0:W-:Y:S01]  /*10110*/  STG.E.U8 desc[UR36][R2.64], R0 ;  /* 0x0000000002007986 */ /* 0x0001e2000c101124 */
[----:B------:R-:W-:Y:S05]  /*10120*/  BRA `(.L_x_3982) ;  /* 0x00000008000c7947 */ /* 0x000fea0003800000 */
.L_x_3991:
        /* <DEDUP_REMOVED lines=18> */
.L_x_3998:
[----:B------:R-:W-:-:S04]  /*10250*/  SHF.R.U32.HI R5, RZ, 0x18, R5 ;  /* 0x00000018ff057819 */ /* 0x000fc80000011605 */
[----:B------:R-:W-:-:S07]  /*10260*/  LOP3.LUT R0, R0, 0x80, R5, 0xf8, !PT ;  /* 0x0000008000007812 */ /* 0x000fce00078ef805 */
.L_x_3997:
[----:B------:R-:W-:Y:S05]  /*10270*/  BSYNC.RECONVERGENT B0 ;  /* 0x0000000000007941 */ /* 0x000fea0003800200 */
.L_x_3996:
[----:B------:R0:W-:Y:S01]  /*10280*/  STG.E.U8 desc[UR36][R2.64], R0 ;  /* 0x0000000002007986 */ /* 0x0001e2000c101124 */
[----:B------:R-:W-:Y:S05]  /*10290*/  BRA `(.L_x_3982) ;  /* 0x0000000400b07947 */ /* 0x000fea0003800000 */
.L_x_3990:
        /* <DEDUP_REMOVED lines=22> */
.L_x_4000:
[----:B-1----:R-:W-:-:S06]  /*10400*/  IMAD.U32 R5, R5, 0x10000, RZ ;  /* 0x0001000005057824 */ /* 0x002fcc00078e00ff */
[----:B0-----:R-:W0:Y:S02]  /*10410*/  F2I.U64.TRUNC R4, R5 ;  /* 0x0000000500047311 */ /* 0x001e24000020d800 */
[----:B0-----:R0:W-:Y:S01]  /*10420*/  STG.E.64 desc[UR36][R2.64], R4 ;  /* 0x0000000402007986 */ /* 0x0011e2000c101b24 */
[----:B------:R-:W-:Y:S05]  /*10430*/  BRA `(.L_x_3982) ;  /* 0x0000000400487947 */ /* 0x000fea0003800000 */
.L_x_3999:
[----:B-1----:R-:W-:-:S06]  /*10440*/  IMAD.U32 R5, R5, 0x10000, RZ ;  /* 0x0001000005057824 */ /* 0x002fcc00078e00ff */
[----:B------:R-:W1:Y:S02]  /*10450*/  F2I.FTZ.U32.TRUNC.NTZ R5, R5 ;  /* 0x0000000500057305 */ /* 0x000e64000021f000 */
[----:B-1----:R1:W-:Y:S01]  /*10460*/  STG.E desc[UR36][R2.64], R5 ;  /* 0x0000000502007986 */ /* 0x0023e2000c101924 */
[----:B------:R-:W-:Y:S05]  /*10470*/  BRA `(.L_x_3982) ;  /* 0x0000000400387947 */ /* 0x000fea0003800000 */
.L_x_3989:
        /* <DEDUP_REMOVED lines=11> */
.L_x_4002:
[----:B-1----:R-:W-:Y:S01]  /*10530*/  IMAD.U32 R5, R5, 0x10000, RZ ;  /* 0x0001000005057824 */ /* 0x002fe200078e00ff */
[----:B------:R-:W-:-:S03]  /*10540*/  CS2R R6, SRZ ;  /* 0x0000000000067805 */ /* 0x000fc6000001ff00 */
[----:B------:R-:W-:-:S06]  /*10550*/  FMUL.FTZ R5, R5, 1 ;  /* 0x3f80000005057820 */ /* 0x000fcc0000410000 */
[----:B0-----:R-:W0:Y:S02]  /*10560*/  F2F.F64.F32 R4, R5 ;  /* 0x0000000500047310 */ /* 0x001e240000201800 */
[----:B0-----:R0:W-:Y:S01]  /*10570*/  STG.E.128 desc[UR36][R2.64], R4 ;  /* 0x0000000402007986 */ /* 0x0011e2000c101d24 */
[----:B------:R-:W-:Y:S05]  /*10580*/  BRA `(.L_x_3982) ;  /* 0x0000000000f47947 */ /* 0x000fea0003800000 */
.L_x_4001:
[----:B------:R-:W-:-:S09]  /*10590*/  UISETP.NE.AND UP0, UPT, UR4, 0xf, UPT ;  /* 0x0000000f0400788c */ /* 0x000fd2000bf05270 */
[----:B------:R-:W-:Y:S05]  /*105a0*/  BRA.U !UP0, `(.L_x_4003) ;  /* 0x0000000108e87547 */ /* 0x000fea000b800000 */
[----:B------:R-:W-:-:S09]  /*105b0*/  UISETP.NE.AND UP0, UPT, UR4, 0x17, UPT ;  /* 0x000000170400788c */ /* 0x000fd2000bf05270 */
[----:B------:R-:W-:Y:S05]  /*105c0*/  BRA.U !UP0, `(.L_x_4004) ;  /* 0x0000000108907547 */ /* 0x000fea000b800000 */
[----:B------:R-:W-:-:S09]  /*105d0*/  UISETP.NE.AND UP0, UPT, UR4, 0x18, UPT ;  /* 0x000000180400788c */ /* 0x000fd2000bf05270 */
[----:B------:R-:W-:Y:S05]  /*105e0*/  BRA.U !UP0, `(.L_x_4005) ;  /* 0x0000000108447547 */ /* 0x000fea000b800000 */
.L_x_3981:
[----:B------:R-:W-:Y:S01]  /*105f0*/  MOV R0, 0x0 ;  /* 0x0000000000007802 */ /* 0x000fe20000000f00 */
[----:B------:R-:W0:Y:S01]  /*10600*/  LDCU.64 UR4, c[0x4][0x128] ;  /* 0x01002500ff0477ac */ /* 0x000e220008000a00 */
[----:B------:R-:W-:Y:S02]  /*10610*/  HFMA2 R12, -RZ, RZ, 0, 5.9604644775390625e-08 ;  /* 0x00000001ff0c7431 */ /* 0x000fe400000001ff */
[----:B------:R-:W-:Y:S01]  /*10620*/  IMAD.MOV.U32 R8, RZ, RZ, 0x65 ;  /* 0x00000065ff087424 */ /* 0x000fe200078e00ff */
[----:B------:R2:W3:Y:S01]  /*10630*/  LDC.64 R2, c[0x4][R0] ;  /* 0x0100000000027b82 */ /* 0x0004e20000000a00 */
[----:B------:R-:W4:Y:S01]  /*10640*/  LDCU.64 UR6, c[0x4][0x130] ;  /* 0x01002600ff0677ac */ /* 0x000f220008000a00 */
[----:B------:R-:W-:Y:S01]  /*10650*/  IMAD.MOV.U32 R13, RZ, RZ, RZ ;  /* 0x000000ffff0d7224 */ /* 0x000fe200078e00ff */
[----:B------:R-:W5:Y:S01]  /*10660*/  LDCU.64 UR8, c[0x4][0x40] ;  /* 0x01000800ff0877ac */ /* 0x000f620008000a00 */
[----:B0-----:R-:W-:Y:S02]  /*10670*/  IMAD.U32 R4, RZ, RZ, UR4 ;  /* 0x00000004ff047e24 */ /* 0x001fe4000f8e00ff */
[----:B-1----:R-:W-:-:S02]  /*10680*/  IMAD.U32 R5, RZ, RZ, UR5 ;  /* 0x00000005ff057e24 */ /* 0x002fc4000f8e00ff */
[----:B----4-:R-:W-:Y:S02]  /*10690*/  IMAD.U32 R6, RZ, RZ, UR6 ;  /* 0x00000006ff067e24 */ /* 0x010fe4000f8e00ff */
[----:B------:R-:W-:Y:S02]  /*106a0*/  IMAD.U32 R7, RZ, RZ, UR7 ;  /* 0x00000007ff077e24 */ /* 0x000fe4000f8e00ff */
[----:B-----5:R-:W-:Y:S02]  /*106b0*/  IMAD.U32 R10, RZ, RZ, UR8 ;  /* 0x00000008ff0a7e24 */ /* 0x020fe4000f8e00ff */
[----:B--2---:R-:W-:-:S07]  /*106c0*/  IMAD.U32 R11, RZ, RZ, UR9 ;  /* 0x00000009ff0b7e24 */ /* 0x004fce000f8e00ff */
[----:B------:R-:W-:-:S07]  /*106d0*/  LEPC R20, `(.L_x_4006) ;  /* 0x000000001014794e */ /* 0x000fce0000000000 */
[----:B---3--:R-:W-:Y:S05]  /*106e0*/  CALL.ABS.NOINC R2 ;  /* 0x0000000002007343 */ /* 0x008fea0003c00000 */
.L_x_4006:
[----:B------:R-:W-:Y:S05]  /*106f0*/  BRA `(.L_x_3982) ;  /* 0x0000000000987947 */ /* 0x000fea0003800000 */
.L_x_4005:
[----:B-1----:R-:W-:Y:S01]  /*10700*/  IMAD.U32 R7, R5, 0x10000, RZ ;  /* 0x0001000005077824 */ /* 0x002fe200078e00ff */
[----:B------:R-:W-:Y:S01]  /*10710*/  BSSY.RECONVERGENT B0, `(.L_x_4007) ;  /* 0x000000c000007945 */ /* 0x000fe20003800200 */
[----:B------:R-:W-:-:S03]  /*10720*/  IMAD.MOV.U32 R0, RZ, RZ, 0x7f ;  /* 0x0000007fff007424 */ /* 0x000fc600078e00ff */
        /* <DEDUP_REMOVED lines=10> */
.L_x_4008:
[----:B------:R-:W-:Y:S05]  /*107d0*/  BSYNC.RECONVERGENT B0 ;  /* 0x0000000000007941 */ /* 0x000fea0003800200 */
.L_x_4007:
[----:B------:R-:W-:-:S05]  /*107e0*/  LOP3.LUT R5, R0, 0x80, R5, 0xf8, !PT ;  /* 0x0000008000057812 */ /* 0x000fca00078ef805 */
[----:B------:R0:W-:Y:S01]  /*107f0*/  STG.E.U8 desc[UR36][R2.64], R5 ;  /* 0x0000000502007986 */ /* 0x0001e2000c101124 */
[----:B------:R-:W-:Y:S05]  /*10800*/  BRA `(.L_x_3982) ;  /* 0x0000000000547947 */ /* 0x000fea0003800000 */
.L_x_4004:
        /* <DEDUP_REMOVED lines=12> */
.L_x_4010:
[----:B------:R-:W-:Y:S01]  /*108d0*/  IMAD.MOV.U32 R0, RZ, RZ, 0x7f ;  /* 0x0000007fff007424 */ /* 0x000fe200078e00ff */
[----:B------:R-:W-:-:S04]  /*108e0*/  ISETP.GT.U32.AND P0, PT, R4, 0x7f800000, PT ;  /* 0x7f8000000400780c */ /* 0x000fc80003f04070 */
[----:B------:R-:W-:-:S09]  /*108f0*/  SEL R0, R0, 0x7c, P0 ;  /* 0x0000007c00007807 */ /* 0x000fd20000000000 */
.L_x_4011:
[----:B------:R-:W-:Y:S05]  /*10900*/  BSYNC.RECONVERGENT B0 ;  /* 0x0000000000007941 */ /* 0x000fea0003800200 */
.L_x_4009:
[----:B------:R-:W-:-:S04]  /*10910*/  SHF.R.U32.HI R5, RZ, 0x18, R5 ;  /* 0x00000018ff057819 */ /* 0x000fc80000011605 */
[----:B------:R-:W-:-:S05]  /*10920*/  LOP3.LUT R5, R0, 0x80, R5, 0xf8, !PT ;  /* 0x0000008000057812 */ /* 0x000fca00078ef805 */
[----:B------:R0:W-:Y:S01]  /*10930*/  STG.E.U8 desc[UR36][R2.64], R5 ;  /* 0x0000000502007986 */ /* 0x0001e2000c101124 */
[----:B------:R-:W-:Y:S05]  /*10940*/  BRA `(.L_x_3982) ;  /* 0x0000000000047947 */ /* 0x000fea0003800000 */
.L_x_4003:
[----:B-1----:R1:W-:Y:S02]  /*10950*/  STG.E.U16 desc[UR36][R2.64], R5 ;  /* 0x0000000502007986 */ /* 0x0023e4000c101524 */
.L_x_3982:
[----:B------:R-:W-:-:S07]  /*10960*/  VIADD R17, R17, 0x80 ;  /* 0x0000008011117836 */ /* 0x000fce0000000000 */
.L_x_3876:
[----:B------:R-:W-:Y:S05]  /*10970*/  BSYNC.RECONVERGENT B6 ;  /* 0x0000000000067941 */ /* 0x000fea0003800200 */
.L_x_3875:
[----:B------:R-:W5:Y:S02]  /*10980*/  LDCU UR4, c[0x0][0x380] ;  /* 0x00007000ff0477ac */ /* 0x000f640008000800 */
[----:B-----5:R-:W-:-:S13]  /*10990*/  ISETP.GE.AND P0, PT, R17, UR4, PT ;  /* 0x0000000411007c0c */ /* 0x020fda000bf06270 */
[----:B------:R-:W-:Y:S05]  /*109a0*/  @P0 EXIT ;  /* 0x000000000000094d */ /* 0x000fea0003800000 */
        /* <DEDUP_REMOVED lines=14> */
[----:B------:R-:W-:-:S04]  /*10a90*/  SHF.R.U32.HI R3, RZ, UR5, R2 ;  /* 0x00000005ff037c19 */ /* 0x000fc80008011602 */
[----:B------:R-:W-:-:S05]  /*10aa0*/  IADD3 R0, PT, PT, -R3, RZ, RZ ;  /* 0x000000ff03007210 */ /* 0x000fca0007ffe1ff */
        /* <DEDUP_REMOVED lines=88> */
[----:B------:R-:W-:-:S04]  /*11030*/  SHF.R.U32.HI R3, RZ, UR5, R2 ;  /* 0x00000005ff037c19 */ /* 0x000fc80008011602 */
[----:B------:R-:W-:-:S05]  /*11040*/  IADD3 R4, PT, PT, -R3, RZ, RZ ;  /* 0x000000ff03047210 */ /* 0x000fca0007ffe1ff */
        /* <DEDUP_REMOVED lines=267> */
[----:B------:R-:W-:-:S04]  /*12100*/  SHF.R.U32.HI R2, RZ, UR5, R2 ;  /* 0x00000005ff027c19 */ /* 0x000fc80008011602 */
[----:B------:R-:W-:-:S05]  /*12110*/  IADD3 R3, PT, PT, -R2, RZ, RZ ;  /* 0x000000ff02037210 */ /* 0x000fca0007ffe1ff */
[----:B-1----:R-:W-:-:S04]  /*12120*/  IMAD R5, R3, UR6, R5 ;  /* 0x0000000603057c24 */ /* 0x002fc8000f8e0205 */
[C---:B--2---:R-:W-:Y:S02]  /*12130*/  IMAD R16, R5.reuse, UR8, R16 ;  /* 0x0000000805107c24 */ /* 0x044fe4000f8e0210 */
[C---:B------:R-:W-:Y:S02]  /*12140*/  IMAD R0, R5.reuse, UR9, R0 ;  /* 0x0000000905007c24 */ /* 0x040fe4000f8e0200 */
[C---:B---3--:R-:W-:Y:S02]  /*12150*/  IMAD R22, R5.reuse, UR10, R22 ;  /* 0x0000000a05167c24 */ /* 0x048fe4000f8e0216 */
[----:B------:R-:W-:-:S07]  /*12160*/  IMAD R18, R5, UR11, R18 ;  /* 0x0000000b05127c24 */ /* 0x000fce000f8e0212 */
.L_x_4012:
[----:B------:R-:W0:Y:S01]  /*12170*/  LDCU.64 UR6, c[0x0][0x648] ;  /* 0x0000c900ff0677ac */ /* 0x000e220008000a00 */
[----:B------:R-:W2:Y:S01]  /*12180*/  LDCU.64 UR8, c[0x0][0x650] ;  /* 0x0000ca00ff0877ac */ /* 0x000ea20008000a00 */
[----:B------:R-:W-:-:S04]  /*12190*/  UPRMT UR4, UR40, 0x9910, URZ ;  /* 0x0000991028047896 */ /* 0x000fc800080000ff */
[----:B------:R-:W-:Y:S01]  /*121a0*/  UISETP.GT.AND UP0, UPT, UR4, 0x9, UPT ;  /* 0x000000090400788c */ /* 0x000fe2000bf04270 */
[----:B0-----:R-:W-:Y:S02]  /*121b0*/  IADD3 R16, P0, PT, R16, UR6, RZ ;  /* 0x0000000610107c10 */ /* 0x001fe4000ff1e0ff */
[----:B--23--:R-:W-:-:S03]  /*121c0*/  IADD3 R2, P1, PT, R0, UR8, RZ ;  /* 0x0000000800027c10 */ /* 0x00cfc6000ff3e0ff */
[----:B------:R-:W-:Y:S02]  /*121d0*/  IMAD.X R17, RZ, RZ, UR7, P0 ;  /* 0x00000007ff117e24 */ /* 0x000fe400080e06ff */
        /* <DEDUP_REMOVED lines=15> */
.L_x_4016:
[----:B------:R-:W2:Y:S02]  /*122d0*/  LDG.E.U8 R2, desc[UR36][R2.64] ;  /* 0x0000002402027981 */ /* 0x000ea4000c1e1100 */
[----:B--2---:R-:W-:-:S04]  /*122e0*/  I2FP.F32.U32 R0, R2 ;  /* 0x0000000200007245 */ /* 0x004fc80000201000 */
[----:B------:R-:W-:-:S04]  /*122f0*/  F2FP.BF16.F32.PACK_AB R0, RZ, R0 ;  /* 0x00000000ff00723e */ /* 0x000fc800000010ff */
[----:B------:R-:W-:Y:S01]  /*12300*/  PRMT R19, R0, 0x7610, R19 ;  /* 0x0000761000137816 */ /* 0x000fe20000000013 */
[----:B------:R-:W-:Y:S06]  /*12310*/  BRA `(.L_x_4018) ;  /* 0x0000000c00c07947 */ /* 0x000fec0003800000 */
.L_x_4015:
        /* <DEDUP_REMOVED lines=11> */
.L_x_4020:
[----:B------:R-:W2:Y:S02]  /*123d0*/  LDG.E R2, desc[UR36][R2.64] ;  /* 0x0000002402027981 */ /* 0x000ea4000c1e1900 */
[----:B--2---:R-:W-:-:S04]  /*123e0*/  I2FP.F32.S32 R0, R2 ;  /* 0x0000000200007245 */ /* 0x004fc80000201400 */
[----:B------:R-:W-:-:S04]  /*123f0*/  F2FP.BF16.F32.PACK_AB R0, RZ, R0 ;  /* 0x00000000ff00723e */ /* 0x000fc800000010ff */
[----:B------:R-:W-:Y:S01]  /*12400*/  PRMT R19, R0, 0x7610, R19 ;  /* 0x0000761000137816 */ /* 0x000fe20000000013 */
[----:B------:R-:W-:Y:S06]  /*12410*/  BRA `(.L_x_4018) ;  /* 0x0000000c00807947 */ /* 0x000fec0003800000 */
.L_x_4019:
[----:B------:R-:W2:Y:S02]  /*12420*/  LDG.E.U16 R2, desc[UR36][R2.64] ;  /* 0x0000002402027981 */ /* 0x000ea4000c1e1500 */
[----:B--2---:R-:W0:Y:S02]  /*12430*/  I2F.S16 R0, R2 ;  /* 0x0000000200007306 */ /* 0x004e240000101400 */
[----:B0-----:R-:W-:-:S04]  /*12440*/  F2FP.BF16.F32.PACK_AB R0, RZ, R0 ;  /* 0x00000000ff00723e */ /* 0x001fc800000010ff */
[----:B------:R-:W-:Y:S01]  /*12450*/  PRMT R19, R0, 0x7610, R19 ;  /* 0x0000761000137816 */ /* 0x000fe20000000013 */
[----:B------:R-:W-:Y:S06]  /*12460*/  BRA `(.L_x_4018) ;  /* 0x0000000c006c7947 */ /* 0x000fec0003800000 */
.L_x_4014:
        /* <DEDUP_REMOVED lines=9> */
.L_x_4022:
[----:B------:R-:W2:Y:S02]  /*12500*/  LDG.E.U16 R0, desc[UR36][R2.64] ;  /* 0x0000002402007981 */ /* 0x000ea4000c1e1500 */
[----:B--2---:R-:W-:-:S05]  /*12510*/  HADD2.F32 R0, -RZ, R0.H0_H0 ;  /* 0x20000000ff007230 */ /* 0x004fca0000004100 */
[----:B------:R-:W-:-:S04]  /*12520*/  F2FP.BF16.F32.PACK_AB R0, RZ, R0 ;  /* 0x00000000ff00723e */ /* 0x000fc800000010ff */
[----:B------:R-:W-:Y:S01]  /*12530*/  PRMT R19, R0, 0x7610, R19 ;  /* 0x0000761000137816 */ /* 0x000fe20000000013 */
[----:B------:R-:W-:Y:S06]  /*12540*/  BRA `(.L_x_4018) ;  /* 0x0000000c00347947 */ /* 0x000fec0003800000 */
.L_x_4021:
        /* <DEDUP_REMOVED lines=9> */
.L_x_4024:
[----:B------:R-:W2:Y:S02]  /*125e0*/  LDG.E.U16 R2, desc[UR36][R2.64] ;  /* 0x0000002402027981 */ /* 0x000ea4000c1e1500 */
[----:B--2---:R-:W-:-:S05]  /*125f0*/  HADD2.F32 R0, -RZ, R2.H0_H0 ;  /* 0x20000002ff007230 */ /* 0x004fca0000004100 */
[----:B------:R-:W-:-:S04]  /*12600*/  F2FP.BF16.F32.PACK_AB R0, RZ, R0 ;  /* 0x00000000ff00723e */ /* 0x000fc800000010ff */
[----:B------:R-:W-:Y:S01]  /*12610*/  PRMT R19, R0, 0x7610, R19 ;  /* 0x0000761000137816 */ /* 0x000fe20000000013 */
[----:B------:R-:W-:Y:S06]  /*12620*/  BRA `(.L_x_4018) ;  /* 0x0000000800fc7947 */ /* 0x000fec0003800000 */
.L_x_4023:
        /* <DEDUP_REMOVED lines=9> */
.L_x_4013:
        /* <DEDUP_REMOVED lines=14> */
.L_x_4027:
        /* <DEDUP_REMOVED lines=9> */
.L_x_4026:
        /* <DEDUP_REMOVED lines=27> */
.L_x_4029:
        /* <DEDUP_REMOVED lines=14> */
.L_x_4028:
[----:B------:R0:W5:Y:S01]  /*12ac0*/  LDG.E.U16 R19, desc[UR36][R2.64] ;  /* 0x0000002402137981 */ /* 0x000162000c1e1500 */
[----:B------:R-:W-:Y:S05]  /*12ad0*/  BRA `(.L_x_4018) ;  /* 0x0000000400d07947 */ /* 0x000fea0003800000 */
.L_x_4025:
        /* <DEDUP_REMOVED lines=13> */
.L_x_4032:
        /* <DEDUP_REMOVED lines=21> */
.L_x_4036:
[----:B------:R-:W-:Y:S05]  /*12d00*/  BSYNC.RECONVERGENT B1 ;  /* 0x0000000000017941 */ /* 0x000fea0003800200 */
.L_x_4035:
[----:B------:R-:W-:Y:S01]  /*12d10*/  IMAD.SHL.U32 R0, R0, 0x100000, RZ ;  /* 0x0010000000007824 */ /* 0x000fe200078e00ff */
[----:B------:R-:W-:-:S04]  /*12d20*/  LEA R2, R2, 0x3b800000, 0x17 ;  /* 0x3b80000002027811 */ /* 0x000fc800078eb8ff */
[----:B------:R-:W-:-:S07]  /*12d30*/  LOP3.LUT R0, R2, R0, R7, 0xfe, !PT ;  /* 0x0000000002007212 */ /* 0x000fce00078efe07 */
.L_x_4034:
[----:B------:R-:W-:Y:S05]  /*12d40*/  BSYNC.RECONVERGENT B0 ;  /* 0x0000000000007941 */ /* 0x000fea0003800200 */
.L_x_4033:
[----:B------:R-:W-:-:S04]  /*12d50*/  F2FP.BF16.F32.PACK_AB R0, RZ, R0 ;  /* 0x00000000ff00723e */ /* 0x000fc800000010ff */
[----:B------:R-:W-:Y:S01]  /*12d60*/  PRMT R19, R0, 0x7610, R19 ;  /* 0x0000761000137816 */ /* 0x000fe20000000013 */
[----:B------:R-:W-:Y:S06]  /*12d70*/  BRA `(.L_x_4018) ;  /* 0x0000000400287947 */ /* 0x000fec0003800000 */
.L_x_4031:
        /* <DEDUP_REMOVED lines=21> */
.L_x_4040:
[----:B------:R-:W-:Y:S05]  /*12ed0*/  BSYNC.RECONVERGENT B1 ;  /* 0x0000000000017941 */ /* 0x000fea0003800200 */
.L_x_4039:
[----:B------:R-:W-:Y:S01]  /*12ee0*/  IMAD.SHL.U32 R0, R0, 0x200000, RZ ;  /* 0x0020000000007824 */ /* 0x000fe200078e00ff */
[----:B------:R-:W-:-:S04]  /*12ef0*/  LEA R2, R2, 0x37800000, 0x17 ;  /* 0x3780000002027811 */ /* 0x000fc800078eb8ff */
[----:B------:R-:W-:-:S07]  /*12f00*/  LOP3.LUT R0, R2, R0, R7, 0xfe, !PT ;  /* 0x0000000002007212 */ /* 0x000fce00078efe07 */
.L_x_4038:
[----:B------:R-:W-:Y:S05]  /*12f10*/  BSYNC.RECONVERGENT B0 ;  /* 0x0000000000007941 */ /* 0x000fea0003800200 */
.L_x_4037:
[----:B------:R-:W-:-:S04]  /*12f20*/  F2FP.BF16.F32.PACK_AB R0, RZ, R0 ;  /* 0x00000000ff00723e */ /* 0x000fc800000010ff */
[----:B------:R-:W-:Y:S01]  /*12f30*/  PRMT R19, R0, 0x7610, R19 ;  /* 0x0000761000137816 */ /* 0x000fe20000000013 */
[----:B------:R-:W-:Y:S06]  /*12f40*/  BRA `(.L_x_4018) ;  /* 0x0000000000b47947 */ /* 0x000fec0003800000 */
.L_x_4030:
        /* <DEDUP_REMOVED lines=14> */
.L_x_4044:
[----:B------:R-:W-:Y:S05]  /*13030*/  BSYNC.RECONVERGENT B0 ;  /* 0x0000000000007941 */ /* 0x000fea0003800200 */
.L_x_4043:
[----:B------:R-:W-:-:S04]  /*13040*/  F2FP.BF16.F32.PACK_AB R0, RZ, R0 ;  /* 0x00000000ff00723e */ /* 0x000fc800000010ff */
[----:B------:R-:W-:Y:S01]  /*13050*/  PRMT R19, R0, 0x7610, R19 ;  /* 0x0000761000137816 */ /* 0x000fe20000000013 */
[----:B------:R-:W-:Y:S06]  /*13060*/  BRA `(.L_x_4018) ;  /* 0x00000000006c7947 */ /* 0x000fec0003800000 */
.L_x_4017:
        /* <DEDUP_REMOVED lines=16> */
.L_x_4045:
[----:B------:R-:W-:Y:S01]  /*13170*/  PRMT R19, RZ, 0x7610, R19 ;  /* 0x00007610ff137816 */ /* 0x000fe20000000013 */
[----:B------:R-:W-:Y:S06]  /*13180*/  BRA `(.L_x_4018) ;  /* 0x0000000000247947 */ /* 0x000fec0003800000 */
.L_x_4042:
[----:B------:R-:W2:Y:S02]  /*13190*/  LDG.E.64 R2, desc[UR36][R2.64] ;  /* 0x0000002402027981 */ /* 0x000ea4000c1e1b00 */
[----:B--2---:R-:W0:Y:S02]  /*131a0*/  I2F.U64 R0, R2 ;  /* 0x0000000200007312 */ /* 0x004e240000301000 */
[----:B0-----:R-:W-:-:S04]  /*131b0*/  F2FP.BF16.F32.PACK_AB R0, RZ, R0 ;  /* 0x00000000ff00723e */ /* 0x001fc800000010ff */
[----:B------:R-:W-:Y:S01]  /*131c0*/  PRMT R19, R0, 0x7610, R19 ;  /* 0x0000761000137816 */ /* 0x000fe20000000013 */
[----:B------:R-:W-:Y:S06]  /*131d0*/  BRA `(.L_x_4018) ;  /* 0x0000000000107947 */ /* 0x000fec0003800000 */
.L_x_4041:
[----:B------:R-:W2:Y:S02]  /*131e0*/  LDG.E R2, desc[UR36][R2.64] ;  /* 0x0000002402027981 */ /* 0x000ea4000c1e1900 */
[----:B--2---:R-:W-:-:S04]  /*131f0*/  I2FP.F32.U32 R0, R2 ;  /* 0x0000000200007245 */ /* 0x004fc80000201000 */
[----:B------:R-:W-:-:S04]  /*13200*/  F2FP.BF16.F32.PACK_AB R0, RZ, R0 ;  /* 0x00000000ff00723e */ /* 0x000fc800000010ff */
[----:B------:R-:W-:-:S07]  /*13210*/  PRMT R19, R0, 0x7610, R19 ;  /* 0x0000761000137816 */ /* 0x000fce0000000013 */
.L_x_4018:
        /* <DEDUP_REMOVED lines=19> */
.L_x_4049:
[----:B------:R-:W2:Y:S02]  /*13350*/  LDG.E.U8 R2, desc[UR36][R2.64] ;  /* 0x0000002402027981 */ /* 0x000ea4000c1e1100 */
[----:B--2---:R-:W-:-:S04]  /*13360*/  I2FP.F32.U32 R0, R2 ;  /* 0x0000000200007245 */ /* 0x004fc80000201000 */
[----:B------:R-:W-:-:S04]  /*13370*/  F2FP.BF16.F32.PACK_AB R0, RZ, R0 ;  /* 0x00000000ff00723e */ /* 0x000fc800000010ff */
[----:B------:R-:W-:Y:S01]  /*13380*/  PRMT R22, R0, 0x7610, R22 ;  /* 0x0000761000167816 */ /* 0x000fe20000000016 */
[----:B------:R-:W-:Y:S06]  /*13390*/  BRA `(.L_x_4051) ;  /* 0x0000000c00c07947 */ /* 0x000fec0003800000 */
.L_x_4048:
        /* <DEDUP_REMOVED lines=11> */
.L_x_4053:
[----:B------:R-:W2:Y:S02]  /*13450*/  LDG.E R2, desc[UR36][R2.64] ;  /* 0x0000002402027981 */ /* 0x000ea4000c1e1900 */
[----:B--2---:R-:W-:-:S04]  /*13460*/  I2FP.F32.S32 R0, R2 ;  /* 0x0000000200007245 */ /* 0x004fc80000201400 */
[----:B------:R-:W-:-:S04]  /*13470*/  F2FP.BF16.F32.PACK_AB R0, RZ, R0 ;  /* 0x00000000ff00723e */ /* 0x000fc800000010ff */
[----:B------:R-:W-:Y:S01]  /*13480*/  PRMT R22, R0, 0x7610, R22 ;  /* 0x0000761000167816 */ /* 0x000fe20000000016 */
[----:B------:R-:W-:Y:S06]  /*13490*/  BRA `(.L_x_4051) ;  /* 0x0000000c00807947 */ /* 0x000fec0003800000 */
.L_x_4052:
[----:B------:R-:W2:Y:S02]  /*134a0*/  LDG.E.U16 R2, desc[UR36][R2.64] ;  /* 0x0000002402027981 */ /* 0x000ea4000c1e1500 */
[----:B--2---:R-:W0:Y:S02]  /*134b0*/  I2F.S16 R0, R2 ;  /* 0x0000000200007306 */ /* 0x004e240000101400 */
[----:B0-----:R-:W-:-:S04]  /*134c0*/  F2FP.BF16.F32.PACK_AB R0, RZ, R0 ;  /* 0x00000000ff00723e */ /* 0x001fc800000010ff */
[----:B------:R-:W-:Y:S01]  /*134d0*/  PRMT R22, R0, 0x7610, R22 ;  /* 0x0000761000167816 */ /* 0x000fe20000000016 */
[----:B------:R-:W-:Y:S06]  /*134e0*/  BRA `(.L_x_4051) ;  /* 0x0000000c006c7947 */ /* 0x000fec0003800000 */
.L_x_4047:
        /* <DEDUP_REMOVED lines=9> */
.L_x_4055:
[----:B------:R-:W2:Y:S02]  /*13580*/  LDG.E.U16 R0, desc[UR36][R2.64] ;  /* 0x0000002402007981 */ /* 0x000ea4000c1e1500 */
[----:B--2---:R-:W-:-:S05]  /*13590*/  HADD2.F32 R0, -RZ, R0.H0_H0 ;  /* 0x20000000ff007230 */ /* 0x004fca0000004100 */
[----:B------:R-:W-:-:S04]  /*135a0*/  F2FP.BF16.F32.PACK_AB R0, RZ, R0 ;  /* 0x00000000ff00723e */ /* 0x000fc800000010ff */
[----:B------:R-:W-:Y:S01]  /*135b0*/  PRMT R22, R0, 0x7610, R22 ;  /* 0x0000761000167816 */ /* 0x000fe20000000016 */
[----:B------:R-:W-:Y:S06]  /*135c0*/  BRA `(.L_x_4051) ;  /* 0x0000000c00347947 */ /* 0x000fec0003800000 */
.L_x_4054:
        /* <DEDUP_REMOVED lines=9> */
.L_x_4057:
[----:B------:R-:W2:Y:S02]  /*13660*/  LDG.E.U16 R2, desc[UR36][R2.64] ;  /* 0x0000002402027981 */ /* 0x000ea4000c1e1500 */
[----:B--2---:R-:W-:-:S05]  /*13670*/  HADD2.F32 R0, -RZ, R2.H0_H0 ;  /* 0x20000002ff007230 */ /* 0x004fca0000004100 */
[----:B------:R-:W-:-:S04]  /*13680*/  F2FP.BF16.F32.PACK_AB R0, RZ, R0 ;  /* 0x00000000ff00723e */ /* 0x000fc800000010ff */
[----:B------:R-:W-:Y:S01]  /*13690*/  PRMT R22, R0, 0x7610, R22 ;  /* 0x0000761000167816 */ /* 0x000fe20000000016 */
[----:B------:R-:W-:Y:S06]  /*136a0*/  BRA `(.L_x_4051) ;  /* 0x0000000800fc7947 */ /* 0x000fec0003800000 */
.L_x_4056:
        /* <DEDUP_REMOVED lines=9> */
.L_x_4046:
        /* <DEDUP_REMOVED lines=14> */
.L_x_4060:
        /* <DEDUP_REMOVED lines=9> */
.L_x_4059:
        /* <DEDUP_REMOVED lines=27> */
.L_x_4062:
        /* <DEDUP_REMOVED lines=14> */
.L_x_4061:
[----:B------:R0:W5:Y:S01]  /*13b40*/  LDG.E.U16 R22, desc[UR36][R2.64] ;  /* 0x0000002402167981 */ /* 0x000162000c1e1500 */
[----:B------:R-:W-:Y:S05]  /*13b50*/  BRA `(.L_x_4051) ;  /* 0x0000000400d07947 */ /* 0x000fea0003800000 */
.L_x_4058:
        /* <DEDUP_REMOVED lines=13> */
.L_x_4065:
        /* <DEDUP_REMOVED lines=21> */
.L_x_4069:
[----:B------:R-:W-:Y:S05]  /*13d80*/  BSYNC.RECONVERGENT B1 ;  /* 0x0000000000017941 */ /* 0x000fea0003800200 */
.L_x_4068:
[----:B------:R-:W-:Y:S02]  /*13d90*/  SHF.L.U32 R0, R0, 0x14, RZ ;  /* 0x0000001400007819 */ /* 0x000fe400000006ff */
[----:B------:R-:W-:-:S04]  /*13da0*/  LEA R2, R2, 0x3b800000, 0x17 ;  /* 0x3b80000002027811 */ /* 0x000fc800078eb8ff */
[----:B------:R-:W-:-:S07]  /*13db0*/  LOP3.LUT R0, R2, R0, R7, 0xfe, !PT ;  /* 0x0000000002007212 */ /* 0x000fce00078efe07 */
.L_x_4067:
[----:B------:R-:W-:Y:S05]  /*13dc0*/  BSYNC.RECONVERGENT B0 ;  /* 0x0000000000007941 */ /* 0x000fea0003800200 */
.L_x_4066:
[----:B------:R-:W-:-:S04]  /*13dd0*/  F2FP.BF16.F32.PACK_AB R0, RZ, R0 ;  /* 0x00000000ff00723e */ /* 0x000fc800000010ff */
[----:B------:R-:W-:Y:S01]  /*13de0*/  PRMT R22, R0, 0x7610, R22 ;  /* 0x0000761000167816 */ /* 0x000fe20000000016 */
[----:B------:R-:W-:Y:S06]  /*13df0*/  BRA `(.L_x_4051) ;  /* 0x0000000400287947 */ /* 0x000fec0003800000 */
.L_x_4064:
        /* <DEDUP_REMOVED lines=21> */
.L_x_4073:
[----:B------:R-:W-:Y:S05]  /*13f50*/  BSYNC.RECONVERGENT B1 ;  /* 0x0000000000017941 */ /* 0x000fea0003800200 */
.L_x_4072:
[----:B------:R-:W-:Y:S01]  /*13f60*/  IMAD.SHL.U32 R0, R0, 0x200000, RZ ;  /* 0x0020000000007824 */ /* 0x000fe200078e00ff */
[----:B------:R-:W-:-:S04]  /*13f70*/  LEA R2, R2, 0x37800000, 0x17 ;  /* 0x3780000002027811 */ /* 0x000fc800078eb8ff */
[----:B------:R-:W-:-:S07]  /*13f80*/  LOP3.LUT R0, R2, R0, R7, 0xfe, !PT ;  /* 0x0000000002007212 */ /* 0x000fce00078efe07 */
.L_x_4071:
[----:B------:R-:W-:Y:S05]  /*13f90*/  BSYNC.RECONVERGENT B0 ;  /* 0x0000000000007941 */ /* 0x000fea0003800200 */
.L_x_4070:
[----:B------:R-:W-:-:S04]  /*13fa0*/  F2FP.BF16.F32.PACK_AB R0, RZ, R0 ;  /* 0x00000000ff00723e */ /* 0x000fc800000010ff */
[----:B------:R-:W-:Y:S01]  /*13fb0*/  PRMT R22, R0, 0x7610, R22 ;  /* 0x0000761000167816 */ /* 0x000fe20000000016 */
[----:B------:R-:W-:Y:S06]  /*13fc0*/  BRA `(.L_x_4051) ;  /* 0x0000000000b47947 */ /* 0x000fec0003800000 */
.L_x_4063:
        /* <DEDUP_REMOVED lines=14> */
.L_x_4077:
[----:B------:R-:W-:Y:S05]  /*140b0*/  BSYNC.RECONVERGENT B0 ;  /* 0x0000000000007941 */ /* 0x000fea0003800200 */
.L_x_4076:
[----:B------:R-:W-:-:S04]  /*140c0*/  F2FP.BF16.F32.PACK_AB R0, RZ, R0 ;  /* 0x00000000ff00723e */ /* 0x000fc800000010ff */
[----:B------:R-:W-:Y:S01]  /*140d0*/  PRMT R22, R0, 0x7610, R22 ;  /* 0x0000761000167816 */ /* 0x000fe20000000016 */
[----:B------:R-:W-:Y:S06]  /*140e0*/  BRA `(.L_x_4051) ;  /* 0x00000000006c7947 */ /* 0x000fec0003800000 */
.L_x_4050:
        /* <DEDUP_REMOVED lines=16> */
.L_x_4078:
[----:B------:R-:W-:Y:S01]  /*141f0*/  PRMT R22, RZ, 0x7610, R22 ;  /* 0x00007610ff167816 */ /* 0x000fe20000000016 */
[----:B------:R-:W-:Y:S06]  /*14200*/  BRA `(.L_x_4051) ;  /* 0x0000000000247947 */ /* 0x000fec0003800000 */
.L_x_4075:
[----:B------:R-:W2:Y:S02]  /*14210*/  LDG.E.64 R2, desc[UR36][R2.64] ;  /* 0x0000002402027981 */ /* 0x000ea4000c1e1b00 */
[----:B--2---:R-:W0:Y:S02]  /*14220*/  I2F.U64 R0, R2 ;  /* 0x0000000200007312 */ /* 0x004e240000301000 */
[----:B0-----:R-:W-:-:S04]  /*14230*/  F2FP.BF16.F32.PACK_AB R0, RZ, R0 ;  /* 0x00000000ff00723e */ /* 0x001fc800000010ff */
[----:B------:R-:W-:Y:S01]  /*14240*/  PRMT R22, R0, 0x7610, R22 ;  /* 0x0000761000167816 */ /* 0x000fe20000000016 */
[----:B------:R-:W-:Y:S06]  /*14250*/  BRA `(.L_x_4051) ;  /* 0x0000000000107947 */ /* 0x000fec0003800000 */
.L_x_4074:
[----:B------:R-:W2:Y:S02]  /*14260*/  LDG.E R2, desc[UR36][R2.64] ;  /* 0x0000002402027981 */ /* 0x000ea4000c1e1900 */
[----:B--2---:R-:W-:-:S04]  /*14270*/  I2FP.F32.U32 R0, R2 ;  /* 0x0000000200007245 */ /* 0x004fc80000201000 */
[----:B------:R-:W-:-:S04]  /*14280*/  F2FP.BF16.F32.PACK_AB R0, RZ, R0 ;  /* 0x00000000ff00723e */ /* 0x000fc800000010ff */
[----:B------:R-:W-:-:S07]  /*14290*/  PRMT R22, R0, 0x7610, R22 ;  /* 0x0000761000167816 */ /* 0x000fce0000000016 */
.L_x_4051:
        /* <DEDUP_REMOVED lines=18> */
.L_x_4082:
[----:B------:R-:W2:Y:S02]  /*143c0*/  LDG.E.U8 R2, desc[UR36][R2.64] ;  /* 0x0000002402027981 */ /* 0x000ea4000c1e1100 */
[----:B--2---:R-:W-:-:S04]  /*143d0*/  I2FP.F32.U32 R0, R2 ;  /* 0x0000000200007245 */ /* 0x004fc80000201000 */
[----:B------:R-:W-:Y:S01]  /*143e0*/  F2FP.BF16.F32.PACK_AB R0, RZ, R0 ;  /* 0x00000000ff00723e */ /* 0x000fe200000010ff */
[----:B------:R-:W-:Y:S06]  /*143f0*/  BRA `(.L_x_4084) ;  /* 0x0000000c00847947 */ /* 0x000fec0003800000 */
.L_x_4081:
        /* <DEDUP_REMOVED lines=10> */
.L_x_4086:
[----:B------:R-:W2:Y:S02]  /*144a0*/  LDG.E R2, desc[UR36][R2.64] ;  /* 0x0000002402027981 */ /* 0x000ea4000c1e1900 */
[----:B--2---:R-:W-:-:S04]  /*144b0*/  I2FP.F32.S32 R0, R2 ;  /* 0x0000000200007245 */ /* 0x004fc80000201400 */
[----:B------:R-:W-:Y:S01]  /*144c0*/  F2FP.BF16.F32.PACK_AB R0, RZ, R0 ;  /* 0x00000000ff00723e */ /* 0x000fe200000010ff */
[----:B------:R-:W-:Y:S06]  /*144d0*/  BRA `(.L_x_4084) ;  /* 0x0000000c004c7947 */ /* 0x000fec0003800000 */
.L_x_4085:
[----:B------:R-:W2:Y:S02]  /*144e0*/  LDG.E.U16 R2, desc[UR36][R2.64] ;  /* 0x0000002402027981 */ /* 0x000ea4000c1e1500 */
[----:B--2---:R-:W0:Y:S02]  /*144f0*/  I2F.S16 R0, R2 ;  /* 0x0000000200007306 */ /* 0x004e240000101400 */
[----:B0-----:R-:W-:Y:S01]  /*14500*/  F2FP.BF16.F32.PACK_AB R0, RZ, R0 ;  /* 0x00000000ff00723e */ /* 0x001fe200000010ff */
[----:B------:R-:W-:Y:S06]  /*14510*/  BRA `(.L_x_4084) ;  /* 0x0000000c003c7947 */ /* 0x000fec0003800000 */
.L_x_4080:
        /* <DEDUP_REMOVED lines=9> */
.L_x_4088:
[----:B------:R-:W2:Y:S02]  /*145b0*/  LDG.E.U16 R0, desc[UR36][R2.64] ;  /* 0x0000002402007981 */ /* 0x000ea4000c1e1500 */
[----:B--2---:R-:W-:-:S05]  /*145c0*/  HADD2.F32 R0, -RZ, R0.H0_H0 ;  /* 0x20000000ff007230 */ /* 0x004fca0000004100 */
[----:B------:R-:W-:Y:S01]  /*145d0*/  F2FP.BF16.F32.PACK_AB R0, RZ, R0 ;  /* 0x00000000ff00723e */ /* 0x000fe200000010ff */
[----:B------:R-:W-:Y:S06]  /*145e0*/  BRA `(.L_x_4084) ;  /* 0x0000000c00087947 */ /* 0x000fec0003800000 */
.L_x_4087:
        /* <DEDUP_REMOVED lines=9> */
.L_x_4090:
[----:B------:R-:W2:Y:S02]  /*14680*/  LDG.E.U16 R2, desc[UR36][R2.64] ;  /* 0x0000002402027981 */ /* 0x000ea4000c1e1500 */
[----:B--2---:R-:W-:-:S05]  /*14690*/  HADD2.F32 R0, -RZ, R2.H0_H0 ;  /* 0x20000002ff007230 */ /* 0x004fca0000004100 */
[----:B------:R-:W-:Y:S01]  /*146a0*/  F2FP.BF16.F32.PACK_AB R0, RZ, R0 ;  /* 0x00000000ff00723e */ /* 0x000fe200000010ff */
[----:B------:R-:W-:Y:S06]  /*146b0*/  BRA `(.L_x_4084) ;  /* 0x0000000800d47947 */ /* 0x000fec0003800000 */
.L_x_4089:
        /* <DEDUP_REMOVED lines=8> */
.L_x_4079:
        /* <DEDUP_REMOVED lines=13> */
.L_x_4093:
        /* <DEDUP_REMOVED lines=8> */
.L_x_4092:
        /* <DEDUP_REMOVED lines=27> */
.L_x_4095:
        /* <DEDUP_REMOVED lines=13> */
.L_x_4094:
[----:B------:R0:W5:Y:S01]  /*14b10*/  LDG.E.U16 R0, desc[UR36][R2.64] ;  /* 0x0000002402007981 */ /* 0x000162000c1e1500 */
[----:B------:R-:W-:Y:S05]  /*14b20*/  BRA `(.L_x_4084) ;  /* 0x0000000400b87947 */ /* 0x000fea0003800000 */
.L_x_4091:
        /* <DEDUP_REMOVED lines=12> */
.L_x_4098:
        /* <DEDUP_REMOVED lines=21> */
.L_x_4102:
[----:B------:R-:W-:Y:S05]  /*14d40*/  BSYNC.RECONVERGENT B1 ;  /* 0x0000000000017941 */ /* 0x000fea0003800200 */
.L_x_4101:
[----:B------:R-:W-:Y:S01]  /*14d50*/  IMAD.SHL.U32 R0, R0, 0x100000, RZ ;  /* 0x0010000000007824 */ /* 0x000fe200078e00ff */
[----:B------:R-:W-:-:S04]  /*14d60*/  LEA R2, R2, 0x3b800000, 0x17 ;  /* 0x3b80000002027811 */ /* 0x000fc800078eb8ff */
[----:B------:R-:W-:-:S07]  /*14d70*/  LOP3.LUT R0, R2, R0, R7, 0xfe, !PT ;  /* 0x0000000002007212 */ /* 0x000fce00078efe07 */
.L_x_4100:
[----:B------:R-:W-:Y:S05]  /*14d80*/  BSYNC.RECONVERGENT B0 ;  /* 0x0000000000007941 */ /* 0x000fea0003800200 */
.L_x_4099:
[----:B------:R-:W-:Y:S01]  /*14d90*/  F2FP.BF16.F32.PACK_AB R0, RZ, R0 ;  /* 0x00000000ff00723e */ /* 0x000fe200000010ff */
[----:B------:R-:W-:Y:S06]  /*14da0*/  BRA `(.L_x_4084) ;  /* 0x0000000400187947 */ /* 0x000fec0003800000 */
.L_x_4097:
        /* <DEDUP_REMOVED lines=21> */
.L_x_4106:
[----:B------:R-:W-:Y:S05]  /*14f00*/  BSYNC.RECONVERGENT B1 ;  /* 0x0000000000017941 */ /* 0x000fea0003800200 */
.L_x_4105:
[----:B------:R-:W-:Y:S01]  /*14f10*/  IMAD.SHL.U32 R0, R0, 0x200000, RZ ;  /* 0x0020000000007824 */ /* 0x000fe200078e00ff */
[----:B------:R-:W-:-:S04]  /*14f20*/  LEA R2, R2, 0x37800000, 0x17 ;  /* 0x3780000002027811 */ /* 0x000fc800078eb8ff */
[----:B------:R-:W-:-:S07]  /*14f30*/  LOP3.LUT R0, R2, R0, R7, 0xfe, !PT ;  /* 0x0000000002007212 */ /* 0x000fce00078efe07 */
.L_x_4104:
[----:B------:R-:W-:Y:S05]  /*14f40*/  BSYNC.RECONVERGENT B0 ;  /* 0x0000000000007941 */ /* 0x000fea0003800200 */
.L_x_4103:
[----:B------:R-:W-:Y:S01]  /*14f50*/  F2FP.BF16.F32.PACK_AB R0, RZ, R0 ;  /* 0x00000000ff00723e */ /* 0x000fe200000010ff */
[----:B------:R-:W-:Y:S06]  /*14f60*/  BRA `(.L_x_4084) ;  /* 0x0000000000a87947 */ /* 0x000fec0003800000 */
.L_x_4096:
        /* <DEDUP_REMOVED lines=14> */
.L_x_4110:
[----:B------:R-:W-:Y:S05]  /*15050*/  BSYNC.RECONVERGENT B0 ;  /* 0x0000000000007941 */ /* 0x000fea0003800200 */
.L_x_4109:
[----:B------:R-:W-:Y:S01]  /*15060*/  F2FP.BF16.F32.PACK_AB R0, RZ, R0 ;  /* 0x00000000ff00723e */ /* 0x000fe200000010ff */
[----:B------:R-:W-:Y:S06]  /*15070*/  BRA `(.L_x_4084) ;  /* 0x0000000000647947 */ /* 0x000fec0003800000 */
.L_x_4083:
        /* <DEDUP_REMOVED lines=16> */
.L_x_4111:
[----:B------:R-:W-:Y:S01]  /*15180*/  PRMT R0, RZ, 0x7610, R0 ;  /* 0x00007610ff007816 */ /* 0x000fe20000000000 */
[----:B------:R-:W-:Y:S06]  /*15190*/  BRA `(.L_x_4084) ;  /* 0x00000000001c7947 */ /* 0x000fec0003800000 */
.L_x_4108:
[----:B------:R-:W2:Y:S02]  /*151a0*/  LDG.E.64 R2, desc[UR36][R2.64] ;  /* 0x0000002402027981 */ /* 0x000ea4000c1e1b00 */
[----:B--2---:R-:W0:Y:S02]  /*151b0*/  I2F.U64 R0, R2 ;  /* 0x0000000200007312 */ /* 0x004e240000301000 */
[----:B0-----:R-:W-:Y:S01]  /*151c0*/  F2FP.BF16.F32.PACK_AB R0, RZ, R0 ;  /* 0x00000000ff00723e */ /* 0x001fe200000010ff */
[----:B------:R-:W-:Y:S06]  /*151d0*/  BRA `(.L_x_4084) ;  /* 0x00000000000c7947 */ /* 0x000fec0003800000 */
.L_x_4107:
[----:B------:R-:W2:Y:S02]  /*151e0*/  LDG.E R2, desc[UR36][R2.64] ;  /* 0x0000002402027981 */ /* 0x000ea4000c1e1900 */
[----:B--2---:R-:W-:-:S04]  /*151f0*/  I2FP.F32.U32 R0, R2 ;  /* 0x0000000200007245 */ /* 0x004fc80000201000 */
[----:B------:R-:W-:-:S07]  /*15200*/  F2FP.BF16.F32.PACK_AB R0, RZ, R0 ;  /* 0x00000000ff00723e */ /* 0x000fce00000010ff */
.L_x_4084:
[----:B-----5:R-:W-:Y:S01]  /*15210*/  IMAD.U32 R4, R0, 0x10000, RZ ;  /* 0x0001000000047824 */ /* 0x020fe200078e00ff */
[----:B------:R-:W-:Y:S01]  /*15220*/  UPRMT UR4, UR44, 0x9910, URZ ;  /* 0x000099102c047896 */ /* 0x000fe200080000ff */
[----:B------:R-:W-:Y:S02]  /*15230*/  IMAD.U32 R19, R19, 0x10000, RZ ;  /* 0x0001000013137824 */ /* 0x000fe400078e00ff */
[----:B------:R-:W-:Y:S01]  /*15240*/  IMAD.U32 R5, R22, 0x10000, RZ ;  /* 0x0001000016057824 */ /* 0x000fe200078e00ff */
[----:B------:R-:W-:Y:S01]  /*15250*/  FSETP.GEU.FTZ.AND P0, PT, |R4|, 0.5, PT ;  /* 0x3f0000000400780b */ /* 0x000fe20003f1e200 */
[----:B------:R-:W-:Y:S02]  /*15260*/  UISETP.GT.AND UP0, UPT, UR4, 0x9, UPT ;  /* 0x000000090400788c */ /* 0x000fe4000bf04270 */
[----:B------:R-:W-:-:S10]  /*15270*/  FADD.FTZ R0, -R19, R5 ;  /* 0x0000000513007221 */ /* 0x000fd40000010100 */
[C---:B0-----:R-:W-:Y:S01]  /*15280*/  @P0 FADD.FTZ R3, -R4.reuse, 1 ;  /* 0x3f80000004030421 */ /* 0x041fe20000010100 */
[----:B------:R-:W-:-:S03]  /*15290*/  @!P0 FFMA.FTZ R2, R4, R0, R19 ;  /* 0x0000000004028223 */ /* 0x000fc60000010013 */
        /* <DEDUP_REMOVED lines=13> */
[----:B-1----:R-:W-:Y:S01]  /*15370*/  STG.E.U8 desc[UR36][R16.64], R3 ;  /* 0x0000000310007986 */ /* 0x002fe2000c101124 */
[----:B------:R-:W-:Y:S05]  /*15380*/  EXIT ;  /* 0x000000000000794d */ /* 0x000fea0003800000 */
.L_x_4115:
[----:B-1----:R-:W-:-:S06]  /*15390*/  IMAD.U32 R3, R3, 0x10000, RZ ;  /* 0x0001000003037824 */ /* 0x002fcc00078e00ff */
[----:B0-----:R-:W0:Y:S02]  /*153a0*/  F2I.S64.TRUNC R2, R3 ;  /* 0x0000000300027311 */ /* 0x001e24000020d900 */
[----:B0-----:R-:W-:Y:S01]  /*153b0*/  STG.E.U8 desc[UR36][R16.64], R2 ;  /* 0x0000000210007986 */ /* 0x001fe2000c101124 */
[----:B------:R-:W-:Y:S05]  /*153c0*/  EXIT ;  /* 0x000000000000794d */ /* 0x000fea0003800000 */
.L_x_4114:
        /* <DEDUP_REMOVED lines=8> */
[----:B0-----:R-:W-:Y:S01]  /*15450*/  STG.E.64 desc[UR36][R16.64], R2 ;  /* 0x0000000210007986 */ /* 0x001fe2000c101b24 */
[----:B------:R-:W-:Y:S05]  /*15460*/  EXIT ;  /* 0x000000000000794d */ /* 0x000fea0003800000 */
.L_x_4118:
[----:B-1----:R-:W-:-:S06]  /*15470*/  IMAD.U32 R3, R3, 0x10000, RZ ;  /* 0x0001000003037824 */ /* 0x002fcc00078e00ff */
[----:B------:R-:W1:Y:S02]  /*15480*/  F2I.FTZ.TRUNC.NTZ R3, R3 ;  /* 0x0000000300037305 */ /* 0x000e64000021f100 */
[----:B-1----:R-:W-:Y:S01]  /*15490*/  STG.E desc[UR36][R16.64], R3 ;  /* 0x0000000310007986 */ /* 0x002fe2000c101924 */
[----:B------:R-:W-:Y:S05]  /*154a0*/  EXIT ;  /* 0x000000000000794d */ /* 0x000fea0003800000 */
.L_x_4117:
[----:B-1----:R-:W-:-:S06]  /*154b0*/  IMAD.U32 R3, R3, 0x10000, RZ ;  /* 0x0001000003037824 */ /* 0x002fcc00078e00ff */
[----:B------:R-:W1:Y:S02]  /*154c0*/  F2I.FTZ.TRUNC.NTZ R3, R3 ;  /* 0x0000000300037305 */ /* 0x000e64000021f100 */
[----:B-1----:R-:W-:Y:S01]  /*154d0*/  STG.E.U16 desc[UR36][R16.64], R3 ;  /* 0x0000000310007986 */ /* 0x002fe2000c101524 */
[----:B------:R-:W-:Y:S05]  /*154e0*/  EXIT ;  /* 0x000000000000794d */ /* 0x000fea0003800000 */
.L_x_4113:
        /* <DEDUP_REMOVED lines=9> */
.L_x_4120:
[----:B-1----:R-:W-:-:S04]  /*15580*/  SHF.L.U32 R0, R3, 0x10, RZ ;  /* 0x0000001003007819 */ /* 0x002fc800000006ff */
[----:B------:R-:W-:-:S05]  /*15590*/  F2FP.F16.F32.PACK_AB R0, RZ, R0 ;  /* 0x00000000ff00723e */ /* 0x000fca00000000ff */
[----:B------:R-:W-:Y:S01]  /*155a0*/  STG.E.U16 desc[UR36][R16.64], R0 ;  /* 0x0000000010007986 */ /* 0x000fe2000c101524 */
[----:B------:R-:W-:Y:S05]  /*155b0*/  EXIT ;  /* 0x000000000000794d */ /* 0x000fea0003800000 */
.L_x_4119:
        /* <DEDUP_REMOVED lines=8> */
[----:B------:R-:W-:Y:S01]  /*15640*/  STG.E.64 desc[UR36][R16.64], R2 ;  /* 0x0000000210007986 */ /* 0x000fe2000c101b24 */
[----:B------:R-:W-:Y:S05]  /*15650*/  EXIT ;  /* 0x000000000000794d */ /* 0x000fea0003800000 */
.L_x_4122:
[----:B-1----:R-:W-:-:S05]  /*15660*/  IMAD.U32 R3, R3, 0x10000, RZ ;  /* 0x0001000003037824 */ /* 0x002fca00078e00ff */
[----:B------:R-:W-:-:S04]  /*15670*/  F2FP.F16.F32.PACK_AB R3, RZ, R3 ;  /* 0x00000003ff03723e */ /* 0x000fc800000000ff */
[----:B------:R-:W-:-:S05]  /*15680*/  PRMT R3, R3, 0x5410, RZ ;  /* 0x0000541003037816 */ /* 0x000fca00000000ff */
[----:B------:R-:W-:Y:S01]  /*15690*/  STG.E desc[UR36][R16.64], R3 ;  /* 0x0000000310007986 */ /* 0x000fe2000c101924 */
[----:B------:R-:W-:Y:S05]  /*156a0*/  EXIT ;  /* 0x000000000000794d */ /* 0x000fea0003800000 */
.L_x_4121:
[----:B01----:R-:W-:-:S04]  /*156b0*/  IMAD.U32 R2, R3, 0x10000, RZ ;  /* 0x0001000003027824 */ /* 0x003fc800078e00ff */
[----:B------:R-:W-:-:S06]  /*156c0*/  FMUL.FTZ R2, R2, 1 ;  /* 0x3f80000002027820 */ /* 0x000fcc0000410000 */
[----:B------:R-:W0:Y:S02]  /*156d0*/  F2F.F64.F32 R2, R2 ;  /* 0x0000000200027310 */ /* 0x000e240000201800 */
[----:B0-----:R-:W-:Y:S01]  /*156e0*/  STG.E.64 desc[UR36][R16.64], R2 ;  /* 0x0000000210007986 */ /* 0x001fe2000c101b24 */
[----:B------:R-:W-:Y:S05]  /*156f0*/  EXIT ;  /* 0x000000000000794d */ /* 0x000fea0003800000 */
.L_x_4112:
        /* <DEDUP_REMOVED lines=14> */
.L_x_4126:
        /* <DEDUP_REMOVED lines=17> */
.L_x_4129:
[----:B------:R-:W-:-:S04]  /*158f0*/  SHF.R.U32.HI R3, RZ, 0x18, R3 ;  /* 0x00000018ff037819 */ /* 0x000fc80000011603 */
[----:B------:R-:W-:-:S04]  /*15900*/  LOP3.LUT R0, R0, 0x80, R3, 0xf8, !PT ;  /* 0x0000008000007812 */ /* 0x000fc800078ef803 */
[----:B------:R-:W-:-:S07]  /*15910*/  PRMT R8, R0, 0x7610, R8 ;  /* 0x0000761000087816 */ /* 0x000fce0000000008 */
.L_x_4128:
[----:B------:R-:W-:Y:S05]  /*15920*/  BSYNC.RECONVERGENT B0 ;  /* 0x0000000000007941 */ /* 0x000fea0003800200 */
.L_x_4127:
[----:B------:R-:W-:Y:S01]  /*15930*/  STG.E.U8 desc[UR36][R16.64], R8 ;  /* 0x0000000810007986 */ /* 0x000fe2000c101124 */
[----:B------:R-:W-:Y:S05]  /*15940*/  EXIT ;  /* 0x000000000000794d */ /* 0x000fea0003800000 */
.L_x_4125:
        /* <DEDUP_REMOVED lines=17> */
.L_x_4132:
[----:B------:R-:W-:-:S04]  /*15a60*/  SHF.R.U32.HI R3, RZ, 0x18, R3 ;  /* 0x00000018ff037819 */ /* 0x000fc80000011603 */
[----:B------:R-:W-:-:S04]  /*15a70*/  LOP3.LUT R0, R0, 0x80, R3, 0xf8, !PT ;  /* 0x0000008000007812 */ /* 0x000fc800078ef803 */
[----:B------:R-:W-:-:S07]  /*15a80*/  PRMT R8, R0, 0x7610, R8 ;  /* 0x0000761000087816 */ /* 0x000fce0000000008 */
.L_x_4131:
[----:B------:R-:W-:Y:S05]  /*15a90*/  BSYNC.RECONVERGENT B0 ;  /* 0x0000000000007941 */ /* 0x000fea0003800200 */
.L_x_4130:
[----:B------:R-:W-:Y:S01]  /*15aa0*/  STG.E.U8 desc[UR36][R16.64], R8 ;  /* 0x0000000810007986 */ /* 0x000fe2000c101124 */
[----:B------:R-:W-:Y:S05]  /*15ab0*/  EXIT ;  /* 0x000000000000794d */ /* 0x000fea0003800000 */
.L_x_4124:
        /* <DEDUP_REMOVED lines=22> */
.L_x_4134:
[----:B-1----:R-:W-:-:S06]  /*15c20*/  IMAD.U32 R3, R3, 0x10000, RZ ;  /* 0x0001000003037824 */ /* 0x002fcc00078e00ff */
[----:B0-----:R-:W0:Y:S02]  /*15c30*/  F2I.U64.TRUNC R2, R3 ;  /* 0x0000000300027311 */ /* 0x001e24000020d800 */
[----:B0-----:R-:W-:Y:S01]  /*15c40*/  STG.E.64 desc[UR36][R16.64], R2 ;  /* 0x0000000210007986 */ /* 0x001fe2000c101b24 */
[----:B------:R-:W-:Y:S05]  /*15c50*/  EXIT ;  /* 0x000000000000794d */ /* 0x000fea0003800000 */
.L_x_4133:
[----:B-1----:R-:W-:-:S06]  /*15c60*/  IMAD.U32 R3, R3, 0x10000, RZ ;  /* 0x0001000003037824 */ /* 0x002fcc00078e00ff */
[----:B------:R-:W1:Y:S02]  /*15c70*/  F2I.FTZ.U32.TRUNC.NTZ R3, R3 ;  /* 0x0000000300037305 */ /* 0x000e64000021f000 */
[----:B-1----:R-:W-:Y:S01]  /*15c80*/  STG.E desc[UR36][R16.64], R3 ;  /* 0x0000000310007986 */ /* 0x002fe2000c101924 */
[----:B------:R-:W-:Y:S05]  /*15c90*/  EXIT ;  /* 0x000000000000794d */ /* 0x000fea0003800000 */
.L_x_4123:
        /* <DEDUP_REMOVED lines=11> */
.L_x_4136:
[----:B-1----:R-:W-:Y:S01]  /*15d50*/  IMAD.U32 R3, R3, 0x10000, RZ ;  /* 0x0001000003037824 */ /* 0x002fe200078e00ff */
[----:B------:R-:W-:-:S03]  /*15d60*/  CS2R R6, SRZ ;  /* 0x0000000000067805 */ /* 0x000fc6000001ff00 */
[----:B------:R-:W-:-:S04]  /*15d70*/  FMUL.FTZ R3, R3, 1 ;  /* 0x3f80000003037820 */ /* 0x000fc80000410000 */
[----:B------:R-:W1:Y:S02]  /*15d80*/  F2F.F64.F32 R4, R3 ;  /* 0x0000000300047310 */ /* 0x000e640000201800 */
[----:B-1----:R-:W-:Y:S01]  /*15d90*/  STG.E.128 desc[UR36][R16.64], R4 ;  /* 0x0000000410007986 */ /* 0x002fe2000c101d24 */
[----:B------:R-:W-:Y:S05]  /*15da0*/  EXIT ;  /* 0x000000000000794d */ /* 0x000fea0003800000 */
.L_x_4135:
[----:B------:R-:W-:-:S09]  /*15db0*/  UISETP.NE.AND UP0, UPT, UR4, 0xf, UPT ;  /* 0x0000000f0400788c */ /* 0x000fd2000bf05270 */
[----:B------:R-:W-:Y:S05]  /*15dc0*/  BRA.U !UP0, `(.L_x_4137) ;  /* 0x0000000108e87547 */ /* 0x000fea000b800000 */
[----:B------:R-:W-:-:S09]  /*15dd0*/  UISETP.NE.AND UP0, UPT, UR4, 0x17, UPT ;  /* 0x000000170400788c */ /* 0x000fd2000bf05270 */
[----:B------:R-:W-:Y:S05]  /*15de0*/  BRA.U !UP0, `(.L_x_4138) ;  /* 0x0000000108907547 */ /* 0x000fea000b800000 */
[----:B------:R-:W-:-:S09]  /*15df0*/  UISETP.NE.AND UP0, UPT, UR4, 0x18, UPT ;  /* 0x000000180400788c */ /* 0x000fd2000bf05270 */
[----:B------:R-:W-:Y:S05]  /*15e00*/  BRA.U !UP0, `(.L_x_4139) ;  /* 0x0000000108447547 */ /* 0x000fea000b800000 */
.L_x_4116:
[----:B------:R-:W-:Y:S01]  /*15e10*/  MOV R0, 0x0 ;  /* 0x0000000000007802 */ /* 0x000fe20000000f00 */
[----:B------:R-:W2:Y:S01]  /*15e20*/  LDCU.64 UR4, c[0x4][0x128] ;  /* 0x01002500ff0477ac */ /* 0x000ea20008000a00 */
[----:B------:R-:W-:Y:S02]  /*15e30*/  IMAD.MOV.U32 R8, RZ, RZ, 0x65 ;  /* 0x00000065ff087424 */ /* 0x000fe400078e00ff */
[----:B01----:R0:W1:Y:S01]  /*15e40*/  LDC.64 R2, c[0x4][R0] ;  /* 0x0100000000027b82 */ /* 0x0030620000000a00 */
[----:B------:R-:W3:Y:S01]  /*15e50*/  LDCU.64 UR6, c[0x4][0x130] ;  /* 0x01002600ff0677ac */ /* 0x000ee20008000a00 */
[----:B------:R-:W-:Y:S02]  /*15e60*/  IMAD.MOV.U32 R12, RZ, RZ, 0x1 ;  /* 0x00000001ff0c7424 */ /* 0x000fe400078e00ff */
[----:B------:R-:W-:Y:S01]  /*15e70*/  IMAD.MOV.U32 R13, RZ, RZ, RZ ;  /* 0x000000ffff0d7224 */ /* 0x000fe200078e00ff */
[----:B------:R-:W4:Y:S01]  /*15e80*/  LDCU.64 UR8, c[0x4][0x40] ;  /* 0x01000800ff0877ac */ /* 0x000f220008000a00 */
[----:B--2---:R-:W-:-:S02]  /*15e90*/  IMAD.U32 R4, RZ, RZ, UR4 ;  /* 0x00000004ff047e24 */ /* 0x004fc4000f8e00ff */
[----:B------:R-:W-:Y:S02]  /*15ea0*/  IMAD.U32 R5, RZ, RZ, UR5 ;  /* 0x00000005ff057e24 */ /* 0x000fe4000f8e00ff */
[----:B---3--:R-:W-:Y:S01]  /*15eb0*/  IMAD.U32 R6, RZ, RZ, UR6 ;  /* 0x00000006ff067e24 */ /* 0x008fe2000f8e00ff */
[----:B------:R-:W-:Y:S01]  /*15ec0*/  MOV R7, UR7 ;  /* 0x0000000700077c02 */ /* 0x000fe20008000f00 */
[----:B----4-:R-:W-:Y:S02]  /*15ed0*/  IMAD.U32 R10, RZ, RZ, UR8 ;  /* 0x00000008ff0a7e24 */ /* 0x010fe4000f8e00ff */
[----:B0-----:R-:W-:-:S07]  /*15ee0*/  IMAD.U32 R11, RZ, RZ, UR9 ;  /* 0x00000009ff0b7e24 */ /* 0x001fce000f8e00ff */
[----:B------:R-:W-:-:S07]  /*15ef0*/  LEPC R20, `(.L_x_4140) ;  /* 0x000000001014794e */ /* 0x000fce0000000000 */
[----:B-1----:R-:W-:Y:S05]  /*15f00*/  CALL.ABS.NOINC R2 ;  /* 0x0000000002007343 */ /* 0x002fea0003c00000 */
.L_x_4140:
[----:B------:R-:W-:Y:S05]  /*15f10*/  EXIT ;  /* 0x000000000000794d */ /* 0x000fea0003800000 */
.L_x_4139:
        /* <DEDUP_REMOVED lines=13> */
.L_x_4142:
[----:B------:R-:W-:Y:S05]  /*15ff0*/  BSYNC.RECONVERGENT B0 ;  /* 0x0000000000007941 */ /* 0x000fea0003800200 */
.L_x_4141:
[----:B------:R-:W-:-:S05]  /*16000*/  LOP3.LUT R3, R0, 0x80, R3, 0xf8, !PT ;  /* 0x0000008000037812 */ /* 0x000fca00078ef803 */
[----:B------:R-:W-:Y:S01]  /*16010*/  STG.E.U8 desc[UR36][R16.64], R3 ;  /* 0x0000000310007986 */ /* 0x000fe2000c101124 */
[----:B------:R-:W-:Y:S05]  /*16020*/  EXIT ;  /* 0x000000000000794d */ /* 0x000fea0003800000 */
.L_x_4138:
        /* <DEDUP_REMOVED lines=12> */
.L_x_4144:
[----:B------:R-:W-:Y:S01]  /*160f0*/  IMAD.MOV.U32 R0, RZ, RZ, 0x7f ;  /* 0x0000007fff007424 */ /* 0x000fe200078e00ff */
[----:B------:R-:W-:-:S04]  /*16100*/  ISETP.GT.U32.AND P0, PT, R2, 0x7f800000, PT ;  /* 0x7f8000000200780c */ /* 0x000fc80003f04070 */
[----:B------:R-:W-:-:S09]  /*16110*/  SEL R0, R0, 0x7c, P0 ;  /* 0x0000007c00007807 */ /* 0x000fd20000000000 */
.L_x_4145:
[----:B------:R-:W-:Y:S05]  /*16120*/  BSYNC.RECONVERGENT B0 ;  /* 0x0000000000007941 */ /* 0x000fea0003800200 */
.L_x_4143:
[----:B------:R-:W-:-:S04]  /*16130*/  SHF.R.U32.HI R3, RZ, 0x18, R3 ;  /* 0x00000018ff037819 */ /* 0x000fc80000011603 */
[----:B------:R-:W-:-:S05]  /*16140*/  LOP3.LUT R3, R0, 0x80, R3, 0xf8, !PT ;  /* 0x0000008000037812 */ /* 0x000fca00078ef803 */
[----:B------:R-:W-:Y:S01]  /*16150*/  STG.E.U8 desc[UR36][R16.64], R3 ;  /* 0x0000000310007986 */ /* 0x000fe2000c101124 */
[----:B------:R-:W-:Y:S05]  /*16160*/  EXIT ;  /* 0x000000000000794d */ /* 0x000fea0003800000 */
.L_x_4137:
[----:B-1----:R-:W-:Y:S01]  /*16170*/  STG.E.U16 desc[UR36][R16.64], R3 ;  /* 0x0000000310007986 */ /* 0x002fe2000c101524 */
[----:B------:R-:W-:Y:S05]  /*16180*/  EXIT ;  /* 0x000000000000794d */ /* 0x000fea0003800000 */
.L_x_4146:
        /* <DEDUP_REMOVED lines=15> */
.L_x_8206:


//--------------------- .text._ZN2at6native27unrolled_elementwise_kernelIZZZNS0_44_GLOBAL__N__40a83637_7_Lerp_cu_1520ed90_319418lerp_tensor_kernelERNS_18TensorIteratorBaseEENKUlvE0_clEvENKUlvE2_clEvEUlN3c108BFloat16ES8_S8_E_St5arrayIPcLm4EELi4E23TrivialOffsetCalculatorILi3EjESD_ILi1EjENS0_6memory12LoadWithCastILi3EEENSG_13StoreWithCastILi1EEEEEviT_T0_T2_T3_T4_T5_ --------------------------
	.section	.text._ZN2at6native27unrolled_elementwise_kernelIZZZNS0_44_GLOBAL__N__40a83637_7_Lerp_cu_1520ed90_319418lerp_tensor_kernelERNS_18TensorIteratorBaseEENKUlvE0_clEvENKUlvE2_clEvEUlN3c108BFloat16ES8_S8_E_St5arrayIPcLm4EELi4E23TrivialOffsetCalculatorILi3EjESD_ILi1EjENS0_6memory12LoadWithCastILi3EEENSG_13StoreWithCastILi1EEEEEviT_T0_T2_T3_T4_T5_,"ax",@progbits
	.align	128
        .global         _ZN2at6native27unrolled_elementwise_kernelIZZZNS0_44_GLOBAL__N__40a83637_7_Lerp_cu_1520ed90_319418lerp_tensor_kernelERNS_18TensorIteratorBaseEENKUlvE0_clEvENKUlvE2_clEvEUlN3c108BFloat16ES8_S8_E_St5arrayIPcLm4EELi4E23TrivialOffsetCalculatorILi3EjESD_ILi1EjENS0_6memory12LoadWithCastILi3EEENSG_13StoreWithCastILi1EEEEEviT_T0_T2_T3_T4_T5_
        .type           _ZN2at6native27unrolled_elementwise_kernelIZZZNS0_44_GLOBAL__N__40a83637_7_Lerp_cu_1520ed90_319418lerp_tensor_kernelERNS_18TensorIteratorBaseEENKUlvE0_clEvENKUlvE2_clEvEUlN3c108BFloat16ES8_S8_E_St5arrayIPcLm4EELi4E23TrivialOffsetCalculatorILi3EjESD_ILi1EjENS0_6memory12LoadWithCastILi3EEENSG_13StoreWithCastILi1EEEEEviT_T0_T2_T3_T4_T5_,@function
        .size           _ZN2at6native27unrolled_elementwise_kernelIZZZNS0_44_GLOBAL__N__40a83637_7_Lerp_cu_1520ed90_319418lerp_tensor_kernelERNS_18TensorIteratorBaseEENKUlvE0_clEvENKUlvE2_clEvEUlN3c108BFloat16ES8_S8_E_St5arrayIPcLm4EELi4E23TrivialOffsetCalculatorILi3EjESD_ILi1EjENS0_6memory12LoadWithCastILi3EEENSG_13StoreWithCastILi1EEEEEviT_T0_T2_T3_T4_T5_,(.L_x_8207 - _ZN2at6native27unrolled_elementwise_kernelIZZZNS0_44_GLOBAL__N__40a83637_7_Lerp_cu_1520ed90_319418lerp_tensor_kernelERNS_18TensorIteratorBaseEENKUlvE0_clEvENKUlvE2_clEvEUlN3c108BFloat16ES8_S8_E_St5arrayIPcLm4EELi4E23TrivialOffsetCalculatorILi3EjESD_ILi1EjENS0_6memory12LoadWithCastILi3EEENSG_13StoreWithCastILi1EEEEEviT_T0_T2_T3_T4_T5_)
        .other          _ZN2at6native27unrolled_elementwise_kernelIZZZNS0_44_GLOBAL__N__40a83637_7_Lerp_cu_1520ed90_319418lerp_tensor_kernelERNS_18TensorIteratorBaseEENKUlvE0_clEvENKUlvE2_clEvEUlN3c108BFloat16ES8_S8_E_St5arrayIPcLm4EELi4E23TrivialOffsetCalculatorILi3EjESD_ILi1EjENS0_6memory12LoadWithCastILi3EEENSG_13StoreWithCastILi1EEEEEviT_T0_T2_T3_T4_T5_,@"STO_CUDA_ENTRY STV_DEFAULT"
_ZN2at6native27unrolled_elementwise_kernelIZZZNS0_44_GLOBAL__N__40a83637_7_Lerp_cu_1520ed90_319418lerp_tensor_kernelERNS_18TensorIteratorBaseEENKUlvE0_clEvENKUlvE2_clEvEUlN3c108BFloat16ES8_S8_E_St5arrayIPcLm4EELi4E23TrivialOffsetCalculatorILi3EjESD_ILi1EjENS0_6memory12LoadWithCastILi3EEENSG_13StoreWithCastILi1EEEEEviT_T0_T2_T3_T4_T5_:
.text._ZN2at6native27unrolled_elementwise_kernelIZZZNS0_44_GLOBAL__N__40a83637_7_Lerp_cu_1520ed90_319418lerp_tensor_kernelERNS_18TensorIteratorBaseEENKUlvE0_clEvENKUlvE2_clEvEUlN3c108BFloat16ES8_S8_E_St5arrayIPcLm4EELi4E23TrivialOffsetCalculatorILi3EjESD_ILi1EjENS0_6memory12LoadWithCastILi3EEENSG_13StoreWithCastILi1EEEEEviT_T0_T2_T3_T4_T5_:
        /* <DEDUP_REMOVED lines=8> */
[----:B------:R-:W-:-:S02]  /*0080*/  PRMT R28, RZ, 0x7610, R28 ;  /* 0x00007610ff1c7816 */ /* 0x000fc4000000001c */
[----:B------:R-:W-:Y:S01]  /*0090*/  PRMT R26, RZ, 0x7610, R26 ;  /* 0x00007610ff1a7816 */ /* 0x000fe2000000001a */
[----:B------:R-:W0:Y:S01]  /*00a0*/  LDCU.U8 UR39, c[0x0][0x3ac] ;  /* 0x00007580ff2777ac */ /* 0x000e220008000000 */
[----:B------:R-:W0:Y:S01]  /*00b0*/  LDCU.U8 UR40, c[0x0][0x3ad] ;  /* 0x000075a0ff2877ac */ /* 0x000e220008000000 */
[----:B-1----:R-:W-:Y:S02]  /*00c0*/  IMAD R25, R23, -0x200, R0 ;  /* 0xfffffe0017197824 */ /* 0x002fe400078e0200 */
        /* <DEDUP_REMOVED lines=25> */
.L_x_4152:
[----:B------:R-:W2:Y:S02]  /*0260*/  LDG.E.U8 R4, desc[UR36][R4.64] ;  /* 0x0000002404047981 */ /* 0x000ea4000c1e1100 */
[----:B--2---:R-:W-:-:S04]  /*0270*/  I2FP.F32.U32 R0, R4 ;  /* 0x0000000400007245 */ /* 0x004fc80000201000 */
[----:B------:R-:W-:-:S04]  /*0280*/  F2FP.BF16.F32.PACK_AB R0, RZ, R0 ;  /* 0x00000000ff00723e */ /* 0x000fc800000010ff */
[----:B------:R-:W-:Y:S01]  /*0290*/  PRMT R29, R0, 0x7610, R29 ;  /* 0x00007610001d7816 */ /* 0x000fe2000000001d */
[----:B------:R-:W-:Y:S06]  /*02a0*/  BRA `(.L_x_4154) ;  /* 0x0000000c00c47947 */ /* 0x000fec0003800000 */
.L_x_4151:
        /* <DEDUP_REMOVED lines=11> */
.L_x_4156:
[----:B------:R-:W2:Y:S02]  /*0360*/  LDG.E R4, desc[UR36][R4.64] ;  /* 0x0000002404047981 */ /* 0x000ea4000c1e1900 */
[----:B--2---:R-:W-:-:S04]  /*0370*/  I2FP.F32.S32 R0, R4 ;  /* 0x0000000400007245 */ /* 0x004fc80000201400 */
[----:B------:R-:W-:-:S04]  /*0380*/  F2FP.BF16.F32.PACK_AB R0, RZ, R0 ;  /* 0x00000000ff00723e */ /* 0x000fc800000010ff */
[----:B------:R-:W-:Y:S01]  /*0390*/  PRMT R29, R0, 0x7610, R29 ;  /* 0x00007610001d7816 */ /* 0x000fe2000000001d */
[----:B------:R-:W-:Y:S06]  /*03a0*/  BRA `(.L_x_4154) ;  /* 0x0000000c00847947 */ /* 0x000fec0003800000 */
.L_x_4155:
[----:B------:R-:W2:Y:S02]  /*03b0*/  LDG.E.U16 R4, desc[UR36][R4.64] ;  /* 0x0000002404047981 */ /* 0x000ea4000c1e1500 */
[----:B--2---:R-:W0:Y:S02]  /*03c0*/  I2F.S16 R0, R4 ;  /* 0x0000000400007306 */ /* 0x004e240000101400 */
[----:B0-----:R-:W-:-:S04]  /*03d0*/  F2FP.BF16.F32.PACK_AB R0, RZ, R0 ;  /* 0x00000000ff00723e */ /* 0x001fc800000010ff */
[----:B------:R-:W-:Y:S01]  /*03e0*/  PRMT R29, R0, 0x7610, R29 ;  /* 0x00007610001d7816 */ /* 0x000fe2000000001d */
[----:B------:R-:W-:Y:S06]  /*03f0*/  BRA `(.L_x_4154) ;  /* 0x0000000c00707947 */ /* 0x000fec0003800000 */
.L_x_4150:
        /* <DEDUP_REMOVED lines=9> */
.L_x_4158:
[----:B------:R-:W2:Y:S02]  /*0490*/  LDG.E.U16 R0, desc[UR36][R4.64] ;  /* 0x0000002404007981 */ /* 0x000ea4000c1e1500 */
[----:B--2---:R-:W-:-:S05]  /*04a0*/  HADD2.F32 R0, -RZ, R0.H0_H0 ;  /* 0x20000000ff007230 */ /* 0x004fca0000004100 */
[----:B------:R-:W-:-:S04]  /*04b0*/  F2FP.BF16.F32.PACK_AB R0, RZ, R0 ;  /* 0x00000000ff00723e */ /* 0x000fc800000010ff */
[----:B------:R-:W-:Y:S01]  /*04c0*/  PRMT R29, R0, 0x7610, R29 ;  /* 0x00007610001d7816 */ /* 0x000fe2000000001d */
[----:B------:R-:W-:Y:S06]  /*04d0*/  BRA `(.L_x_4154) ;  /* 0x0000000c00387947 */ /* 0x000fec0003800000 */
.L_x_4157:
        /* <DEDUP_REMOVED lines=9> */
.L_x_4160:
[----:B------:R-:W2:Y:S02]  /*0570*/  LDG.E.U16 R4, desc[UR36][R4.64] ;  /* 0x0000002404047981 */ /* 0x000ea4000c1e1500 */
[----:B--2---:R-:W-:-:S05]  /*0580*/  HADD2.F32 R0, -RZ, R4.H0_H0 ;  /* 0x20000004ff007230 */ /* 0x004fca0000004100 */
[----:B------:R-:W-:-:S04]  /*0590*/  F2FP.BF16.F32.PACK_AB R0, RZ, R0 ;  /* 0x00000000ff00723e */ /* 0x000fc800000010ff */
[----:B------:R-:W-:Y:S01]  /*05a0*/  PRMT R29, R0, 0x7610, R29 ;  /* 0x00007610001d7816 */ /* 0x000fe2000000001d */
[----:B------:R-:W-:Y:S06]  /*05b0*/  BRA `(.L_x_4154) ;  /* 0x0000000c00007947 */ /* 0x000fec0003800000 */
.L_x_4159:
        /* <DEDUP_REMOVED lines=9> */
.L_x_4149:
        /* <DEDUP_REMOVED lines=14> */
.L_x_4163:
        /* <DEDUP_REMOVED lines=9> */
.L_x_4162:
        /* <DEDUP_REMOVED lines=27> */
.L_x_4165:
        /* <DEDUP_REMOVED lines=15> */
.L_x_4164:
[----:B------:R0:W5:Y:S01]  /*0a60*/  LDG.E.U16 R29, desc[UR36][R4.64] ;  /* 0x00000024041d7981 */ /* 0x000162000c1e1500 */
[----:B------:R-:W-:Y:S05]  /*0a70*/  BRA `(.L_x_4154) ;  /* 0x0000000400d07947 */ /* 0x000fea0003800000 */
.L_x_4161:
        /* <DEDUP_REMOVED lines=13> */
.L_x_4168:
        /* <DEDUP_REMOVED lines=21> */
.L_x_4172:
[----:B------:R-:W-:Y:S05]  /*0ca0*/  BSYNC.RECONVERGENT B1 ;  /* 0x0000000000017941 */ /* 0x000fea0003800200 */
.L_x_4171:
[----:B------:R-:W-:Y:S01]  /*0cb0*/  IMAD.SHL.U32 R0, R0, 0x100000, RZ ;  /* 0x0010000000007824 */ /* 0x000fe200078e00ff */
[----:B------:R-:W-:-:S04]  /*0cc0*/  LEA R3, R3, 0x3b800000, 0x17 ;  /* 0x3b80000003037811 */ /* 0x000fc800078eb8ff */
[----:B------:R-:W-:-:S07]  /*0cd0*/  LOP3.LUT R0, R3, R0, R7, 0xfe, !PT ;  /* 0x0000000003007212 */ /* 0x000fce00078efe07 */
.L_x_4170:
[----:B------:R-:W-:Y:S05]  /*0ce0*/  BSYNC.RECONVERGENT B0 ;  /* 0x0000000000007941 */ /* 0x000fea0003800200 */
.L_x_4169:
[----:B------:R-:W-:-:S04]  /*0cf0*/  F2FP.BF16.F32.PACK_AB R0, RZ, R0 ;  /* 0x00000000ff00723e */ /* 0x000fc800000010ff */
[----:B------:R-:W-:Y:S01]  /*0d00*/  PRMT R29, R0, 0x7610, R29 ;  /* 0x00007610001d7816 */ /* 0x000fe2000000001d */
[----:B------:R-:W-:Y:S06]  /*0d10*/  BRA `(.L_x_4154) ;  /* 0x0000000400287947 */ /* 0x000fec0003800000 */
.L_x_4167:
        /* <DEDUP_REMOVED lines=21> */
.L_x_4176:
[----:B------:R-:W-:Y:S05]  /*0e70*/  BSYNC.RECONVERGENT B1 ;  /* 0x0000000000017941 */ /* 0x000fea0003800200 */
.L_x_4175:
[----:B------:R-:W-:Y:S01]  /*0e80*/  IMAD.SHL.U32 R0, R0, 0x200000, RZ ;  /* 0x0020000000007824 */ /* 0x000fe200078e00ff */
[----:B------:R-:W-:-:S04]  /*0e90*/  LEA R3, R3, 0x37800000, 0x17 ;  /* 0x3780000003037811 */ /* 0x000fc800078eb8ff */
[----:B------:R-:W-:-:S07]  /*0ea0*/  LOP3.LUT R0, R3, R0, R7, 0xfe, !PT ;  /* 0x0000000003007212 */ /* 0x000fce00078efe07 */
.L_x_4174:
[----:B------:R-:W-:Y:S05]  /*0eb0*/  BSYNC.RECONVERGENT B0 ;  /* 0x0000000000007941 */ /* 0x000fea0003800200 */
.L_x_4173:
[----:B------:R-:W-:-:S04]  /*0ec0*/  F2FP.BF16.F32.PACK_AB R0, RZ, R0 ;  /* 0x00000000ff00723e */ /* 0x000fc800000010ff */
[----:B------:R-:W-:Y:S01]  /*0ed0*/  PRMT R29, R0, 0x7610, R29 ;  /* 0x00007610001d7816 */ /* 0x000fe2000000001d */
[----:B------:R-:W-:Y:S06]  /*0ee0*/  BRA `(.L_x_4154) ;  /* 0x0000000000b47947 */ /* 0x000fec0003800000 */
.L_x_4166:
[----:B------:R-:W-:-:S09]  /*0ef0*/  UISETP.NE.AND UP0, UPT, UR4, 0x1c, UPT ;  /* 0x0000001c0400788c */ /* 0x000fd2000bf05270 */
[----:B------:R-:W-:Y:S05]  /*0f00*/  BRA.U !UP0, `(.L_x_4177) ;  /* 0x00000001089c7547 */ /* 0x000fea000b800000 */
[----:B------:R-:W-:-:S09]  /*0f10*/  UISETP.NE.AND UP0, UPT, UR4, 0x1d, UPT ;  /* 0x0000001d0400788c */ /* 0x000fd2000bf05270 */
[----:B------:R-:W-:Y:S05]  /*0f20*/  BRA.U !UP0, `(.L_x_4178) ;  /* 0x0000000108807547 */ /* 0x000fea000b800000 */
[----:B------:R-:W-:-:S09]  /*0f30*/  UISETP.NE.AND UP0, UPT, UR4, 0x2c, UPT ;  /* 0x0000002c0400788c */ /* 0x000fd2000bf05270 */
[----:B------:R-:W-:Y:S05]  /*0f40*/  BRA.U !UP0, `(.L_x_4179) ;  /* 0x0000000108487547 */ /* 0x000fea000b800000 */
.L_x_4153:
        /* <DEDUP_REMOVED lines=16> */
.L_x_4180:
[----:B------:R-:W-:Y:S01]  /*1050*/  PRMT R29, RZ, 0x7610, R29 ;  /* 0x00007610ff1d7816 */ /* 0x000fe2000000001d */
[----:B------:R-:W-:Y:S06]  /*1060*/  BRA `(.L_x_4154) ;  /* 0x0000000000547947 */ /* 0x000fec0003800000 */
.L_x_4179:
        /* <DEDUP_REMOVED lines=8> */
.L_x_4182:
[----:B------:R-:W-:Y:S05]  /*10f0*/  BSYNC.RECONVERGENT B0 ;  /* 0x0000000000007941 */ /* 0x000fea0003800200 */
.L_x_4181:
[----:B------:R-:W-:-:S04]  /*1100*/  F2FP.BF16.F32.PACK_AB R0, RZ, R0 ;  /* 0x00000000ff00723e */ /* 0x000fc800000010ff */
[----:B------:R-:W-:Y:S01]  /*1110*/  PRMT R29, R0, 0x7610, R29 ;  /* 0x00007610001d7816 */ /* 0x000fe2000000001d */
[----:B------:R-:W-:Y:S06]  /*1120*/  BRA `(.L_x_4154) ;  /* 0x0000000000247947 */ /* 0x000fec0003800000 */
.L_x_4178:
[----:B------:R-:W2:Y:S02]  /*1130*/  LDG.E.64 R4, desc[UR36][R4.64] ;  /* 0x0000002404047981 */ /* 0x000ea4000c1e1b00 */
[----:B--2---:R-:W0:Y:S02]  /*1140*/  I2F.U64 R0, R4 ;  /* 0x0000000400007312 */ /* 0x004e240000301000 */
[----:B0-----:R-:W-:-:S04]  /*1150*/  F2FP.BF16.F32.PACK_AB R0, RZ, R0 ;  /* 0x00000000ff00723e */ /* 0x001fc800000010ff */
[----:B------:R-:W-:Y:S01]  /*1160*/  PRMT R29, R0, 0x7610, R29 ;  /* 0x00007610001d7816 */ /* 0x000fe2000000001d */
[----:B------:R-:W-:Y:S06]  /*1170*/  BRA `(.L_x_4154) ;  /* 0x0000000000107947 */ /* 0x000fec0003800000 */
.L_x_4177:
[----:B------:R-:W2:Y:S02]  /*1180*/  LDG.E R4, desc[UR36][R4.64] ;  /* 0x0000002404047981 */ /* 0x000ea4000c1e1900 */
[----:B--2---:R-:W-:-:S04]  /*1190*/  I2FP.F32.U32 R0, R4 ;  /* 0x0000000400007245 */ /* 0x004fc80000201000 */
[----:B------:R-:W-:-:S04]  /*11a0*/  F2FP.BF16.F32.PACK_AB R0, RZ, R0 ;  /* 0x00000000ff00723e */ /* 0x000fc800000010ff */
[----:B------:R-:W-:-:S07]  /*11b0*/  PRMT R29, R0, 0x7610, R29 ;  /* 0x00007610001d7816 */ /* 0x000fce000000001d */
.L_x_4154:
        /* <DEDUP_REMOVED lines=21> */
.L_x_4186:
[----:B------:R-:W2:Y:S02]  /*1310*/  LDG.E.U8 R4, desc[UR36][R4.64] ;  /* 0x0000002404047981 */ /* 0x000ea4000c1e1100 */
[----:B--2---:R-:W-:-:S04]  /*1320*/  I2FP.F32.U32 R0, R4 ;  /* 0x0000000400007245 */ /* 0x004fc80000201000 */
[----:B------:R-:W-:-:S04]  /*1330*/  F2FP.BF16.F32.PACK_AB R0, RZ, R0 ;  /* 0x00000000ff00723e */ /* 0x000fc800000010ff */
[----:B------:R-:W-:Y:S01]  /*1340*/  PRMT R28, R0, 0x7610, R28 ;  /* 0x00007610001c7816 */ /* 0x000fe2000000001c */
[----:B------:R-:W-:Y:S06]  /*1350*/  BRA `(.L_x_4188) ;  /* 0x0000000c00c47947 */ /* 0x000fec0003800000 */
.L_x_4185:
        /* <DEDUP_REMOVED lines=11> */
.L_x_4190:
[----:B------:R-:W2:Y:S02]  /*1410*/  LDG.E R4, desc[UR36][R4.64] ;  /* 0x0000002404047981 */ /* 0x000ea4000c1e1900 */
[----:B--2---:R-:W-:-:S04]  /*1420*/  I2FP.F32.S32 R0, R4 ;  /* 0x0000000400007245 */ /* 0x004fc80000201400 */
[----:B------:R-:W-:-:S04]  /*1430*/  F2FP.BF16.F32.PACK_AB R0, RZ, R0 ;  /* 0x00000000ff00723e */ /* 0x000fc800000010ff */
[----:B------:R-:W-:Y:S01]  /*1440*/  PRMT R28, R0, 0x7610, R28 ;  /* 0x00007610001c7816 */ /* 0x000fe2000000001c */
[----:B------:R-:W-:Y:S06]  /*1450*/  BRA `(.L_x_4188) ;  /* 0x0000000c00847947 */ /* 0x000fec0003800000 */
.L_x_4189:
[----:B------:R-:W2:Y:S02]  /*1460*/  LDG.E.U16 R4, desc[UR36][R4.64] ;  /* 0x0000002404047981 */ /* 0x000ea4000c1e1500 */
[----:B--2---:R-:W0:Y:S02]  /*1470*/  I2F.S16 R0, R4 ;  /* 0x0000000400007306 */ /* 0x004e240000101400 */
[----:B0-----:R-:W-:-:S04]  /*1480*/  F2FP.BF16.F32.PACK_AB R0, RZ, R0 ;  /* 0x00000000ff00723e */ /* 0x001fc800000010ff */
[----:B------:R-:W-:Y:S01]  /*1490*/  PRMT R28, R0, 0x7610, R28 ;  /* 0x00007610001c7816 */ /* 0x000fe2000000001c */
[----:B------:R-:W-:Y:S06]  /*14a0*/  BRA `(.L_x_4188) ;  /* 0x0000000c00707947 */ /* 0x000fec0003800000 */
.L_x_4184:
        /* <DEDUP_REMOVED lines=9> */
.L_x_4192:
[----:B------:R-:W2:Y:S02]  /*1540*/  LDG.E.U16 R0, desc[UR36][R4.64] ;  /* 0x0000002404007981 */ /* 0x000ea4000c1e1500 */
[----:B--2---:R-:W-:-:S05]  /*1550*/  HADD2.F32 R0, -RZ, R0.H0_H0 ;  /* 0x20000000ff007230 */ /* 0x004fca0000004100 */
[----:B------:R-:W-:-:S04]  /*1560*/  F2FP.BF16.F32.PACK_AB R0, RZ, R0 ;  /* 0x00000000ff00723e */ /* 0x000fc800000010ff */
[----:B------:R-:W-:Y:S01]  /*1570*/  PRMT R28, R0, 0x7610, R28 ;  /* 0x00007610001c7816 */ /* 0x000fe2000000001c */
[----:B------:R-:W-:Y:S06]  /*1580*/  BRA `(.L_x_4188) ;  /* 0x0000000c00387947 */ /* 0x000fec0003800000 */
.L_x_4191:
        /* <DEDUP_REMOVED lines=9> */
.L_x_4194:
[----:B------:R-:W2:Y:S02]  /*1620*/  LDG.E.U16 R4, desc[UR36][R4.64] ;  /* 0x0000002404047981 */ /* 0x000ea4000c1e1500 */
[----:B--2---:R-:W-:-:S05]  /*1630*/  HADD2.F32 R0, -RZ, R4.H0_H0 ;  /* 0x20000004ff007230 */ /* 0x004fca0000004100 */
[----:B------:R-:W-:-:S04]  /*1640*/  F2FP.BF16.F32.PACK_AB R0, RZ, R0 ;  /* 0x00000000ff00723e */ /* 0x000fc800000010ff */
[----:B------:R-:W-:Y:S01]  /*1650*/  PRMT R28, R0, 0x7610, R28 ;  /* 0x00007610001c7816 */ /* 0x000fe2000000001c */
[----:B------:R-:W-:Y:S06]  /*1660*/  BRA `(.L_x_4188) ;  /* 0x0000000c00007947 */ /* 0x000fec0003800000 */
.L_x_4193:
        /* <DEDUP_REMOVED lines=9> */
.L_x_4183:
        /* <DEDUP_REMOVED lines=14> */
.L_x_4197:
        /* <DEDUP_REMOVED lines=9> */
.L_x_4196:
        /* <DEDUP_REMOVED lines=27> */
.L_x_4199:
        /* <DEDUP_REMOVED lines=15> */
.L_x_4198:
[----:B------:R0:W5:Y:S01]  /*1b10*/  LDG.E.U16 R28, desc[UR36][R4.64] ;  /* 0x00000024041c7981 */ /* 0x000162000c1e1500 */
[----:B------:R-:W-:Y:S05]  /*1b20*/  BRA `(.L_x_4188) ;  /* 0x0000000400d07947 */ /* 0x000fea0003800000 */
.L_x_4195:
        /* <DEDUP_REMOVED lines=13> */
.L_x_4202:
        /* <DEDUP_REMOVED lines=21> */
.L_x_4206:
[----:B------:R-:W-:Y:S05]  /*1d50*/  BSYNC.RECONVERGENT B1 ;  /* 0x0000000000017941 */ /* 0x000fea0003800200 */
.L_x_4205:
[----:B------:R-:W-:Y:S01]  /*1d60*/  IMAD.SHL.U32 R0, R0, 0x100000, RZ ;  /* 0x0010000000007824 */ /* 0x000fe200078e00ff */
[----:B------:R-:W-:-:S04]  /*1d70*/  LEA R3, R3, 0x3b800000, 0x17 ;  /* 0x3b80000003037811 */ /* 0x000fc800078eb8ff */
[----:B------:R-:W-:-:S07]  /*1d80*/  LOP3.LUT R0, R3, R0, R7, 0xfe, !PT ;  /* 0x0000000003007212 */ /* 0x000fce00078efe07 */
.L_x_4204:
[----:B------:R-:W-:Y:S05]  /*1d90*/  BSYNC.RECONVERGENT B0 ;  /* 0x0000000000007941 */ /* 0x000fea0003800200 */
.L_x_4203:
[----:B------:R-:W-:-:S04]  /*1da0*/  F2FP.BF16.F32.PACK_AB R0, RZ, R0 ;  /* 0x00000000ff00723e */ /* 0x000fc800000010ff */
[----:B------:R-:W-:Y:S01]  /*1db0*/  PRMT R28, R0, 0x7610, R28 ;  /* 0x00007610001c7816 */ /* 0x000fe2000000001c */
[----:B------:R-:W-:Y:S06]  /*1dc0*/  BRA `(.L_x_4188) ;  /* 0x0000000400287947 */ /* 0x000fec0003800000 */
.L_x_4201:
        /* <DEDUP_REMOVED lines=21> */
.L_x_4210:
[----:B------:R-:W-:Y:S05]  /*1f20*/  BSYNC.RECONVERGENT B1 ;  /* 0x0000000000017941 */ /* 0x000fea0003800200 */
.L_x_4209:
[----:B------:R-:W-:Y:S01]  /*1f30*/  IMAD.SHL.U32 R0, R0, 0x200000, RZ ;  /* 0x0020000000007824 */ /* 0x000fe200078e00ff */
[----:B------:R-:W-:-:S04]  /*1f40*/  LEA R3, R3, 0x37800000, 0x17 ;  /* 0x3780000003037811 */ /* 0x000fc800078eb8ff */
[----:B------:R-:W-:-:S07]  /*1f50*/  LOP3.LUT R0, R3, R0, R7, 0xfe, !PT ;  /* 0x0000000003007212 */ /* 0x000fce00078efe07 */
.L_x_4208:
[----:B------:R-:W-:Y:S05]  /*1f60*/  BSYNC.RECONVERGENT B0 ;  /* 0x0000000000007941 */ /* 0x000fea0003800200 */
.L_x_4207:
[----:B------:R-:W-:-:S04]  /*1f70*/  F2FP.BF16.F32.PACK_AB R0, RZ, R0 ;  /* 0x00000000ff00723e */ /* 0x000fc800000010ff */
[----:B------:R-:W-:Y:S01]  /*1f80*/  PRMT R28, R0, 0x7610, R28 ;  /* 0x00007610001c7816 */ /* 0x000fe2000000001c */
[----:B------:R-:W-:Y:S06]  /*1f90*/  BRA `(.L_x_4188) ;  /* 0x0000000000b47947 */ /* 0x000fec0003800000 */
.L_x_4200:
[----:B------:R-:W-:-:S09]  /*1fa0*/  UISETP.NE.AND UP0, UPT, UR4, 0x1c, UPT ;  /* 0x0000001c0400788c */ /* 0x000fd2000bf05270 */
[----:B------:R-:W-:Y:S05]  /*1fb0*/  BRA.U !UP0, `(.L_x_4211) ;  /* 0x00000001089c7547 */ /* 0x000fea000b800000 */
[----:B------:R-:W-:-:S09]  /*1fc0*/  UISETP.NE.AND UP0, UPT, UR4, 0x1d, UPT ;  /* 0x0000001d0400788c */ /* 0x000fd2000bf05270 */
[----:B------:R-:W-:Y:S05]  /*1fd0*/  BRA.U !UP0, `(.L_x_4212) ;  /* 0x0000000108807547 */ /* 0x000fea000b800000 */
[----:B------:R-:W-:-:S09]  /*1fe0*/  UISETP.NE.AND UP0, UPT, UR4, 0x2c, UPT ;  /* 0x0000002c0400788c */ /* 0x000fd2000bf05270 */
[----:B------:R-:W-:Y:S05]  /*1ff0*/  BRA.U !UP0, `(.L_x_4213) ;  /* 0x0000000108487547 */ /* 0x000fea000b800000 */
.L_x_4187:
        /* <DEDUP_REMOVED lines=16> */
.L_x_4214:
[----:B------:R-:W-:Y:S01]  /*2100*/  PRMT R28, RZ, 0x7610, R28 ;  /* 0x00007610ff1c7816 */ /* 0x000fe2000000001c */
[----:B------:R-:W-:Y:S06]  /*2110*/  BRA `(.L_x_4188) ;  /* 0x0000000000547947 */ /* 0x000fec0003800000 */
.L_x_4213:
        /* <DEDUP_REMOVED lines=8> */
.L_x_4216:
[----:B------:R-:W-:Y:S05]  /*21a0*/  BSYNC.RECONVERGENT B0 ;  /* 0x0000000000007941 */ /* 0x000fea0003800200 */
.L_x_4215:
[----:B------:R-:W-:-:S04]  /*21b0*/  F2FP.BF16.F32.PACK_AB R0, RZ, R0 ;  /* 0x00000000ff00723e */ /* 0x000fc800000010ff */
[----:B------:R-:W-:Y:S01]  /*21c0*/  PRMT R28, R0, 0x7610, R28 ;  /* 0x00007610001c7816 */ /* 0x000fe2000000001c */
[----:B------:R-:W-:Y:S06]  /*21d0*/  BRA `(.L_x_4188) ;  /* 0x0000000000247947 */ /* 0x000fec0003800000 */
.L_x_4212:
[----:B------:R-:W2:Y:S02]  /*21e0*/  LDG.E.64 R4, desc[UR36][R4.64] ;  /* 0x0000002404047981 */ /* 0x000ea4000c1e1b00 */
[----:B--2---:R-:W0:Y:S02]  /*21f0*/  I2F.U64 R0, R4 ;  /* 0x0000000400007312 */ /* 0x004e240000301000 */
[----:B0-----:R-:W-:-:S04]  /*2200*/  F2FP.BF16.F32.PACK_AB R0, RZ, R0 ;  /* 0x00000000ff00723e */ /* 0x001fc800000010ff */
[----:B------:R-:W-:Y:S01]  /*2210*/  PRMT R28, R0, 0x7610, R28 ;  /* 0x00007610001c7816 */ /* 0x000fe2000000001c */
[----:B------:R-:W-:Y:S06]  /*2220*/  BRA `(.L_x_4188) ;  /* 0x0000000000107947 */ /* 0x000fec0003800000 */
.L_x_4211:
[----:B------:R-:W2:Y:S02]  /*2230*/  LDG.E R4, desc[UR36][R4.64] ;  /* 0x0000002404047981 */ /* 0x000ea4000c1e1900 */
[----:B--2---:R-:W-:-:S04]  /*2240*/  I2FP.F32.U32 R0, R4 ;  /* 0x0000000400007245 */ /* 0x004fc80000201000 */
[----:B------:R-:W-:-:S04]  /*2250*/  F2FP.BF16.F32.PACK_AB R0, RZ, R0 ;  /* 0x00000000ff00723e */ /* 0x000fc800000010ff */
[----:B------:R-:W-:-:S07]  /*2260*/  PRMT R28, R0, 0x7610, R28 ;  /* 0x00007610001c7816 */ /* 0x000fce000000001c */
.L_x_4188:
        /* <DEDUP_REMOVED lines=21> */
.L_x_4220:
[----:B------:R-:W2:Y:S02]  /*23c0*/  LDG.E.U8 R4, desc[UR36][R4.64] ;  /* 0x0000002404047981 */ /* 0x000ea4000c1e1100 */
[----:B--2---:R-:W-:-:S04]  /*23d0*/  I2FP.F32.U32 R0, R4 ;  /* 0x0000000400007245 */ /* 0x004fc80000201000 */
[----:B------:R-:W-:-:S04]  /*23e0*/  F2FP.BF16.F32.PACK_AB R0, RZ, R0 ;  /* 0x00000000ff00723e */ /* 0x000fc800000010ff */
[----:B------:R-:W-:Y:S01]  /*23f0*/  PRMT R26, R0, 0x7610, R26 ;  /* 0x00007610001a7816 */ /* 0x000fe2000000001a */
[----:B------:R-:W-:Y:S06]  /*2400*/  BRA `(.L_x_4222) ;  /* 0x0000000c00c47947 */ /* 0x000fec0003800000 */
.L_x_4219:
        /* <DEDUP_REMOVED lines=11> */
.L_x_4224:
[----:B------:R-:W2:Y:S02]  /*24c0*/  LDG.E R4, desc[UR36][R4.64] ;  /* 0x0000002404047981 */ /* 0x000ea4000c1e1900 */
[----:B--2---:R-:W-:-:S04]  /*24d0*/  I2FP.F32.S32 R0, R4 ;  /* 0x0000000400007245 */ /* 0x004fc80000201400 */
[----:B------:R-:W-:-:S04]  /*24e0*/  F2FP.BF16.F32.PACK_AB R0, RZ, R0 ;  /* 0x00000000ff00723e */ /* 0x000fc800000010ff */
[----:B------:R-:W-:Y:S01]  /*24f0*/  PRMT R26, R0, 0x7610, R26 ;  /* 0x00007610001a7816 */ /* 0x000fe2000000001a */
[----:B------:R-:W-:Y:S06]  /*2500*/  BRA `(.L_x_4222) ;  /* 0x0000000c00847947 */ /* 0x000fec0003800000 */
.L_x_4223:
[----:B------:R-:W2:Y:S02]  /*2510*/  LDG.E.U16 R4, desc[UR36][R4.64] ;  /* 0x0000002404047981 */ /* 0x000ea4000c1e1500 */
[----:B--2---:R-:W0:Y:S02]  /*2520*/  I2F.S16 R0, R4 ;  /* 0x0000000400007306 */ /* 0x004e240000101400 */
[----:B0-----:R-:W-:-:S04]  /*2530*/  F2FP.BF16.F32.PACK_AB R0, RZ, R0 ;  /* 0x00000000ff00723e */ /* 0x001fc800000010ff */
[----:B------:R-:W-:Y:S01]  /*2540*/  PRMT R26, R0, 0x7610, R26 ;  /* 0x00007610001a7816 */ /* 0x000fe2000000001a */
[----:B------:R-:W-:Y:S06]  /*2550*/  BRA `(.L_x_4222) ;  /* 0x0000000c00707947 */ /* 0x000fec0003800000 */
.L_x_4218:
        /* <DEDUP_REMOVED lines=9> */
.L_x_4226:
[----:B------:R-:W2:Y:S02]  /*25f0*/  LDG.E.U16 R0, desc[UR36][R4.64] ;  /* 0x0000002404007981 */ /* 0x000ea4000c1e1500 */
[----:B--2---:R-:W-:-:S05]  /*2600*/  HADD2.F32 R0, -RZ, R0.H0_H0 ;  /* 0x20000000ff007230 */ /* 0x004fca0000004100 */
[----:B------:R-:W-:-:S04]  /*2610*/  F2FP.BF16.F32.PACK_AB R0, RZ, R0 ;  /* 0x00000000ff00723e */ /* 0x000fc800000010ff */
[----:B------:R-:W-:Y:S01]  /*2620*/  PRMT R26, R0, 0x7610, R26 ;  /* 0x00007610001a7816 */ /* 0x000fe2000000001a */
[----:B------:R-:W-:Y:S06]  /*2630*/  BRA `(.L_x_4222) ;  /* 0x0000000c00387947 */ /* 0x000fec0003800000 */
.L_x_4225:
        /* <DEDUP_REMOVED lines=9> */
.L_x_4228:
[----:B------:R-:W2:Y:S02]  /*26d0*/  LDG.E.U16 R4, desc[UR36][R4.64] ;  /* 0x0000002404047981 */ /* 0x000ea4000c1e1500 */
[----:B--2---:R-:W-:-:S05]  /*26e0*/  HADD2.F32 R0, -RZ, R4.H0_H0 ;  /* 0x20000004ff007230 */ /* 0x004fca0000004100 */
[----:B------:R-:W-:-:S04]  /*26f0*/  F2FP.BF16.F32.PACK_AB R0, RZ, R0 ;  /* 0x00000000ff00723e */ /* 0x000fc800000010ff */
[----:B------:R-:W-:Y:S01]  /*2700*/  PRMT R26, R0, 0x7610, R26 ;  /* 0x00007610001a7816 */ /* 0x000fe2000000001a */
[----:B------:R-:W-:Y:S06]  /*2710*/  BRA `(.L_x_4222) ;  /* 0x0000000c00007947 */ /* 0x000fec0003800000 */
.L_x_4227:
        /* <DEDUP_REMOVED lines=9> */
.L_x_4217:
        /* <DEDUP_REMOVED lines=14> */
.L_x_4231:
        /* <DEDUP_REMOVED lines=9> */
.L_x_4230:
        /* <DEDUP_REMOVED lines=27> */
.L_x_4233:
        /* <DEDUP_REMOVED lines=15> */
.L_x_4232:
[----:B------:R0:W5:Y:S01]  /*2bc0*/  LDG.E.U16 R26, desc[UR36][R4.64] ;  /* 0x00000024041a7981 */ /* 0x000162000c1e1500 */
[----:B------:R-:W-:Y:S05]  /*2bd0*/  BRA `(.L_x_4222) ;  /* 0x0000000400d07947 */ /* 0x000fea0003800000 */
.L_x_4229:
        /* <DEDUP_REMOVED lines=13> */
.L_x_4236:
        /* <DEDUP_REMOVED lines=21> */
.L_x_4240:
[----:B------:R-:W-:Y:S05]  /*2e00*/  BSYNC.RECONVERGENT B1 ;  /* 0x0000000000017941 */ /* 0x000fea0003800200 */
.L_x_4239:
[----:B------:R-:W-:Y:S01]  /*2e10*/  IMAD.SHL.U32 R0, R0, 0x100000, RZ ;  /* 0x0010000000007824 */ /* 0x000fe200078e00ff */
[----:B------:R-:W-:-:S04]  /*2e20*/  LEA R3, R3, 0x3b800000, 0x17 ;  /* 0x3b80000003037811 */ /* 0x000fc800078eb8ff */
[----:B------:R-:W-:-:S07]  /*2e30*/  LOP3.LUT R0, R3, R0, R7, 0xfe, !PT ;  /* 0x0000000003007212 */ /* 0x000fce00078efe07 */
.L_x_4238:
[----:B------:R-:W-:Y:S05]  /*2e40*/  BSYNC.RECONVERGENT B0 ;  /* 0x0000000000007941 */ /* 0x000fea0003800200 */
.L_x_4237:
[----:B------:R-:W-:-:S04]  /*2e50*/  F2FP.BF16.F32.PACK_AB R0, RZ, R0 ;  /* 0x00000000ff00723e */ /* 0x000fc800000010ff */
[----:B------:R-:W-:Y:S01]  /*2e60*/  PRMT R26, R0, 0x7610, R26 ;  /* 0x00007610001a7816 */ /* 0x000fe2000000001a */
[----:B------:R-:W-:Y:S06]  /*2e70*/  BRA `(.L_x_4222) ;  /* 0x0000000400287947 */ /* 0x000fec0003800000 */
.L_x_4235:
        /* <DEDUP_REMOVED lines=21> */
.L_x_4244:
[----:B------:R-:W-:Y:S05]  /*2fd0*/  BSYNC.RECONVERGENT B1 ;  /* 0x0000000000017941 */ /* 0x000fea0003800200 */
.L_x_4243:
[----:B------:R-:W-:Y:S01]  /*2fe0*/  IMAD.SHL.U32 R0, R0, 0x200000, RZ ;  /* 0x0020000000007824 */ /* 0x000fe200078e00ff */
[----:B------:R-:W-:-:S04]  /*2ff0*/  LEA R3, R3, 0x37800000, 0x17 ;  /* 0x3780000003037811 */ /* 0x000fc800078eb8ff */
[----:B------:R-:W-:-:S07]  /*3000*/  LOP3.LUT R0, R3, R0, R7, 0xfe, !PT ;  /* 0x0000000003007212 */ /* 0x000fce00078efe07 */
.L_x_4242:
[----:B------:R-:W-:Y:S05]  /*3010*/  BSYNC.RECONVERGENT B0 ;  /* 0x0000000000007941 */ /* 0x000fea0003800200 */
.L_x_4241:
[----:B------:R-:W-:-:S04]  /*3020*/  F2FP.BF16.F32.PACK_AB R0, RZ, R0 ;  /* 0x00000000ff00723e */ /* 0x000fc800000010ff */
[----:B------:R-:W-:Y:S01]  /*3030*/  PRMT R26, R0, 0x7610, R26 ;  /* 0x00007610001a7816 */ /* 0x000fe2000000001a */
[----:B------:R-:W-:Y:S06]  /*3040*/  BRA `(.L_x_4222) ;  /* 0x0000000000b47947 */ /* 0x000fec0003800000 */
.L_x_4234:
[----:B------:R-:W-:-:S09]  /*3050*/  UISETP.NE.AND UP0, UPT, UR4, 0x1c, UPT ;  /* 0x0000001c0400788c */ /* 0x000fd2000bf05270 */
[----:B------:R-:W-:Y:S05]  /*3060*/  BRA.U !UP0, `(.L_x_4245) ;  /* 0x00000001089c7547 */ /* 0x000fea000b800000 */
[----:B------:R-:W-:-:S09]  /*3070*/  UISETP.NE.AND UP0, UPT, UR4, 0x1d, UPT ;  /* 0x0000001d0400788c */ /* 0x000fd2000bf05270 */
[----:B------:R-:W-:Y:S05]  /*3080*/  BRA.U !UP0, `(.L_x_4246) ;  /* 0x0000000108807547 */ /* 0x000fea000b800000 */
[----:B------:R-:W-:-:S09]  /*3090*/  UISETP.NE.AND UP0, UPT, UR4, 0x2c, UPT ;  /* 0x0000002c0400788c */ /* 0x000fd2000bf05270 */
[----:B------:R-:W-:Y:S05]  /*30a0*/  BRA.U !UP0, `(.L_x_4247) ;  /* 0x0000000108487547 */ /* 0x000fea000b800000 */
.L_x_4221:
        /* <DEDUP_REMOVED lines=16> */
.L_x_4248:
[----:B------:R-:W-:Y:S01]  /*31b0*/  PRMT R26, RZ, 0x7610, R26 ;  /* 0x00007610ff1a7816 */ /* 0x000fe2000000001a */
[----:B------:R-:W-:Y:S06]  /*31c0*/  BRA `(.L_x_4222) ;  /* 0x0000000000547947 */ /* 0x000fec0003800000 */
.L_x_4247:
        /* <DEDUP_REMOVED lines=8> */
.L_x_4250:
[----:B------:R-:W-:Y:S05]  /*3250*/  BSYNC.RECONVERGENT B0 ;  /* 0x0000000000007941 */ /* 0x000fea0003800200 */
.L_x_4249:
[----:B------:R-:W-:-:S04]  /*3260*/  F2FP.BF16.F32.PACK_AB R0, RZ, R0 ;  /* 0x00000000ff00723e */ /* 0x000fc800000010ff */
[----:B------:R-:W-:Y:S01]  /*3270*/  PRMT R26, R0, 0x7610, R26 ;  /* 0x00007610001a7816 */ /* 0x000fe2000000001a */
[----:B------:R-:W-:Y:S06]  /*3280*/  BRA `(.L_x_4222) ;  /* 0x0000000000247947 */ /* 0x000fec0003800000 */
.L_x_4246:
[----:B------:R-:W2:Y:S02]  /*3290*/  LDG.E.64 R4, desc[UR36][R4.64] ;  /* 0x0000002404047981 */ /* 0x000ea4000c1e1b00 */
[----:B--2---:R-:W0:Y:S02]  /*32a0*/  I2F.U64 R0, R4 ;  /* 0x0000000400007312 */ /* 0x004e240000301000 */
[----:B0-----:R-:W-:-:S04]  /*32b0*/  F2FP.BF16.F32.PACK_AB R0, RZ, R0 ;  /* 0x00000000ff00723e */ /* 0x001fc800000010ff */
[----:B------:R-:W-:Y:S01]  /*32c0*/  PRMT R26, R0, 0x7610, R26 ;  /* 0x00007610001a7816 */ /* 0x000fe2000000001a */
[----:B------:R-:W-:Y:S06]  /*32d0*/  BRA `(.L_x_4222) ;  /* 0x0000000000107947 */ /* 0x000fec0003800000 */
.L_x_4245:
[----:B------:R-:W2:Y:S02]  /*32e0*/  LDG.E R4, desc[UR36][R4.64] ;  /* 0x0000002404047981 */ /* 0x000ea4000c1e1900 */
[----:B--2---:R-:W-:-:S04]  /*32f0*/  I2FP.F32.U32 R0, R4 ;  /* 0x0000000400007245 */ /* 0x004fc80000201000 */
[----:B------:R-:W-:-:S04]  /*3300*/  F2FP.BF16.F32.PACK_AB R0, RZ, R0 ;  /* 0x00000000ff00723e */ /* 0x000fc800000010ff */
[----:B------:R-:W-:-:S07]  /*3310*/  PRMT R26, R0, 0x7610, R26 ;  /* 0x00007610001a7816 */ /* 0x000fce000000001a */
.L_x_4222:
[----:B------:R-:W-:-:S07]  /*3320*/  VIADD R27, R2, 0x80 ;  /* 0x00000080021b7836 */ /* 0x000fce0000000000 */
.L_x_4148:
[----:B------:R-:W-:Y:S05]  /*3330*/  BSYNC.RECONVERGENT B6 ;  /* 0x0000000000067941 */ /* 0x000fea0003800200 */
.L_x_4147:
[----:B------:R-:W-:Y:S01]  /*3340*/  ISETP.GE.AND P0, PT, R27, R25, PT ;  /* 0x000000191b00720c */ /* 0x000fe20003f06270 */
[----:B------:R-:W-:Y:S01]  /*3350*/  BSSY.RECONVERGENT B6, `(.L_x_4251) ;  /* 0x0000328000067945 */ /* 0x000fe20003800200 */
[----:B------:R-:W-:Y:S02]  /*3360*/  PRMT R24, RZ, 0x7610, R24 ;  /* 0x00007610ff187816 */ /* 0x000fe40000000018 */
[----:B------:R-:W-:Y:S02]  /*3370*/  PRMT R22, RZ, 0x7610, R22 ;  /* 0x00007610ff167816 */ /* 0x000fe40000000016 */
[----:B------:R-:W-:-:S07]  /*3380*/  PRMT R18, RZ, 0x7610, R18 ;  /* 0x00007610ff127816 */ /* 0x000fce0000000012 */
        /* <DEDUP_REMOVED lines=23> */
.L_x_4256:
[----:B------:R-:W2:Y:S02]  /*3500*/  LDG.E.U8 R4, desc[UR36][R4.64] ;  /* 0x0000002404047981 */ /* 0x000ea4000c1e1100 */
[----:B--2---:R-:W-:-:S04]  /*3510*/  I2FP.F32.U32 R0, R4 ;  /* 0x0000000400007245 */ /* 0x004fc80000201000 */
[----:B------:R-:W-:-:S04]  /*3520*/  F2FP.BF16.F32.PACK_AB R0, RZ, R0 ;  /* 0x00000000ff00723e */ /* 0x000fc800000010ff */
[----:B------:R-:W-:Y:S01]  /*3530*/  PRMT R24, R0, 0x7610, R24 ;  /* 0x0000761000187816 */ /* 0x000fe20000000018 */
[----:B------:R-:W-:Y:S06]  /*3540*/  BRA `(.L_x_4258) ;  /* 0x0000000c00c47947 */ /* 0x000fec0003800000 */
.L_x_4255:
        /* <DEDUP_REMOVED lines=11> */
.L_x_4260:
[----:B------:R-:W2:Y:S02]  /*3600*/  LDG.E R4, desc[UR36][R4.64] ;  /* 0x0000002404047981 */ /* 0x000ea4000c1e1900 */
[----:B--2---:R-:W-:-:S04]  /*3610*/  I2FP.F32.S32 R0, R4 ;  /* 0x0000000400007245 */ /* 0x004fc80000201400 */
[----:B------:R-:W-:-:S04]  /*3620*/  F2FP.BF16.F32.PACK_AB R0, RZ, R0 ;  /* 0x00000000ff00723e */ /* 0x000fc800000010ff */
[----:B------:R-:W-:Y:S01]  /*3630*/  PRMT R24, R0, 0x7610, R24 ;  /* 0x0000761000187816 */ /* 0x000fe20000000018 */
[----:B------:R-:W-:Y:S06]  /*3640*/  BRA `(.L_x_4258) ;  /* 0x0000000c00847947 */ /* 0x000fec0003800000 */
.L_x_4259:
[----:B------:R-:W2:Y:S02]  /*3650*/  LDG.E.U16 R4, desc[UR36][R4.64] ;  /* 0x0000002404047981 */ /* 0x000ea4000c1e1500 */
[----:B--2---:R-:W0:Y:S02]  /*3660*/  I2F.S16 R0, R4 ;  /* 0x0000000400007306 */ /* 0x004e240000101400 */
[----:B0-----:R-:W-:-:S04]  /*3670*/  F2FP.BF16.F32.PACK_AB R0, RZ, R0 ;  /* 0x00000000ff00723e */ /* 0x001fc800000010ff */
[----:B------:R-:W-:Y:S01]  /*3680*/  PRMT R24, R0, 0x7610, R24 ;  /* 0x0000761000187816 */ /* 0x000fe20000000018 */
[----:B------:R-:W-:Y:S06]  /*3690*/  BRA `(.L_x_4258) ;  /* 0x0000000c00707947 */ /* 0x000fec0003800000 */
.L_x_4254:
        /* <DEDUP_REMOVED lines=9> */
.L_x_4262:
[----:B------:R-:W2:Y:S02]  /*3730*/  LDG.E.U16 R0, desc[UR36][R4.64] ;  /* 0x0000002404007981 */ /* 0x000ea4000c1e1500 */
[----:B--2---:R-:W-:-:S05]  /*3740*/  HADD2.F32 R0, -RZ, R0.H0_H0 ;  /* 0x20000000ff007230 */ /* 0x004fca0000004100 */
[----:B------:R-:W-:-:S04]  /*3750*/  F2FP.BF16.F32.PACK_AB R0, RZ, R0 ;  /* 0x00000000ff00723e */ /* 0x000fc800000010ff */
[----:B------:R-:W-:Y:S01]  /*3760*/  PRMT R24, R0, 0x7610, R24 ;  /* 0x0000761000187816 */ /* 0x000fe20000000018 */
[----:B------:R-:W-:Y:S06]  /*3770*/  BRA `(.L_x_4258) ;  /* 0x0000000c00387947 */ /* 0x000fec0003800000 */
.L_x_4261:
        /* <DEDUP_REMOVED lines=9> */
.L_x_4264:
[----:B------:R-:W2:Y:S02]  /*3810*/  LDG.E.U16 R4, desc[UR36][R4.64] ;  /* 0x0000002404047981 */ /* 0x000ea4000c1e1500 */
[----:B--2---:R-:W-:-:S05]  /*3820*/  HADD2.F32 R0, -RZ, R4.H0_H0 ;  /* 0x20000004ff007230 */ /* 0x004fca0000004100 */
[----:B------:R-:W-:-:S04]  /*3830*/  F2FP.BF16.F32.PACK_AB R0, RZ, R0 ;  /* 0x00000000ff00723e */ /* 0x000fc800000010ff */
[----:B------:R-:W-:Y:S01]  /*3840*/  PRMT R24, R0, 0x7610, R24 ;  /* 0x0000761000187816 */ /* 0x000fe20000000018 */
[----:B------:R-:W-:Y:S06]  /*3850*/  BRA `(.L_x_4258) ;  /* 0x0000000c00007947 */ /* 0x000fec0003800000 */
.L_x_4263:
        /* <DEDUP_REMOVED lines=9> */
.L_x_4253:
        /* <DEDUP_REMOVED lines=14> */
.L_x_4267:
        /* <DEDUP_REMOVED lines=9> */
.L_x_4266:
        /* <DEDUP_REMOVED lines=27> */
.L_x_4269:
        /* <DEDUP_REMOVED lines=15> */
.L_x_4268:
[----:B------:R0:W5:Y:S01]  /*3d00*/  LDG.E.U16 R24, desc[UR36][R4.64] ;  /* 0x0000002404187981 */ /* 0x000162000c1e1500 */
[----:B------:R-:W-:Y:S05]  /*3d10*/  BRA `(.L_x_4258) ;  /* 0x0000000400d07947 */ /* 0x000fea0003800000 */
.L_x_4265:
        /* <DEDUP_REMOVED lines=13> */
.L_x_4272:
        /* <DEDUP_REMOVED lines=21> */
.L_x_4276:
[----:B------:R-:W-:Y:S05]  /*3f40*/  BSYNC.RECONVERGENT B1 ;  /* 0x0000000000017941 */ /* 0x000fea0003800200 */
.L_x_4275:
[----:B------:R-:W-:Y:S01]  /*3f50*/  IMAD.SHL.U32 R0, R0, 0x100000, RZ ;  /* 0x0010000000007824 */ /* 0x000fe200078e00ff */
[----:B------:R-:W-:-:S04]  /*3f60*/  LEA R3, R3, 0x3b800000, 0x17 ;  /* 0x3b80000003037811 */ /* 0x000fc800078eb8ff */
[----:B------:R-:W-:-:S07]  /*3f70*/  LOP3.LUT R0, R3, R0, R7, 0xfe, !PT ;  /* 0x0000000003007212 */ /* 0x000fce00078efe07 */
.L_x_4274:
[----:B------:R-:W-:Y:S05]  /*3f80*/  BSYNC.RECONVERGENT B0 ;  /* 0x0000000000007941 */ /* 0x000fea0003800200 */
.L_x_4273:
[----:B------:R-:W-:-:S04]  /*3f90*/  F2FP.BF16.F32.PACK_AB R0, RZ, R0 ;  /* 0x00000000ff00723e */ /* 0x000fc800000010ff */
[----:B------:R-:W-:Y:S01]  /*3fa0*/  PRMT R24, R0, 0x7610, R24 ;  /* 0x0000761000187816 */ /* 0x000fe20000000018 */
[----:B------:R-:W-:Y:S06]  /*3fb0*/  BRA `(.L_x_4258) ;  /* 0x0000000400287947 */ /* 0x000fec0003800000 */
.L_x_4271:
        /* <DEDUP_REMOVED lines=21> */
.L_x_4280:
[----:B------:R-:W-:Y:S05]  /*4110*/  BSYNC.RECONVERGENT B1 ;  /* 0x0000000000017941 */ /* 0x000fea0003800200 */
.L_x_4279:
[----:B------:R-:W-:Y:S01]  /*4120*/  IMAD.SHL.U32 R0, R0, 0x200000, RZ ;  /* 0x0020000000007824 */ /* 0x000fe200078e00ff */
[----:B------:R-:W-:-:S04]  /*4130*/  LEA R3, R3, 0x37800000, 0x17 ;  /* 0x3780000003037811 */ /* 0x000fc800078eb8ff */
[----:B------:R-:W-:-:S07]  /*4140*/  LOP3.LUT R0, R3, R0, R7, 0xfe, !PT ;  /* 0x0000000003007212 */ /* 0x000fce00078efe07 */
.L_x_4278:
[----:B------:R-:W-:Y:S05]  /*4150*/  BSYNC.RECONVERGENT B0 ;  /* 0x0000000000007941 */ /* 0x000fea0003800200 */
.L_x_4277:
[----:B------:R-:W-:-:S04]  /*4160*/  F2FP.BF16.F32.PACK_AB R0, RZ, R0 ;  /* 0x00000000ff00723e */ /* 0x000fc800000010ff */
[----:B------:R-:W-:Y:S01]  /*4170*/  PRMT R24, R0, 0x7610, R24 ;  /* 0x0000761000187816 */ /* 0x000fe20000000018 */
[----:B------:R-:W-:Y:S06]  /*4180*/  BRA `(.L_x_4258) ;  /* 0x0000000000b47947 */ /* 0x000fec0003800000 */
.L_x_4270:
        /* <DEDUP_REMOVED lines=14> */
.L_x_4284:
[----:B------:R-:W-:Y:S05]  /*4270*/  BSYNC.RECONVERGENT B0 ;  /* 0x0000000000007941 */ /* 0x000fea0003800200 */
.L_x_4283:
[----:B------:R-:W-:-:S04]  /*4280*/  F2FP.BF16.F32.PACK_AB R0, RZ, R0 ;  /* 0x00000000ff00723e */ /* 0x000fc800000010ff */
[----:B------:R-:W-:Y:S01]  /*4290*/  PRMT R24, R0, 0x7610, R24 ;  /* 0x0000761000187816 */ /* 0x000fe20000000018 */
[----:B------:R-:W-:Y:S06]  /*42a0*/  BRA `(.L_x_4258) ;  /* 0x00000000006c7947 */ /* 0x000fec0003800000 */
.L_x_4257:
        /* <DEDUP_REMOVED lines=16> */
.L_x_4285:
[----:B------:R-:W-:Y:S01]  /*43b0*/  PRMT R24, RZ, 0x7610, R24 ;  /* 0x00007610ff187816 */ /* 0x000fe20000000018 */
[----:B------:R-:W-:Y:S06]  /*43c0*/  BRA `(.L_x_4258) ;  /* 0x0000000000247947 */ /* 0x000fec0003800000 */
.L_x_4282:
[----:B------:R-:W2:Y:S02]  /*43d0*/  LDG.E.64 R4, desc[UR36][R4.64] ;  /* 0x0000002404047981 */ /* 0x000ea4000c1e1b00 */
[----:B--2---:R-:W0:Y:S02]  /*43e0*/  I2F.U64 R0, R4 ;  /* 0x0000000400007312 */ /* 0x004e240000301000 */
[----:B0-----:R-:W-:-:S04]  /*43f0*/  F2FP.BF16.F32.PACK_AB R0, RZ, R0 ;  /* 0x00000000ff00723e */ /* 0x001fc800000010ff */
[----:B------:R-:W-:Y:S01]  /*4400*/  PRMT R24, R0, 0x7610, R24 ;  /* 0x0000761000187816 */ /* 0x000fe20000000018 */
[----:B------:R-:W-:Y:S06]  /*4410*/  BRA `(.L_x_4258) ;  /* 0x0000000000107947 */ /* 0x000fec0003800000 */
.L_x_4281:
[----:B------:R-:W2:Y:S02]  /*4420*/  LDG.E R4, desc[UR36][R4.64] ;  /* 0x0000002404047981 */ /* 0x000ea4000c1e1900 */
[----:B--2---:R-:W-:-:S04]  /*4430*/  I2FP.F32.U32 R0, R4 ;  /* 0x0000000400007245 */ /* 0x004fc80000201000 */
[----:B------:R-:W-:-:S04]  /*4440*/  F2FP.BF16.F32.PACK_AB R0, RZ, R0 ;  /* 0x00000000ff00723e */ /* 0x000fc800000010ff */
[----:B------:R-:W-:-:S07]  /*4450*/  PRMT R24, R0, 0x7610, R24 ;  /* 0x0000761000187816 */ /* 0x000fce0000000018 */
.L_x_4258:
        /* <DEDUP_REMOVED lines=21> */
.L_x_4289:
[----:B------:R-:W2:Y:S02]  /*45b0*/  LDG.E.U8 R4, desc[UR36][R4.64] ;  /* 0x0000002404047981 */ /* 0x000ea4000c1e1100 */
[----:B--2---:R-:W-:-:S04]  /*45c0*/  I2FP.F32.U32 R0, R4 ;  /* 0x0000000400007245 */ /* 0x004fc80000201000 */
[----:B------:R-:W-:-:S04]  /*45d0*/  F2FP.BF16.F32.PACK_AB R0, RZ, R0 ;  /* 0x00000000ff00723e */ /* 0x000fc800000010ff */
[----:B------:R-:W-:Y:S01]  /*45e0*/  PRMT R22, R0, 0x7610, R22 ;  /* 0x0000761000167816 */ /* 0x000fe20000000016 */
[----:B------:R-:W-:Y:S06]  /*45f0*/  BRA `(.L_x_4291) ;  /* 0x0000000c00c47947 */ /* 0x000fec0003800000 */
.L_x_4288:
        /* <DEDUP_REMOVED lines=11> */
.L_x_4293:
[----:B------:R-:W2:Y:S02]  /*46b0*/  LDG.E R4, desc[UR36][R4.64] ;  /* 0x0000002404047981 */ /* 0x000ea4000c1e1900 */
[----:B--2---:R-:W-:-:S04]  /*46c0*/  I2FP.F32.S32 R0, R4 ;  /* 0x0000000400007245 */ /* 0x004fc80000201400 */
[----:B------:R-:W-:-:S04]  /*46d0*/  F2FP.BF16.F32.PACK_AB R0, RZ, R0 ;  /* 0x00000000ff00723e */ /* 0x000fc800000010ff */
[----:B------:R-:W-:Y:S01]  /*46e0*/  PRMT R22, R0, 0x7610, R22 ;  /* 0x0000761000167816 */ /* 0x000fe20000000016 */
[----:B------:R-:W-:Y:S06]  /*46f0*/  BRA `(.L_x_4291) ;  /* 0x0000000c00847947 */ /* 0x000fec0003800000 */
.L_x_4292:
[----:B------:R-:W2:Y:S02]  /*4700*/  LDG.E.U16 R4, desc[UR36][R4.64] ;  /* 0x0000002404047981 */ /* 0x000ea4000c1e1500 */
[----:B--2---:R-:W0:Y:S02]  /*4710*/  I2F.S16 R0, R4 ;  /* 0x0000000400007306 */ /* 0x004e240000101400 */
[----:B0-----:R-:W-:-:S04]  /*4720*/  F2FP.BF16.F32.PACK_AB R0, RZ, R0 ;  /* 0x00000000ff00723e */ /* 0x001fc800000010ff */
[----:B------:R-:W-:Y:S01]  /*4730*/  PRMT R22, R0, 0x7610, R22 ;  /* 0x0000761000167816 */ /* 0x000fe20000000016 */
[----:B------:R-:W-:Y:S06]  /*4740*/  BRA `(.L_x_4291) ;  /* 0x0000000c00707947 */ /* 0x000fec0003800000 */
.L_x_4287:
        /* <DEDUP_REMOVED lines=9> */
.L_x_4295:
[----:B------:R-:W2:Y:S02]  /*47e0*/  LDG.E.U16 R0, desc[UR36][R4.64] ;  /* 0x0000002404007981 */ /* 0x000ea4000c1e1500 */
[----:B--2---:R-:W-:-:S05]  /*47f0*/  HADD2.F32 R0, -RZ, R0.H0_H0 ;  /* 0x20000000ff007230 */ /* 0x004fca0000004100 */
[----:B------:R-:W-:-:S04]  /*4800*/  F2FP.BF16.F32.PACK_AB R0, RZ, R0 ;  /* 0x00000000ff00723e */ /* 0x000fc800000010ff */
[----:B------:R-:W-:Y:S01]  /*4810*/  PRMT R22, R0, 0x7610, R22 ;  /* 0x0000761000167816 */ /* 0x000fe20000000016 */
[----:B------:R-:W-:Y:S06]  /*4820*/  BRA `(.L_x_4291) ;  /* 0x0000000c00387947 */ /* 0x000fec0003800000 */
.L_x_4294:
        /* <DEDUP_REMOVED lines=9> */
.L_x_4297:
[----:B------:R-:W2:Y:S02]  /*48c0*/  LDG.E.U16 R4, desc[UR36][R4.64] ;  /* 0x0000002404047981 */ /* 0x000ea4000c1e1500 */
[----:B--2---:R-:W-:-:S05]  /*48d0*/  HADD2.F32 R0, -RZ, R4.H0_H0 ;  /* 0x20000004ff007230 */ /* 0x004fca0000004100 */
[----:B------:R-:W-:-:S04]  /*48e0*/  F2FP.BF16.F32.PACK_AB R0, RZ, R0 ;  /* 0x00000000ff00723e */ /* 0x000fc800000010ff */
[----:B------:R-:W-:Y:S01]  /*48f0*/  PRMT R22, R0, 0x7610, R22 ;  /* 0x0000761000167816 */ /* 0x000fe20000000016 */
[----:B------:R-:W-:Y:S06]  /*4900*/  BRA `(.L_x_4291) ;  /* 0x0000000c00007947 */ /* 0x000fec0003800000 */
.L_x_4296:
        /* <DEDUP_REMOVED lines=9> */
.L_x_4286:
        /* <DEDUP_REMOVED lines=14> */
.L_x_4300:
        /* <DEDUP_REMOVED lines=9> */
.L_x_4299:
        /* <DEDUP_REMOVED lines=27> */
.L_x_4302:
        /* <DEDUP_REMOVED lines=15> */
.L_x_4301:
[----:B------:R0:W5:Y:S01]  /*4db0*/  LDG.E.U16 R22, desc[UR36][R4.64] ;  /* 0x0000002404167981 */ /* 0x000162000c1e1500 */
[----:B------:R-:W-:Y:S05]  /*4dc0*/  BRA `(.L_x_4291) ;  /* 0x0000000400d07947 */ /* 0x000fea0003800000 */
.L_x_4298:
        /* <DEDUP_REMOVED lines=13> */
.L_x_4305:
        /* <DEDUP_REMOVED lines=21> */
.L_x_4309:
[----:B------:R-:W-:Y:S05]  /*4ff0*/  BSYNC.RECONVERGENT B1 ;  /* 0x0000000000017941 */ /* 0x000fea0003800200 */
.L_x_4308:
[----:B------:R-:W-:Y:S01]  /*5000*/  IMAD.SHL.U32 R0, R0, 0x100000, RZ ;  /* 0x0010000000007824 */ /* 0x000fe200078e00ff */
[----:B------:R-:W-:-:S04]  /*5010*/  LEA R3, R3, 0x3b800000, 0x17 ;  /* 0x3b80000003037811 */ /* 0x000fc800078eb8ff */
[----:B------:R-:W-:-:S07]  /*5020*/  LOP3.LUT R0, R3, R0, R7, 0xfe, !PT ;  /* 0x0000000003007212 */ /* 0x000fce00078efe07 */
.L_x_4307:
[----:B------:R-:W-:Y:S05]  /*5030*/  BSYNC.RECONVERGENT B0 ;  /* 0x0000000000007941 */ /* 0x000fea0003800200 */
.L_x_4306:
[----:B------:R-:W-:-:S04]  /*5040*/  F2FP.BF16.F32.PACK_AB R0, RZ, R0 ;  /* 0x00000000ff00723e */ /* 0x000fc800000010ff */
[----:B------:R-:W-:Y:S01]  /*5050*/  PRMT R22, R0, 0x7610, R22 ;  /* 0x0000761000167816 */ /* 0x000fe20000000016 */
[----:B------:R-:W-:Y:S06]  /*5060*/  BRA `(.L_x_4291) ;  /* 0x0000000400287947 */ /* 0x000fec0003800000 */
.L_x_4304:
        /* <DEDUP_REMOVED lines=21> */
.L_x_4313:
[----:B------:R-:W-:Y:S05]  /*51c0*/  BSYNC.RECONVERGENT B1 ;  /* 0x0000000000017941 */ /* 0x000fea0003800200 */
.L_x_4312:
[----:B------:R-:W-:Y:S01]  /*51d0*/  IMAD.SHL.U32 R0, R0, 0x200000, RZ ;  /* 0x0020000000007824 */ /* 0x000fe200078e00ff */
[----:B------:R-:W-:-:S04]  /*51e0*/  LEA R3, R3, 0x37800000, 0x17 ;  /* 0x3780000003037811 */ /* 0x000fc800078eb8ff */
[----:B------:R-:W-:-:S07]  /*51f0*/  LOP3.LUT R0, R3, R0, R7, 0xfe, !PT ;  /* 0x0000000003007212 */ /* 0x000fce00078efe07 */
.L_x_4311:
[----:B------:R-:W-:Y:S05]  /*5200*/  BSYNC.RECONVERGENT B0 ;  /* 0x0000000000007941 */ /* 0x000fea0003800200 */
.L_x_4310:
[----:B------:R-:W-:-:S04]  /*5210*/  F2FP.BF16.F32.PACK_AB R0, RZ, R0 ;  /* 0x00000000ff00723e */ /* 0x000fc800000010ff */
[----:B------:R-:W-:Y:S01]  /*5220*/  PRMT R22, R0, 0x7610, R22 ;  /* 0x0000761000167816 */ /* 0x000fe20000000016 */
[----:B------:R-:W-:Y:S06]  /*5230*/  BRA `(.L_x_4291) ;  /* 0x0000000000b47947 */ /* 0x000fec0003800000 */
.L_x_4303:
        /* <DEDUP_REMOVED lines=14> */
.L_x_4317:
[----:B------:R-:W-:Y:S05]  /*5320*/  BSYNC.RECONVERGENT B0 ;  /* 0x0000000000007941 */ /* 0x000fea0003800200 */
.L_x_4316:
[----:B------:R-:W-:-:S04]  /*5330*/  F2FP.BF16.F32.PACK_AB R0, RZ, R0 ;  /* 0x00000000ff00723e */ /* 0x000fc800000010ff */
[----:B------:R-:W-:Y:S01]  /*5340*/  PRMT R22, R0, 0x7610, R22 ;  /* 0x0000761000167816 */ /* 0x000fe20000000016 */
[----:B------:R-:W-:Y:S06]  /*5350*/  BRA `(.L_x_4291) ;  /* 0x00000000006c7947 */ /* 0x000fec0003800000 */
.L_x_4290:
        /* <DEDUP_REMOVED lines=16> */
.L_x_4318:
[----:B------:R-:W-:Y:S01]  /*5460*/  PRMT R22, RZ, 0x7610, R22 ;  /* 0x00007610ff167816 */ /* 0x000fe20000000016 */
[----:B------:R-:W-:Y:S06]  /*5470*/  BRA `(.L_x_4291) ;  /* 0x0000000000247947 */ /* 0x000fec0003800000 */
.L_x_4315:
[----:B------:R-:W2:Y:S02]  /*5480*/  LDG.E.64 R4, desc[UR36][R4.64] ;  /* 0x0000002404047981 */ /* 0x000ea4000c1e1b00 */
[----:B--2---:R-:W0:Y:S02]  /*5490*/  I2F.U64 R0, R4 ;  /* 0x0000000400007312 */ /* 0x004e240000301000 */
[----:B0-----:R-:W-:-:S04]  /*54a0*/  F2FP.BF16.F32.PACK_AB R0, RZ, R0 ;  /* 0x00000000ff00723e */ /* 0x001fc800000010ff */
[----:B------:R-:W-:Y:S01]  /*54b0*/  PRMT R22, R0, 0x7610, R22 ;  /* 0x0000761000167816 */ /* 0x000fe20000000016 */
[----:B------:R-:W-:Y:S06]  /*54c0*/  BRA `(.L_x_4291) ;  /* 0x0000000000107947 */ /* 0x000fec0003800000 */
.L_x_4314:
[----:B------:R-:W2:Y:S02]  /*54d0*/  LDG.E R4, desc[UR36][R4.64] ;  /* 0x0000002404047981 */ /* 0x000ea4000c1e1900 */
[----:B--2---:R-:W-:-:S04]  /*54e0*/  I2FP.F32.U32 R0, R4 ;  /* 0x0000000400007245 */ /* 0x004fc80000201000 */
[----:B------:R-:W-:-:S04]  /*54f0*/  F2FP.BF16.F32.PACK_AB R0, RZ, R0 ;  /* 0x00000000ff00723e */ /* 0x000fc800000010ff */
[----:B------:R-:W-:-:S07]  /*5500*/  PRMT R22, R0, 0x7610, R22 ;  /* 0x0000761000167816 */ /* 0x000fce0000000016 */
.L_x_4291:
        /* <DEDUP_REMOVED lines=21> */
.L_x_4322:
[----:B------:R-:W2:Y:S02]  /*5660*/  LDG.E.U8 R4, desc[UR36][R4.64] ;  /* 0x0000002404047981 */ /* 0x000ea4000c1e1100 */
[----:B--2---:R-:W-:-:S04]  /*5670*/  I2FP.F32.U32 R0, R4 ;  /* 0x0000000400007245 */ /* 0x004fc80000201000 */
[----:B------:R-:W-:-:S04]  /*5680*/  F2FP.BF16.F32.PACK_AB R0, RZ, R0 ;  /* 0x00000000ff00723e */ /* 0x000fc800000010ff */
[----:B------:R-:W-:Y:S01]  /*5690*/  PRMT R18, R0, 0x7610, R18 ;  /* 0x0000761000127816 */ /* 0x000fe20000000012 */
[----:B------:R-:W-:Y:S06]  /*56a0*/  BRA `(.L_x_4324) ;  /* 0x0000000c00c47947 */ /* 0x000fec0003800000 */
.L_x_4321:
        /* <DEDUP_REMOVED lines=11> */
.L_x_4326:
[----:B------:R-:W2:Y:S02]  /*5760*/  LDG.E R4, desc[UR36][R4.64] ;  /* 0x0000002404047981 */ /* 0x000ea4000c1e1900 */
[----:B--2---:R-:W-:-:S04]  /*5770*/  I2FP.F32.S32 R0, R4 ;  /* 0x0000000400007245 */ /* 0x004fc80000201400 */
[----:B------:R-:W-:-:S04]  /*5780*/  F2FP.BF16.F32.PACK_AB R0, RZ, R0 ;  /* 0x00000000ff00723e */ /* 0x000fc800000010ff */
[----:B------:R-:W-:Y:S01]  /*5790*/  PRMT R18, R0, 0x7610, R18 ;  /* 0x0000761000127816 */ /* 0x000fe20000000012 */
[----:B------:R-:W-:Y:S06]  /*57a0*/  BRA `(.L_x_4324) ;  /* 0x0000000c00847947 */ /* 0x000fec0003800000 */
.L_x_4325:
[----:B------:R-:W2:Y:S02]  /*57b0*/  LDG.E.U16 R4, desc[UR36][R4.64] ;  /* 0x0000002404047981 */ /* 0x000ea4000c1e1500 */
[----:B--2---:R-:W0:Y:S02]  /*57c0*/  I2F.S16 R0, R4 ;  /* 0x0000000400007306 */ /* 0x004e240000101400 */
[----:B0-----:R-:W-:-:S04]  /*57d0*/  F2FP.BF16.F32.PACK_AB R0, RZ, R0 ;  /* 0x00000000ff00723e */ /* 0x001fc800000010ff */
[----:B------:R-:W-:Y:S01]  /*57e0*/  PRMT R18, R0, 0x7610, R18 ;  /* 0x0000761000127816 */ /* 0x000fe20000000012 */
[----:B------:R-:W-:Y:S06]  /*57f0*/  BRA `(.L_x_4324) ;  /* 0x0000000c00707947 */ /* 0x000fec0003800000 */
.L_x_4320:
        /* <DEDUP_REMOVED lines=9> */
.L_x_4328:
[----:B------:R-:W2:Y:S02]  /*5890*/  LDG.E.U16 R0, desc[UR36][R4.64] ;  /* 0x0000002404007981 */ /* 0x000ea4000c1e1500 */
[----:B--2---:R-:W-:-:S05]  /*58a0*/  HADD2.F32 R0, -RZ, R0.H0_H0 ;  /* 0x20000000ff007230 */ /* 0x004fca0000004100 */
[----:B------:R-:W-:-:S04]  /*58b0*/  F2FP.BF16.F32.PACK_AB R0, RZ, R0 ;  /* 0x00000000ff00723e */ /* 0x000fc800000010ff */
[----:B------:R-:W-:Y:S01]  /*58c0*/  PRMT R18, R0, 0x7610, R18 ;  /* 0x0000761000127816 */ /* 0x000fe20000000012 */
[----:B------:R-:W-:Y:S06]  /*58d0*/  BRA `(.L_x_4324) ;  /* 0x0000000c00387947 */ /* 0x000fec0003800000 */
.L_x_4327:
        /* <DEDUP_REMOVED lines=9> */
.L_x_4330:
[----:B------:R-:W2:Y:S02]  /*5970*/  LDG.E.U16 R4, desc[UR36][R4.64] ;  /* 0x0000002404047981 */ /* 0x000ea4000c1e1500 */
[----:B--2---:R-:W-:-:S05]  /*5980*/  HADD2.F32 R0, -RZ, R4.H0_H0 ;  /* 0x20000004ff007230 */ /* 0x004fca0000004100 */
[----:B------:R-:W-:-:S04]  /*5990*/  F2FP.BF16.F32.PACK_AB R0, RZ, R0 ;  /* 0x00000000ff00723e */ /* 0x000fc800000010ff */
[----:B------:R-:W-:Y:S01]  /*59a0*/  PRMT R18, R0, 0x7610, R18 ;  /* 0x0000761000127816 */ /* 0x000fe20000000012 */
[----:B------:R-:W-:Y:S06]  /*59b0*/  BRA `(.L_x_4324) ;  /* 0x0000000c00007947 */ /* 0x000fec0003800000 */
.L_x_4329:
        /* <DEDUP_REMOVED lines=9> */
.L_x_4319:
        /* <DEDUP_REMOVED lines=14> */
.L_x_4333:
        /* <DEDUP_REMOVED lines=9> */
.L_x_4332:
        /* <DEDUP_REMOVED lines=27> */
.L_x_4335:
        /* <DEDUP_REMOVED lines=15> */
.L_x_4334:
[----:B------:R0:W5:Y:S01]  /*5e60*/  LDG.E.U16 R18, desc[UR36][R4.64] ;  /* 0x0000002404127981 */ /* 0x000162000c1e1500 */
[----:B------:R-:W-:Y:S05]  /*5e70*/  BRA `(.L_x_4324) ;  /* 0x0000000400d07947 */ /* 0x000fea0003800000 */
.L_x_4331:
        /* <DEDUP_REMOVED lines=13> */
.L_x_4338:
        /* <DEDUP_REMOVED lines=21> */
.L_x_4342:
[----:B------:R-:W-:Y:S05]  /*60a0*/  BSYNC.RECONVERGENT B1 ;  /* 0x0000000000017941 */ /* 0x000fea0003800200 */
.L_x_4341:
[----:B------:R-:W-:Y:S01]  /*60b0*/  IMAD.SHL.U32 R0, R0, 0x100000, RZ ;  /* 0x0010000000007824 */ /* 0x000fe200078e00ff */
[----:B------:R-:W-:-:S04]  /*60c0*/  LEA R3, R3, 0x3b800000, 0x17 ;  /* 0x3b80000003037811 */ /* 0x000fc800078eb8ff */
[----:B------:R-:W-:-:S07]  /*60d0*/  LOP3.LUT R0, R3, R0, R7, 0xfe, !PT ;  /* 0x0000000003007212 */ /* 0x000fce00078efe07 */
.L_x_4340:
[----:B------:R-:W-:Y:S05]  /*60e0*/  BSYNC.RECONVERGENT B0 ;  /* 0x0000000000007941 */ /* 0x000fea0003800200 */
.L_x_4339:
[----:B------:R-:W-:-:S04]  /*60f0*/  F2FP.BF16.F32.PACK_AB R0, RZ, R0 ;  /* 0x00000000ff00723e */ /* 0x000fc800000010ff */
[----:B------:R-:W-:Y:S01]  /*6100*/  PRMT R18, R0, 0x7610, R18 ;  /* 0x0000761000127816 */ /* 0x000fe20000000012 */
[----:B------:R-:W-:Y:S06]  /*6110*/  BRA `(.L_x_4324) ;  /* 0x0000000400287947 */ /* 0x000fec0003800000 */
.L_x_4337:
        /* <DEDUP_REMOVED lines=21> */
.L_x_4346:
[----:B------:R-:W-:Y:S05]  /*6270*/  BSYNC.RECONVERGENT B1 ;  /* 0x0000000000017941 */ /* 0x000fea0003800200 */
.L_x_4345:
[----:B------:R-:W-:Y:S01]  /*6280*/  IMAD.SHL.U32 R0, R0, 0x200000, RZ ;  /* 0x0020000000007824 */ /* 0x000fe200078e00ff */
[----:B------:R-:W-:-:S04]  /*6290*/  LEA R3, R3, 0x37800000, 0x17 ;  /* 0x3780000003037811 */ /* 0x000fc800078eb8ff */
[----:B------:R-:W-:-:S07]  /*62a0*/  LOP3.LUT R0, R3, R0, R7, 0xfe, !PT ;  /* 0x0000000003007212 */ /* 0x000fce00078efe07 */
.L_x_4344:
[----:B------:R-:W-:Y:S05]  /*62b0*/  BSYNC.RECONVERGENT B0 ;  /* 0x0000000000007941 */ /* 0x000fea0003800200 */
.L_x_4343:
[----:B------:R-:W-:-:S04]  /*62c0*/  F2FP.BF16.F32.PACK_AB R0, RZ, R0 ;  /* 0x00000000ff00723e */ /* 0x000fc800000010ff */
[----:B------:R-:W-:Y:S01]  /*62d0*/  PRMT R18, R0, 0x7610, R18 ;  /* 0x0000761000127816 */ /* 0x000fe20000000012 */
[----:B------:R-:W-:Y:S06]  /*62e0*/  BRA `(.L_x_4324) ;  /* 0x0000000000b47947 */ /* 0x000fec0003800000 */
.L_x_4336:
        /* <DEDUP_REMOVED lines=14> */
.L_x_4350:
[----:B------:R-:W-:Y:S05]  /*63d0*/  BSYNC.RECONVERGENT B0 ;  /* 0x0000000000007941 */ /* 0x000fea0003800200 */
.L_x_4349:
[----:B------:R-:W-:-:S04]  /*63e0*/  F2FP.BF16.F32.PACK_AB R0, RZ, R0 ;  /* 0x00000000ff00723e */ /* 0x000fc800000010ff */
[----:B------:R-:W-:Y:S01]  /*63f0*/  PRMT R18, R0, 0x7610, R18 ;  /* 0x0000761000127816 */ /* 0x000fe20000000012 */
[----:B------:R-:W-:Y:S06]  /*6400*/  BRA `(.L_x_4324) ;  /* 0x00000000006c7947 */ /* 0x000fec0003800000 */
.L_x_4323:
        /* <DEDUP_REMOVED lines=16> */
.L_x_4351:
[----:B------:R-:W-:Y:S01]  /*6510*/  PRMT R18, RZ, 0x7610, R18 ;  /* 0x00007610ff127816 */ /* 0x000fe20000000012 */
[----:B------:R-:W-:Y:S06]  /*6520*/  BRA `(.L_x_4324) ;  /* 0x0000000000247947 */ /* 0x000fec0003800000 */
.L_x_4348:
[----:B------:R-:W2:Y:S02]  /*6530*/  LDG.E.64 R4, desc[UR36][R4.64] ;  /* 0x0000002404047981 */ /* 0x000ea4000c1e1b00 */
[----:B--2---:R-:W0:Y:S02]  /*6540*/  I2F.U64 R0, R4 ;  /* 0x0000000400007312 */ /* 0x004e240000301000 */
[----:B0-----:R-:W-:-:S04]  /*6550*/  F2FP.BF16.F32.PACK_AB R0, RZ, R0 ;  /* 0x00000000ff00723e */ /* 0x001fc800000010ff */
[----:B------:R-:W-:Y:S01]  /*6560*/  PRMT R18, R0, 0x7610, R18 ;  /* 0x0000761000127816 */ /* 0x000fe20000000012 */
[----:B------:R-:W-:Y:S06]  /*6570*/  BRA `(.L_x_4324) ;  /* 0x0000000000107947 */ /* 0x000fec0003800000 */
.L_x_4347:
[----:B------:R-:W2:Y:S02]  /*6580*/  LDG.E R4, desc[UR36][R4.64] ;  /* 0x0000002404047981 */ /* 0x000ea4000c1e1900 */
[----:B--2---:R-:W-:-:S04]  /*6590*/  I2FP.F32.U32 R0, R4 ;  /* 0x0000000400007245 */ /* 0x004fc80000201000 */
[----:B------:R-:W-:-:S04]  /*65a0*/  F2FP.BF16.F32.PACK_AB R0, RZ, R0 ;  /* 0x00000000ff00723e */ /* 0x000fc800000010ff */
[----:B------:R-:W-:-:S07]  /*65b0*/  PRMT R18, R0, 0x7610, R18 ;  /* 0x0000761000127816 */ /* 0x000fce0000000012 */
.L_x_4324:
[----:B------:R-:W-:-:S07]  /*65c0*/  VIADD R27, R27, 0x80 ;  /* 0x000000801b1b7836 */ /* 0x000fce0000000000 */
.L_x_4252:
[----:B------:R-:W-:Y:S05]  /*65d0*/  BSYNC.RECONVERGENT B6 ;  /* 0x0000000000067941 */ /* 0x000fea0003800200 */
.L_x_4251:
        /* <DEDUP_REMOVED lines=28> */
.L_x_4357:
[----:B------:R-:W2:Y:S02]  /*67a0*/  LDG.E.U8 R4, desc[UR36][R4.64] ;  /* 0x0000002404047981 */ /* 0x000ea4000c1e1100 */
[----:B--2---:R-:W-:-:S04]  /*67b0*/  I2FP.F32.U32 R0, R4 ;  /* 0x0000000400007245 */ /* 0x004fc80000201000 */
[----:B------:R-:W-:-:S04]  /*67c0*/  F2FP.BF16.F32.PACK_AB R0, RZ, R0 ;  /* 0x00000000ff00723e */ /* 0x000fc800000010ff */
[----:B------:R-:W-:Y:S01]  /*67d0*/  PRMT R16, R0, 0x7610, R16 ;  /* 0x0000761000107816 */ /* 0x000fe20000000010 */
[----:B------:R-:W-:Y:S06]  /*67e0*/  BRA `(.L_x_4359) ;  /* 0x0000000c00c47947 */ /* 0x000fec0003800000 */
.L_x_4356:
        /* <DEDUP_REMOVED lines=11> */
.L_x_4361:
[----:B------:R-:W2:Y:S02]  /*68a0*/  LDG.E R4, desc[UR36][R4.64] ;  /* 0x0000002404047981 */ /* 0x000ea4000c1e1900 */
[----:B--2---:R-:W-:-:S04]  /*68b0*/  I2FP.F32.S32 R0, R4 ;  /* 0x0000000400007245 */ /* 0x004fc80000201400 */
[----:B------:R-:W-:-:S04]  /*68c0*/  F2FP.BF16.F32.PACK_AB R0, RZ, R0 ;  /* 0x00000000ff00723e */ /* 0x000fc800000010ff */
[----:B------:R-:W-:Y:S01]  /*68d0*/  PRMT R16, R0, 0x7610, R16 ;  /* 0x0000761000107816 */ /* 0x000fe20000000010 */
[----:B------:R-:W-:Y:S06]  /*68e0*/  BRA `(.L_x_4359) ;  /* 0x0000000c00847947 */ /* 0x000fec0003800000 */
.L_x_4360:
[----:B------:R-:W2:Y:S02]  /*68f0*/  LDG.E.U16 R4, desc[UR36][R4.64] ;  /* 0x0000002404047981 */ /* 0x000ea4000c1e1500 */
[----:B--2---:R-:W0:Y:S02]  /*6900*/  I2F.S16 R0, R4 ;  /* 0x0000000400007306 */ /* 0x004e240000101400 */
[----:B0-----:R-:W-:-:S04]  /*6910*/  F2FP.BF16.F32.PACK_AB R0, RZ, R0 ;  /* 0x00000000ff00723e */ /* 0x001fc800000010ff */
[----:B------:R-:W-:Y:S01]  /*6920*/  PRMT R16, R0, 0x7610, R16 ;  /* 0x0000761000107816 */ /* 0x000fe20000000010 */
[----:B------:R-:W-:Y:S06]  /*6930*/  BRA `(.L_x_4359) ;  /* 0x0000000c00707947 */ /* 0x000fec0003800000 */
.L_x_4355:
        /* <DEDUP_REMOVED lines=9> */
.L_x_4363:
[----:B------:R-:W2:Y:S02]  /*69d0*/  LDG.E.U16 R0, desc[UR36][R4.64] ;  /* 0x0000002404007981 */ /* 0x000ea4000c1e1500 */
[----:B--2---:R-:W-:-:S05]  /*69e0*/  HADD2.F32 R0, -RZ, R0.H0_H0 ;  /* 0x20000000ff007230 */ /* 0x004fca0000004100 */
[----:B------:R-:W-:-:S04]  /*69f0*/  F2FP.BF16.F32.PACK_AB R0, RZ, R0 ;  /* 0x00000000ff00723e */ /* 0x000fc800000010ff */
[----:B------:R-:W-:Y:S01]  /*6a00*/  PRMT R16, R0, 0x7610, R16 ;  /* 0x0000761000107816 */ /* 0x000fe20000000010 */
[----:B------:R-:W-:Y:S06]  /*6a10*/  BRA `(.L_x_4359) ;  /* 0x0000000c00387947 */ /* 0x000fec0003800000 */
.L_x_4362:
        /* <DEDUP_REMOVED lines=9> */
.L_x_4365:
[----:B------:R-:W2:Y:S02]  /*6ab0*/  LDG.E.U16 R4, desc[UR36][R4.64] ;  /* 0x0000002404047981 */ /* 0x000ea4000c1e1500 */
[----:B--2---:R-:W-:-:S05]  /*6ac0*/  HADD2.F32 R0, -RZ, R4.H0_H0 ;  /* 0x20000004ff007230 */ /* 0x004fca0000004100 */
[----:B------:R-:W-:-:S04]  /*6ad0*/  F2FP.BF16.F32.PACK_AB R0, RZ, R0 ;  /* 0x00000000ff00723e */ /* 0x000fc800000010ff */
[----:B------:R-:W-:Y:S01]  /*6ae0*/  PRMT R16, R0, 0x7610, R16 ;  /* 0x0000761000107816 */ /* 0x000fe20000000010 */
[----:B------:R-:W-:Y:S06]  /*6af0*/  BRA `(.L_x_4359) ;  /* 0x0000000c00007947 */ /* 0x000fec0003800000 */
.L_x_4364:
        /* <DEDUP_REMOVED lines=9> */
.L_x_4354:
        /* <DEDUP_REMOVED lines=14> */
.L_x_4368:
        /* <DEDUP_REMOVED lines=9> */
.L_x_4367:
        /* <DEDUP_REMOVED lines=27> */
.L_x_4370:
        /* <DEDUP_REMOVED lines=15> */
.L_x_4369:
[----:B------:R0:W5:Y:S01]  /*6fa0*/  LDG.E.U16 R16, desc[UR36][R4.64] ;  /* 0x0000002404107981 */ /* 0x000162000c1e1500 */
[----:B------:R-:W-:Y:S05]  /*6fb0*/  BRA `(.L_x_4359) ;  /* 0x0000000400d07947 */ /* 0x000fea0003800000 */
.L_x_4366:
        /* <DEDUP_REMOVED lines=13> */
.L_x_4373:
        /* <DEDUP_REMOVED lines=21> */
.L_x_4377:
[----:B------:R-:W-:Y:S05]  /*71e0*/  BSYNC.RECONVERGENT B1 ;  /* 0x0000000000017941 */ /* 0x000fea0003800200 */
.L_x_4376:
[----:B------:R-:W-:Y:S01]  /*71f0*/  IMAD.SHL.U32 R0, R0, 0x100000, RZ ;  /* 0x0010000000007824 */ /* 0x000fe200078e00ff */
[----:B------:R-:W-:-:S04]  /*7200*/  LEA R3, R3, 0x3b800000, 0x17 ;  /* 0x3b80000003037811 */ /* 0x000fc800078eb8ff */
[----:B------:R-:W-:-:S07]  /*7210*/  LOP3.LUT R0, R3, R0, R7, 0xfe, !PT ;  /* 0x0000000003007212 */ /* 0x000fce00078efe07 */
.L_x_4375:
[----:B------:R-:W-:Y:S05]  /*7220*/  BSYNC.RECONVERGENT B0 ;  /* 0x0000000000007941 */ /* 0x000fea0003800200 */
.L_x_4374:
[----:B------:R-:W-:-:S04]  /*7230*/  F2FP.BF16.F32.PACK_AB R0, RZ, R0 ;  /* 0x00000000ff00723e */ /* 0x000fc800000010ff */
[----:B------:R-:W-:Y:S01]  /*7240*/  PRMT R16, R0, 0x7610, R16 ;  /* 0x0000761000107816 */ /* 0x000fe20000000010 */
[----:B------:R-:W-:Y:S06]  /*7250*/  BRA `(.L_x_4359) ;  /* 0x0000000400287947 */ /* 0x000fec0003800000 */
.L_x_4372:
        /* <DEDUP_REMOVED lines=21> */
.L_x_4381:
[----:B------:R-:W-:Y:S05]  /*73b0*/  BSYNC.RECONVERGENT B1 ;  /* 0x0000000000017941 */ /* 0x000fea0003800200 */
.L_x_4380:
[----:B------:R-:W-:Y:S01]  /*73c0*/  IMAD.SHL.U32 R0, R0, 0x200000, RZ ;  /* 0x0020000000007824 */ /* 0x000fe200078e00ff */
[----:B------:R-:W-:-:S04]  /*73d0*/  LEA R3, R3, 0x37800000, 0x17 ;  /* 0x3780000003037811 */ /* 0x000fc800078eb8ff */
[----:B------:R-:W-:-:S07]  /*73e0*/  LOP3.LUT R0, R3, R0, R7, 0xfe, !PT ;  /* 0x0000000003007212 */ /* 0x000fce00078efe07 */
.L_x_4379:
[----:B------:R-:W-:Y:S05]  /*73f0*/  BSYNC.RECONVERGENT B0 ;  /* 0x0000000000007941 */ /* 0x000fea0003800200 */
.L_x_4378:
[----:B------:R-:W-:-:S04]  /*7400*/  F2FP.BF16.F32.PACK_AB R0, RZ, R0 ;  /* 0x00000000ff00723e */ /* 0x000fc800000010ff */
[----:B------:R-:W-:Y:S01]  /*7410*/  PRMT R16, R0, 0x7610, R16 ;  /* 0x0000761000107816 */ /* 0x000fe20000000010 */
[----:B------:R-:W-:Y:S06]  /*7420*/  BRA `(.L_x_4359) ;  /* 0x0000000000b47947 */ /* 0x000fec0003800000 */
.L_x_4371:
        /* <DEDUP_REMOVED lines=14> */
.L_x_4385:
[----:B------:R-:W-:Y:S05]  /*7510*/  BSYNC.RECONVERGENT B0 ;  /* 0x0000000000007941 */ /* 0x000fea0003800200 */
.L_x_4384:
[----:B------:R-:W-:-:S04]  /*7520*/  F2FP.BF16.F32.PACK_AB R0, RZ, R0 ;  /* 0x00000000ff00723e */ /* 0x000fc800000010ff */
[----:B------:R-:W-:Y:S01]  /*7530*/  PRMT R16, R0, 0x7610, R16 ;  /* 0x0000761000107816 */ /* 0x000fe20000000010 */
[----:B------:R-:W-:Y:S06]  /*7540*/  BRA `(.L_x_4359) ;  /* 0x00000000006c7947 */ /* 0x000fec0003800000 */
.L_x_4358:
        /* <DEDUP_REMOVED lines=16> */
.L_x_4386:
[----:B------:R-:W-:Y:S01]  /*7650*/  PRMT R16, RZ, 0x7610, R16 ;  /* 0x00007610ff107816 */ /* 0x000fe20000000010 */
[----:B------:R-:W-:Y:S06]  /*7660*/  BRA `(.L_x_4359) ;  /* 0x0000000000247947 */ /* 0x000fec0003800000 */
.L_x_4383:
[----:B------:R-:W2:Y:S02]  /*7670*/  LDG.E.64 R4, desc[UR36][R4.64] ;  /* 0x0000002404047981 */ /* 0x000ea4000c1e1b00 */
[----:B--2---:R-:W0:Y:S02]  /*7680*/  I2F.U64 R0, R4 ;  /* 0x0000000400007312 */ /* 0x004e240000301000 */
[----:B0-----:R-:W-:-:S04]  /*7690*/  F2FP.BF16.F32.PACK_AB R0, RZ, R0 ;  /* 0x00000000ff00723e */ /* 0x001fc800000010ff */
[----:B------:R-:W-:Y:S01]  /*76a0*/  PRMT R16, R0, 0x7610, R16 ;  /* 0x0000761000107816 */ /* 0x000fe20000000010 */
[----:B------:R-:W-:Y:S06]  /*76b0*/  BRA `(.L_x_4359) ;  /* 0x0000000000107947 */ /* 0x000fec0003800000 */
.L_x_4382:
[----:B------:R-:W2:Y:S02]  /*76c0*/  LDG.E R4, desc[UR36][R4.64] ;  /* 0x0000002404047981 */ /* 0x000ea4000c1e1900 */
[----:B--2---:R-:W-:-:S04]  /*76d0*/  I2FP.F32.U32 R0, R4 ;  /* 0x0000000400007245 */ /* 0x004fc80000201000 */
[----:B------:R-:W-:-:S04]  /*76e0*/  F2FP.BF16.F32.PACK_AB R0, RZ, R0 ;  /* 0x00000000ff00723e */ /* 0x000fc800000010ff */
[----:B------:R-:W-:-:S07]  /*76f0*/  PRMT R16, R0, 0x7610, R16 ;  /* 0x0000761000107816 */ /* 0x000fce0000000010 */
.L_x_4359:
        /* <DEDUP_REMOVED lines=21> */
.L_x_4390:
[----:B------:R-:W2:Y:S02]  /*7850*/  LDG.E.U8 R4, desc[UR36][R4.64] ;  /* 0x0000002404047981 */ /* 0x000ea4000c1e1100 */
[----:B--2---:R-:W-:-:S04]  /*7860*/  I2FP.F32.U32 R0, R4 ;  /* 0x0000000400007245 */ /* 0x004fc80000201000 */
[----:B------:R-:W-:-:S04]  /*7870*/  F2FP.BF16.F32.PACK_AB R0, RZ, R0 ;  /* 0x00000000ff00723e */ /* 0x000fc800000010ff */
[----:B------:R-:W-:Y:S01]  /*7880*/  PRMT R17, R0, 0x7610, R17 ;  /* 0x0000761000117816 */ /* 0x000fe20000000011 */
[----:B------:R-:W-:Y:S06]  /*7890*/  BRA `(.L_x_4392) ;  /* 0x0000000c00c47947 */ /* 0x000fec0003800000 */
.L_x_4389:
        /* <DEDUP_REMOVED lines=11> */
.L_x_4394:
[----:B------:R-:W2:Y:S02]  /*7950*/  LDG.E R4, desc[UR36][R4.64] ;  /* 0x0000002404047981 */ /* 0x000ea4000c1e1900 */
[----:B--2---:R-:W-:-:S04]  /*7960*/  I2FP.F32.S32 R0, R4 ;  /* 0x0000000400007245 */ /* 0x004fc80000201400 */
[----:B------:R-:W-:-:S04]  /*7970*/  F2FP.BF16.F32.PACK_AB R0, RZ, R0 ;  /* 0x00000000ff00723e */ /* 0x000fc800000010ff */
[----:B------:R-:W-:Y:S01]  /*7980*/  PRMT R17, R0, 0x7610, R17 ;  /* 0x0000761000117816 */ /* 0x000fe20000000011 */
[----:B------:R-:W-:Y:S06]  /*7990*/  BRA `(.L_x_4392) ;  /* 0x0000000c00847947 */ /* 0x000fec0003800000 */
.L_x_4393:
[----:B------:R-:W2:Y:S02]  /*79a0*/  LDG.E.U16 R4, desc[UR36][R4.64] ;  /* 0x0000002404047981 */ /* 0x000ea4000c1e1500 */
[----:B--2---:R-:W0:Y:S02]  /*79b0*/  I2F.S16 R0, R4 ;  /* 0x0000000400007306 */ /* 0x004e240000101400 */
[----:B0-----:R-:W-:-:S04]  /*79c0*/  F2FP.BF16.F32.PACK_AB R0, RZ, R0 ;  /* 0x00000000ff00723e */ /* 0x001fc800000010ff */
[----:B------:R-:W-:Y:S01]  /*79d0*/  PRMT R17, R0, 0x7610, R17 ;  /* 0x0000761000117816 */ /* 0x000fe20000000011 */
[----:B------:R-:W-:Y:S06]  /*79e0*/  BRA `(.L_x_4392) ;  /* 0x0000000c00707947 */ /* 0x000fec0003800000 */
.L_x_4388:
        /* <DEDUP_REMOVED lines=9> */
.L_x_4396:
[----:B------:R-:W2:Y:S02]  /*7a80*/  LDG.E.U16 R0, desc[UR36][R4.64] ;  /* 0x0000002404007981 */ /* 0x000ea4000c1e1500 */
[----:B--2---:R-:W-:-:S05]  /*7a90*/  HADD2.F32 R0, -RZ, R0.H0_H0 ;  /* 0x20000000ff007230 */ /* 0x004fca0000004100 */
[----:B------:R-:W-:-:S04]  /*7aa0*/  F2FP.BF16.F32.PACK_AB R0, RZ, R0 ;  /* 0x00000000ff00723e */ /* 0x000fc800000010ff */
[----:B------:R-:W-:Y:S01]  /*7ab0*/  PRMT R17, R0, 0x7610, R17 ;  /* 0x0000761000117816 */ /* 0x000fe20000000011 */
[----:B------:R-:W-:Y:S06]  /*7ac0*/  BRA `(.L_x_4392) ;  /* 0x0000000c00387947 */ /* 0x000fec0003800000 */
.L_x_4395:
        /* <DEDUP_REMOVED lines=9> */
.L_x_4398:
[----:B------:R-:W2:Y:S02]  /*7b60*/  LDG.E.U16 R4, desc[UR36][R4.64] ;  /* 0x0000002404047981 */ /* 0x000ea4000c1e1500 */
[----:B--2---:R-:W-:-:S05]  /*7b70*/  HADD2.F32 R0, -RZ, R4.H0_H0 ;  /* 0x20000004ff007230 */ /* 0x004fca0000004100 */
[----:B------:R-:W-:-:S04]  /*7b80*/  F2FP.BF16.F32.PACK_AB R0, RZ, R0 ;  /* 0x00000000ff00723e */ /* 0x000fc800000010ff */
[----:B------:R-:W-:Y:S01]  /*7b90*/  PRMT R17, R0, 0x7610, R17 ;  /* 0x0000761000117816 */ /* 0x000fe20000000011 */
[----:B------:R-:W-:Y:S06]  /*7ba0*/  BRA `(.L_x_4392) ;  /* 0x0000000c00007947 */ /* 0x000fec0003800000 */
.L_x_4397:
        /* <DEDUP_REMOVED lines=9> */
.L_x_4387:
        /* <DEDUP_REMOVED lines=14> */
.L_x_4401:
        /* <DEDUP_REMOVED lines=9> */
.L_x_4400:
        /* <DEDUP_REMOVED lines=27> */
.L_x_4403:
        /* <DEDUP_REMOVED lines=15> */
.L_x_4402:
[----:B------:R0:W5:Y:S01]  /*8050*/  LDG.E.U16 R17, desc[UR36][R4.64] ;  /* 0x0000002404117981 */ /* 0x000162000c1e1500 */
[----:B------:R-:W-:Y:S05]  /*8060*/  BRA `(.L_x_4392) ;  /* 0x0000000400d07947 */ /* 0x000fea0003800000 */
.L_x_4399:
        /* <DEDUP_REMOVED lines=13> */
.L_x_4406:
        /* <DEDUP_REMOVED lines=21> */
.L_x_4410:
[----:B------:R-:W-:Y:S05]  /*8290*/  BSYNC.RECONVERGENT B1 ;  /* 0x0000000000017941 */ /* 0x000fea0003800200 */
.L_x_4409:
[----:B------:R-:W-:Y:S01]  /*82a0*/  IMAD.SHL.U32 R0, R0, 0x100000, RZ ;  /* 0x0010000000007824 */ /* 0x000fe200078e00ff */
[----:B------:R-:W-:-:S04]  /*82b0*/  LEA R3, R3, 0x3b800000, 0x17 ;  /* 0x3b80000003037811 */ /* 0x000fc800078eb8ff */
[----:B------:R-:W-:-:S07]  /*82c0*/  LOP3.LUT R0, R3, R0, R7, 0xfe, !PT ;  /* 0x0000000003007212 */ /* 0x000fce00078efe07 */
.L_x_4408:
[----:B------:R-:W-:Y:S05]  /*82d0*/  BSYNC.RECONVERGENT B0 ;  /* 0x0000000000007941 */ /* 0x000fea0003800200 */
.L_x_4407:
[----:B------:R-:W-:-:S04]  /*82e0*/  F2FP.BF16.F32.PACK_AB R0, RZ, R0 ;  /* 0x00000000ff00723e */ /* 0x000fc800000010ff */
[----:B------:R-:W-:Y:S01]  /*82f0*/  PRMT R17, R0, 0x7610, R17 ;  /* 0x0000761000117816 */ /* 0x000fe20000000011 */
[----:B------:R-:W-:Y:S06]  /*8300*/  BRA `(.L_x_4392) ;  /* 0x0000000400287947 */ /* 0x000fec0003800000 */
.L_x_4405:
        /* <DEDUP_REMOVED lines=21> */
.L_x_4414:
[----:B------:R-:W-:Y:S05]  /*8460*/  BSYNC.RECONVERGENT B1 ;  /* 0x0000000000017941 */ /* 0x000fea0003800200 */
.L_x_4413:
[----:B------:R-:W-:Y:S01]  /*8470*/  IMAD.SHL.U32 R0, R0, 0x200000, RZ ;  /* 0x0020000000007824 */ /* 0x000fe200078e00ff */
[----:B------:R-:W-:-:S04]  /*8480*/  LEA R3, R3, 0x37800000, 0x17 ;  /* 0x3780000003037811 */ /* 0x000fc800078eb8ff */
[----:B------:R-:W-:-:S07]  /*8490*/  LOP3.LUT R0, R3, R0, R7, 0xfe, !PT ;  /* 0x0000000003007212 */ /* 0x000fce00078efe07 */
.L_x_4412:
[----:B------:R-:W-:Y:S05]  /*84a0*/  BSYNC.RECONVERGENT B0 ;  /* 0x0000000000007941 */ /* 0x000fea0003800200 */
.L_x_4411:
[----:B------:R-:W-:-:S04]  /*84b0*/  F2FP.BF16.F32.PACK_AB R0, RZ, R0 ;  /* 0x00000000ff00723e */ /* 0x000fc800000010ff */
[----:B------:R-:W-:Y:S01]  /*84c0*/  PRMT R17, R0, 0x7610, R17 ;  /* 0x0000761000117816 */ /* 0x000fe20000000011 */
[----:B------:R-:W-:Y:S06]  /*84d0*/  BRA `(.L_x_4392) ;  /* 0x0000000000b47947 */ /* 0x000fec0003800000 */
.L_x_4404:
        /* <DEDUP_REMOVED lines=14> */
.L_x_4418:
[----:B------:R-:W-:Y:S05]  /*85c0*/  BSYNC.RECONVERGENT B0 ;  /* 0x0000000000007941 */ /* 0x000fea0003800200 */
.L_x_4417:
[----:B------:R-:W-:-:S04]  /*85d0*/  F2FP.BF16.F32.PACK_AB R0, RZ, R0 ;  /* 0x00000000ff00723e */ /* 0x000fc800000010ff */
[----:B------:R-:W-:Y:S01]  /*85e0*/  PRMT R17, R0, 0x7610, R17 ;  /* 0x0000761000117816 */ /* 0x000fe20000000011 */
[----:B------:R-:W-:Y:S06]  /*85f0*/  BRA `(.L_x_4392) ;  /* 0x00000000006c7947 */ /* 0x000fec0003800000 */
.L_x_4391:
        /* <DEDUP_REMOVED lines=16> */
.L_x_4419:
[----:B------:R-:W-:Y:S01]  /*8700*/  PRMT R17, RZ, 0x7610, R17 ;  /* 0x00007610ff117816 */ /* 0x000fe20000000011 */
[----:B------:R-:W-:Y:S06]  /*8710*/  BRA `(.L_x_4392) ;  /* 0x0000000000247947 */ /* 0x000fec0003800000 */
.L_x_4416:
[----:B------:R-:W2:Y:S02]  /*8720*/  LDG.E.64 R4, desc[UR36][R4.64] ;  /* 0x0000002404047981 */ /* 0x000ea4000c1e1b00 */
[----:B--2---:R-:W0:Y:S02]  /*8730*/  I2F.U64 R0, R4 ;  /* 0x0000000400007312 */ /* 0x004e240000301000 */
[----:B0-----:R-:W-:-:S04]  /*8740*/  F2FP.BF16.F32.PACK_AB R0, RZ, R0 ;  /* 0x00000000ff00723e */ /* 0x001fc800000010ff */
[----:B------:R-:W-:Y:S01]  /*8750*/  PRMT R17, R0, 0x7610, R17 ;  /* 0x0000761000117816 */ /* 0x000fe20000000011 */
[----:B------:R-:W-:Y:S06]  /*8760*/  BRA `(.L_x_4392) ;  /* 0x0000000000107947 */ /* 0x000fec0003800000 */
.L_x_4415:
[----:B------:R-:W2:Y:S02]  /*8770*/  LDG.E R4, desc[UR36][R4.64] ;  /* 0x0000002404047981 */ /* 0x000ea4000c1e1900 */
[----:B--2---:R-:W-:-:S04]  /*8780*/  I2FP.F32.U32 R0, R4 ;  /* 0x0000000400007245 */ /* 0x004fc80000201000 */
[----:B------:R-:W-:-:S04]  /*8790*/  F2FP.BF16.F32.PACK_AB R0, RZ, R0 ;  /* 0x00000000ff00723e */ /* 0x000fc800000010ff */
[----:B------:R-:W-:-:S07]  /*87a0*/  PRMT R17, R0, 0x7610, R17 ;  /* 0x0000761000117816 */ /* 0x000fce0000000011 */
.L_x_4392:
        /* <DEDUP_REMOVED lines=22> */
.L_x_4423:
[----:B------:R-:W2:Y:S02]  /*8910*/  LDG.E.U8 R4, desc[UR36][R4.64] ;  /* 0x0000002404047981 */ /* 0x000ea4000c1e1100 */
[----:B--2---:R-:W-:-:S04]  /*8920*/  I2FP.F32.U32 R0, R4 ;  /* 0x0000000400007245 */ /* 0x004fc80000201000 */
[----:B------:R-:W-:-:S04]  /*8930*/  F2FP.BF16.F32.PACK_AB R0, RZ, R0 ;  /* 0x00000000ff00723e */ /* 0x000fc800000010ff */
[----:B------:R-:W-:Y:S01]  /*8940*/  PRMT R19, R0, 0x7610, R19 ;  /* 0x0000761000137816 */ /* 0x000fe20000000013 */
[----:B------:R-:W-:Y:S06]  /*8950*/  BRA `(.L_x_4425) ;  /* 0x0000000c00c47947 */ /* 0x000fec0003800000 */
.L_x_4422:
        /* <DEDUP_REMOVED lines=11> */
.L_x_4427:
[----:B------:R-:W2:Y:S02]  /*8a10*/  LDG.E R4, desc[UR36][R4.64] ;  /* 0x0000002404047981 */ /* 0x000ea4000c1e1900 */
[----:B--2---:R-:W-:-:S04]  /*8a20*/  I2FP.F32.S32 R0, R4 ;  /* 0x0000000400007245 */ /* 0x004fc80000201400 */
[----:B------:R-:W-:-:S04]  /*8a30*/  F2FP.BF16.F32.PACK_AB R0, RZ, R0 ;  /* 0x00000000ff00723e */ /* 0x000fc800000010ff */
[----:B------:R-:W-:Y:S01]  /*8a40*/  PRMT R19, R0, 0x7610, R19 ;  /* 0x0000761000137816 */ /* 0x000fe20000000013 */
[----:B------:R-:W-:Y:S06]  /*8a50*/  BRA `(.L_x_4425) ;  /* 0x0000000c00847947 */ /* 0x000fec0003800000 */
.L_x_4426:
[----:B------:R-:W2:Y:S02]  /*8a60*/  LDG.E.U16 R4, desc[UR36][R4.64] ;  /* 0x0000002404047981 */ /* 0x000ea4000c1e1500 */
[----:B--2---:R-:W0:Y:S02]  /*8a70*/  I2F.S16 R0, R4 ;  /* 0x0000000400007306 */ /* 0x004e240000101400 */
[----:B0-----:R-:W-:-:S04]  /*8a80*/  F2FP.BF16.F32.PACK_AB R0, RZ, R0 ;  /* 0x00000000ff00723e */ /* 0x001fc800000010ff */
[----:B------:R-:W-:Y:S01]  /*8a90*/  PRMT R19, R0, 0x7610, R19 ;  /* 0x0000761000137816 */ /* 0x000fe20000000013 */
[----:B------:R-:W-:Y:S06]  /*8aa0*/  BRA `(.L_x_4425) ;  /* 0x0000000c00707947 */ /* 0x000fec0003800000 */
.L_x_4421:
        /* <DEDUP_REMOVED lines=9> */
.L_x_4429:
[----:B------:R-:W2:Y:S02]  /*8b40*/  LDG.E.U16 R0, desc[UR36][R4.64] ;  /* 0x0000002404007981 */ /* 0x000ea4000c1e1500 */
[----:B--2---:R-:W-:-:S05]  /*8b50*/  HADD2.F32 R0, -RZ, R0.H0_H0 ;  /* 0x20000000ff007230 */ /* 0x004fca0000004100 */
[----:B------:R-:W-:-:S04]  /*8b60*/  F2FP.BF16.F32.PACK_AB R0, RZ, R0 ;  /* 0x00000000ff00723e */ /* 0x000fc800000010ff */
[----:B------:R-:W-:Y:S01]  /*8b70*/  PRMT R19, R0, 0x7610, R19 ;  /* 0x0000761000137816 */ /* 0x000fe20000000013 */
[----:B------:R-:W-:Y:S06]  /*8b80*/  BRA `(.L_x_4425) ;  /* 0x0000000c00387947 */ /* 0x000fec0003800000 */
.L_x_4428:
        /* <DEDUP_REMOVED lines=9> */
.L_x_4431:
[----:B------:R-:W2:Y:S02]  /*8c20*/  LDG.E.U16 R4, desc[UR36][R4.64] ;  /* 0x0000002404047981 */ /* 0x000ea4000c1e1500 */
[----:B--2---:R-:W-:-:S05]  /*8c30*/  HADD2.F32 R0, -RZ, R4.H0_H0 ;  /* 0x20000004ff007230 */ /* 0x004fca0000004100 */
[----:B------:R-:W-:-:S04]  /*8c40*/  F2FP.BF16.F32.PACK_AB R0, RZ, R0 ;  /* 0x00000000ff00723e */ /* 0x000fc800000010ff */
[----:B------:R-:W-:Y:S01]  /*8c50*/  PRMT R19, R0, 0x7610, R19 ;  /* 0x0000761000137816 */ /* 0x000fe20000000013 */
[----:B------:R-:W-:Y:S06]  /*8c60*/  BRA `(.L_x_4425) ;  /* 0x0000000c00007947 */ /* 0x000fec0003800000 */
.L_x_4430:
        /* <DEDUP_REMOVED lines=9> */
.L_x_4420:
        /* <DEDUP_REMOVED lines=14> */
.L_x_4434:
        /* <DEDUP_REMOVED lines=9> */
.L_x_4433:
        /* <DEDUP_REMOVED lines=27> */
.L_x_4436:
        /* <DEDUP_REMOVED lines=15> */
.L_x_4435:
[----:B------:R0:W5:Y:S01]  /*9110*/  LDG.E.U16 R19, desc[UR36][R4.64] ;  /* 0x0000002404137981 */ /* 0x000162000c1e1500 */
[----:B------:R-:W-:Y:S05]  /*9120*/  BRA `(.L_x_4425) ;  /* 0x0000000400d07947 */ /* 0x000fea0003800000 */
.L_x_4432:
        /* <DEDUP_REMOVED lines=13> */
.L_x_4439:
        /* <DEDUP_REMOVED lines=21> */
.L_x_4443:
[----:B------:R-:W-:Y:S05]  /*9350*/  BSYNC.RECONVERGENT B1 ;  /* 0x0000000000017941 */ /* 0x000fea0003800200 */
.L_x_4442:
[----:B------:R-:W-:Y:S01]  /*9360*/  IMAD.SHL.U32 R0, R0, 0x100000, RZ ;  /* 0x0010000000007824 */ /* 0x000fe200078e00ff */
[----:B------:R-:W-:-:S04]  /*9370*/  LEA R3, R3, 0x3b800000, 0x17 ;  /* 0x3b80000003037811 */ /* 0x000fc800078eb8ff */
[----:B------:R-:W-:-:S07]  /*9380*/  LOP3.LUT R0, R3, R0, R7, 0xfe, !PT ;  /* 0x0000000003007212 */ /* 0x000fce00078efe07 */
.L_x_4441:
[----:B------:R-:W-:Y:S05]  /*9390*/  BSYNC.RECONVERGENT B0 ;  /* 0x0000000000007941 */ /* 0x000fea0003800200 */
.L_x_4440:
[----:B------:R-:W-:-:S04]  /*93a0*/  F2FP.BF16.F32.PACK_AB R0, RZ, R0 ;  /* 0x00000000ff00723e */ /* 0x000fc800000010ff */
[----:B------:R-:W-:Y:S01]  /*93b0*/  PRMT R19, R0, 0x7610, R19 ;  /* 0x0000761000137816 */ /* 0x000fe20000000013 */
[----:B------:R-:W-:Y:S06]  /*93c0*/  BRA `(.L_x_4425) ;  /* 0x0000000400287947 */ /* 0x000fec0003800000 */
.L_x_4438:
        /* <DEDUP_REMOVED lines=21> */
.L_x_4447:
[----:B------:R-:W-:Y:S05]  /*9520*/  BSYNC.RECONVERGENT B1 ;  /* 0x0000000000017941 */ /* 0x000fea0003800200 */
.L_x_4446:
[----:B------:R-:W-:Y:S01]  /*9530*/  IMAD.SHL.U32 R0, R0, 0x200000, RZ ;  /* 0x0020000000007824 */ /* 0x000fe200078e00ff */
[----:B------:R-:W-:-:S04]  /*9540*/  LEA R3, R3, 0x37800000, 0x17 ;  /* 0x3780000003037811 */ /* 0x000fc800078eb8ff */
[----:B------:R-:W-:-:S07]  /*9550*/  LOP3.LUT R0, R3, R0, R7, 0xfe, !PT ;  /* 0x0000000003007212 */ /* 0x000fce00078efe07 */
.L_x_4445:
[----:B------:R-:W-:Y:S05]  /*9560*/  BSYNC.RECONVERGENT B0 ;  /* 0x0000000000007941 */ /* 0x000fea0003800200 */
.L_x_4444:
[----:B------:R-:W-:-:S04]  /*9570*/  F2FP.BF16.F32.PACK_AB R0, RZ, R0 ;  /* 0x00000000ff00723e */ /* 0x000fc800000010ff */
[----:B------:R-:W-:Y:S01]  /*9580*/  PRMT R19, R0, 0x7610, R19 ;  /* 0x0000761000137816 */ /* 0x000fe20000000013 */
[----:B------:R-:W-:Y:S06]  /*9590*/  BRA `(.L_x_4425) ;  /* 0x0000000000b47947 */ /* 0x000fec0003800000 */
.L_x_4437:
        /* <DEDUP_REMOVED lines=14> */
.L_x_4451:
[----:B------:R-:W-:Y:S05]  /*9680*/  BSYNC.RECONVERGENT B0 ;  /* 0x0000000000007941 */ /* 0x000fea0003800200 */
.L_x_4450:
[----:B------:R-:W-:-:S04]  /*9690*/  F2FP.BF16.F32.PACK_AB R0, RZ, R0 ;  /* 0x00000000ff00723e */ /* 0x000fc800000010ff */
[----:B------:R-:W-:Y:S01]  /*96a0*/  PRMT R19, R0, 0x7610, R19 ;  /* 0x0000761000137816 */ /* 0x000fe20000000013 */
[----:B------:R-:W-:Y:S06]  /*96b0*/  BRA `(.L_x_4425) ;  /* 0x00000000006c7947 */ /* 0x000fec0003800000 */
.L_x_4424:
        /* <DEDUP_REMOVED lines=16> */
.L_x_4452:
[----:B------:R-:W-:Y:S01]  /*97c0*/  PRMT R19, RZ, 0x7610, R19 ;  /* 0x00007610ff137816 */ /* 0x000fe20000000013 */
[----:B------:R-:W-:Y:S06]  /*97d0*/  BRA `(.L_x_4425) ;  /* 0x0000000000247947 */ /* 0x000fec0003800000 */
.L_x_4449:
[----:B------:R-:W2:Y:S02]  /*97e0*/  LDG.E.64 R4, desc[UR36][R4.64] ;  /* 0x0000002404047981 */ /* 0x000ea4000c1e1b00 */
[----:B--2---:R-:W0:Y:S02]  /*97f0*/  I2F.U64 R0, R4 ;  /* 0x0000000400007312 */ /* 0x004e240000301000 */
[----:B0-----:R-:W-:-:S04]  /*9800*/  F2FP.BF16.F32.PACK_AB R0, RZ, R0 ;  /* 0x00000000ff00723e */ /* 0x001fc800000010ff */
[----:B------:R-:W-:Y:S01]  /*9810*/  PRMT R19, R0, 0x7610, R19 ;  /* 0x0000761000137816 */ /* 0x000fe20000000013 */
[----:B------:R-:W-:Y:S06]  /*9820*/  BRA `(.L_x_4425) ;  /* 0x0000000000107947 */ /* 0x000fec0003800000 */
.L_x_4448:
[----:B------:R-:W2:Y:S02]  /*9830*/  LDG.E R4, desc[UR36][R4.64] ;  /* 0x0000002404047981 */ /* 0x000ea4000c1e1900 */
[----:B--2---:R-:W-:-:S04]  /*9840*/  I2FP.F32.U32 R0, R4 ;  /* 0x0000000400007245 */ /* 0x004fc80000201000 */
[----:B------:R-:W-:-:S04]  /*9850*/  F2FP.BF16.F32.PACK_AB R0, RZ, R0 ;  /* 0x00000000ff00723e */ /* 0x000fc800000010ff */
[----:B------:R-:W-:-:S07]  /*9860*/  PRMT R19, R0, 0x7610, R19 ;  /* 0x0000761000137816 */ /* 0x000fce0000000013 */
.L_x_4425:
[----:B------:R-:W-:-:S07]  /*9870*/  VIADD R27, R27, 0x80 ;  /* 0x000000801b1b7836 */ /* 0x000fce0000000000 */
.L_x_4353:
[----:B------:R-:W-:Y:S05]  /*9880*/  BSYNC.RECONVERGENT B6 ;  /* 0x0000000000067941 */ /* 0x000fea0003800200 */
.L_x_4352:
[----:B0-----:R-:W0:Y:S01]  /*9890*/  S2R R4, SR_CTAID.X ;  /* 0x0000000000047919 */ /* 0x001e220000002500 */
[----:B------:R-:W0:Y:S01]  /*98a0*/  LDC R3, c[0x0][0x380] ;  /* 0x0000e000ff037b82 */ /* 0x000e220000000800 */
[----:B------:R-:W-:Y:S01]  /*98b0*/  BSSY.RECONVERGENT B6, `(.L_x_4453) ;  /* 0x000031a000067945 */ /* 0x000fe20003800200 */
[----:B------:R-:W-:Y:S02]  /*98c0*/  PRMT R23, RZ, 0x7610, R23 ;  /* 0x00007610ff177816 */ /* 0x000fe40000000017 */
[----:B------:R-:W-:Y:S02]  /*98d0*/  PRMT R25, RZ, 0x7610, R25 ;  /* 0x00007610ff197816 */ /* 0x000fe40000000019 */
[----:B------:R-:W-:Y:S01]  /*98e0*/  PRMT R0, RZ, 0x7610, R0 ;  /* 0x00007610ff007816 */ /* 0x000fe20000000000 */
[----:B0-----:R-:W-:-:S05]  /*98f0*/  IMAD R3, R4, -0x200, R3 ;  /* 0xfffffe0004037824 */ /* 0x001fca00078e0203 */
[----:B------:R-:W-:-:S13]  /*9900*/  ISETP.GE.AND P0, PT, R27, R3, PT ;  /* 0x000000031b00720c */ /* 0x000fda0003f06270 */
[----:B------:R-:W-:Y:S05]  /*9910*/  @P0 BRA `(.L_x_4454) ;  /* 0x00000030004c0947 */ /* 0x000fea0003800000 */
[----:B------:R-:W0:Y:S01]  /*9920*/  S2R R3, SR_CTAID.X ;  /* 0x0000000000037919 */ /* 0x000e220000002500 */
[----:B------:R-:W1:Y:S01]  /*9930*/  LDC.64 R4, c[0x0][0x390] ;  /* 0x0000e400ff047b82 */ /* 0x000e620000000a00 */
[----:B------:R-:W2:Y:S01]  /*9940*/  LDCU UR5, c[0x0][0x3b0] ;  /* 0x00007600ff0577ac */ /* 0x000ea20008000800 */
[----:B------:R-:W-:-:S04]  /*9950*/  UPRMT UR4, UR39, 0x9910, URZ ;  /* 0x0000991027047896 */ /* 0x000fc800080000ff */
[----:B------:R-:W-:Y:S01]  /*9960*/  UISETP.GT.AND UP0, UPT, UR4, 0x9, UPT ;  /* 0x000000090400788c */ /* 0x000fe2000bf04270 */
[----:B0-----:R-:W-:-:S04]  /*9970*/  IMAD R27, R3, 0x200, R27 ;  /* 0x00000200031b7824 */ /* 0x001fc800078e021b */
[----:B--2---:R-:W-:-:S05]  /*9980*/  IMAD R3, R27, UR5, RZ ;  /* 0x000000051b037c24 */ /* 0x004fca000f8e02ff */
[----:B-1----:R-:W-:-:S05]  /*9990*/  IADD3 R4, P0, PT, R3, R4, RZ ;  /* 0x0000000403047210 */ /* 0x002fca0007f1e0ff */
        /* <DEDUP_REMOVED lines=15> */
.L_x_4458:
[----:B------:R-:W2:Y:S02]  /*9a90*/  LDG.E.U8 R4, desc[UR36][R4.64] ;  /* 0x0000002404047981 */ /* 0x000ea4000c1e1100 */
[----:B--2---:R-:W-:-:S04]  /*9aa0*/  I2FP.F32.U32 R0, R4 ;  /* 0x0000000400007245 */ /* 0x004fc80000201000 */
[----:B------:R-:W-:-:S04]  /*9ab0*/  F2FP.BF16.F32.PACK_AB R0, RZ, R0 ;  /* 0x00000000ff00723e */ /* 0x000fc800000010ff */
[----:B------:R-:W-:Y:S01]  /*9ac0*/  PRMT R23, R0, 0x7610, R23 ;  /* 0x0000761000177816 */ /* 0x000fe20000000017 */
[----:B------:R-:W-:Y:S06]  /*9ad0*/  BRA `(.L_x_4460) ;  /* 0x0000000c00c47947 */ /* 0x000fec0003800000 */
.L_x_4457:
        /* <DEDUP_REMOVED lines=11> */
.L_x_4462:
[----:B------:R-:W2:Y:S02]  /*9b90*/  LDG.E R4, desc[UR36][R4.64] ;  /* 0x0000002404047981 */ /* 0x000ea4000c1e1900 */
[----:B--2---:R-:W-:-:S04]  /*9ba0*/  I2FP.F32.S32 R0, R4 ;  /* 0x0000000400007245 */ /* 0x004fc80000201400 */
[----:B------:R-:W-:-:S04]  /*9bb0*/  F2FP.BF16.F32.PACK_AB R0, RZ, R0 ;  /* 0x00000000ff00723e */ /* 0x000fc800000010ff */
[----:B------:R-:W-:Y:S01]  /*9bc0*/  PRMT R23, R0, 0x7610, R23 ;  /* 0x0000761000177816 */ /* 0x000fe20000000017 */
[----:B------:R-:W-:Y:S06]  /*9bd0*/  BRA `(.L_x_4460) ;  /* 0x0000000c00847947 */ /* 0x000fec0003800000 */
.L_x_4461:
[----:B------:R-:W2:Y:S02]  /*9be0*/  LDG.E.U16 R4, desc[UR36][R4.64] ;  /* 0x0000002404047981 */ /* 0x000ea4000c1e1500 */
[----:B--2---:R-:W0:Y:S02]  /*9bf0*/  I2F.S16 R0, R4 ;  /* 0x0000000400007306 */ /* 0x004e240000101400 */
[----:B0-----:R-:W-:-:S04]  /*9c00*/  F2FP.BF16.F32.PACK_AB R0, RZ, R0 ;  /* 0x00000000ff00723e */ /* 0x001fc800000010ff */
[----:B------:R-:W-:Y:S01]  /*9c10*/  PRMT R23, R0, 0x7610, R23 ;  /* 0x0000761000177816 */ /* 0x000fe20000000017 */
[----:B------:R-:W-:Y:S06]  /*9c20*/  BRA `(.L_x_4460) ;  /* 0x0000000c00707947 */ /* 0x000fec0003800000 */
.L_x_4456:
        /* <DEDUP_REMOVED lines=9> */
.L_x_4464:
[----:B------:R-:W2:Y:S02]  /*9cc0*/  LDG.E.U16 R0, desc[UR36][R4.64] ;  /* 0x0000002404007981 */ /* 0x000ea4000c1e1500 */
[----:B--2---:R-:W-:-:S05]  /*9cd0*/  HADD2.F32 R0, -RZ, R0.H0_H0 ;  /* 0x20000000ff007230 */ /* 0x004fca0000004100 */
[----:B------:R-:W-:-:S04]  /*9ce0*/  F2FP.BF16.F32.PACK_AB R0, RZ, R0 ;  /* 0x00000000ff00723e */ /* 0x000fc800000010ff */
[----:B------:R-:W-:Y:S01]  /*9cf0*/  PRMT R23, R0, 0x7610, R23 ;  /* 0x0000761000177816 */ /* 0x000fe20000000017 */
[----:B------:R-:W-:Y:S06]  /*9d00*/  BRA `(.L_x_4460) ;  /* 0x0000000c00387947 */ /* 0x000fec0003800000 */
.L_x_4463:
        /* <DEDUP_REMOVED lines=9> */
.L_x_4466:
[----:B------:R-:W2:Y:S02]  /*9da0*/  LDG.E.U16 R4, desc[UR36][R4.64] ;  /* 0x0000002404047981 */ /* 0x000ea4000c1e1500 */
[----:B--2---:R-:W-:-:S05]  /*9db0*/  HADD2.F32 R0, -RZ, R4.H0_H0 ;  /* 0x20000004ff007230 */ /* 0x004fca0000004100 */
[----:B------:R-:W-:-:S04]  /*9dc0*/  F2FP.BF16.F32.PACK_AB R0, RZ, R0 ;  /* 0x00000000ff00723e */ /* 0x000fc800000010ff */
[----:B------:R-:W-:Y:S01]  /*9dd0*/  PRMT R23, R0, 0x7610, R23 ;  /* 0x0000761000177816 */ /* 0x000fe20000000017 */
[----:B------:R-:W-:Y:S06]  /*9de0*/  BRA `(.L_x_4460) ;  /* 0x0000000c00007947 */ /* 0x000fec0003800000 */
.L_x_4465:
        /* <DEDUP_REMOVED lines=9> */
.L_x_4455:
        /* <DEDUP_REMOVED lines=14> */
.L_x_4469:
        /* <DEDUP_REMOVED lines=9> */
.L_x_4468:
        /* <DEDUP_REMOVED lines=27> */
.L_x_4471:
        /* <DEDUP_REMOVED lines=15> */
.L_x_4470:
[----:B------:R0:W5:Y:S01]  /*a290*/  LDG.E.U16 R23, desc[UR36][R4.64] ;  /* 0x0000002404177981 */ /* 0x000162000c1e1500 */
[----:B------:R-:W-:Y:S05]  /*a2a0*/  BRA `(.L_x_4460) ;  /* 0x0000000400d07947 */ /* 0x000fea0003800000 */
.L_x_4467:
        /* <DEDUP_REMOVED lines=13> */
.L_x_4474:
        /* <DEDUP_REMOVED lines=21> */
.L_x_4478:
[----:B------:R-:W-:Y:S05]  /*a4d0*/  BSYNC.RECONVERGENT B1 ;  /* 0x0000000000017941 */ /* 0x000fea0003800200 */
.L_x_4477:
[----:B------:R-:W-:Y:S01]  /*a4e0*/  IMAD.SHL.U32 R0, R0, 0x100000, RZ ;  /* 0x0010000000007824 */ /* 0x000fe200078e00ff */
[----:B------:R-:W-:-:S04]  /*a4f0*/  LEA R3, R3, 0x3b800000, 0x17 ;  /* 0x3b80000003037811 */ /* 0x000fc800078eb8ff */
[----:B------:R-:W-:-:S07]  /*a500*/  LOP3.LUT R0, R3, R0, R7, 0xfe, !PT ;  /* 0x0000000003007212 */ /* 0x000fce00078efe07 */
.L_x_4476:
[----:B------:R-:W-:Y:S05]  /*a510*/  BSYNC.RECONVERGENT B0 ;  /* 0x0000000000007941 */ /* 0x000fea0003800200 */
.L_x_4475:
[----:B------:R-:W-:-:S04]  /*a520*/  F2FP.BF16.F32.PACK_AB R0, RZ, R0 ;  /* 0x00000000ff00723e */ /* 0x000fc800000010ff */
[----:B------:R-:W-:Y:S01]  /*a530*/  PRMT R23, R0, 0x7610, R23 ;  /* 0x0000761000177816 */ /* 0x000fe20000000017 */
[----:B------:R-:W-:Y:S06]  /*a540*/  BRA `(.L_x_4460) ;  /* 0x0000000400287947 */ /* 0x000fec0003800000 */
.L_x_4473:
        /* <DEDUP_REMOVED lines=21> */
.L_x_4482:
[----:B------:R-:W-:Y:S05]  /*a6a0*/  BSYNC.RECONVERGENT B1 ;  /* 0x0000000000017941 */ /* 0x000fea0003800200 */
.L_x_4481:
[----:B------:R-:W-:Y:S01]  /*a6b0*/  IMAD.SHL.U32 R0, R0, 0x200000, RZ ;  /* 0x0020000000007824 */ /* 0x000fe200078e00ff */
[----:B------:R-:W-:-:S04]  /*a6c0*/  LEA R3, R3, 0x37800000, 0x17 ;  /* 0x3780000003037811 */ /* 0x000fc800078eb8ff */
[----:B------:R-:W-:-:S07]  /*a6d0*/  LOP3.LUT R0, R3, R0, R7, 0xfe, !PT ;  /* 0x0000000003007212 */ /* 0x000fce00078efe07 */
.L_x_4480:
[----:B------:R-:W-:Y:S05]  /*a6e0*/  BSYNC.RECONVERGENT B0 ;  /* 0x0000000000007941 */ /* 0x000fea0003800200 */
.L_x_4479:
[----:B------:R-:W-:-:S04]  /*a6f0*/  F2FP.BF16.F32.PACK_AB R0, RZ, R0 ;  /* 0x00000000ff00723e */ /* 0x000fc800000010ff */
[----:B------:R-:W-:Y:S01]  /*a700*/  PRMT R23, R0, 0x7610, R23 ;  /* 0x0000761000177816 */ /* 0x000fe20000000017 */
[----:B------:R-:W-:Y:S06]  /*a710*/  BRA `(.L_x_4460) ;  /* 0x0000000000b47947 */ /* 0x000fec0003800000 */
.L_x_4472:
        /* <DEDUP_REMOVED lines=14> */
.L_x_4486:
[----:B------:R-:W-:Y:S05]  /*a800*/  BSYNC.RECONVERGENT B0 ;  /* 0x0000000000007941 */ /* 0x000fea0003800200 */
.L_x_4485:
[----:B------:R-:W-:-:S04]  /*a810*/  F2FP.BF16.F32.PACK_AB R0, RZ, R0 ;  /* 0x00000000ff00723e */ /* 0x000fc800000010ff */
[----:B------:R-:W-:Y:S01]  /*a820*/  PRMT R23, R0, 0x7610, R23 ;  /* 0x0000761000177816 */ /* 0x000fe20000000017 */
[----:B------:R-:W-:Y:S06]  /*a830*/  BRA `(.L_x_4460) ;  /* 0x00000000006c7947 */ /* 0x000fec0003800000 */
.L_x_4459:
        /* <DEDUP_REMOVED lines=16> */
.L_x_4487:
[----:B------:R-:W-:Y:S01]  /*a940*/  PRMT R23, RZ, 0x7610, R23 ;  /* 0x00007610ff177816 */ /* 0x000fe20000000017 */
[----:B------:R-:W-:Y:S06]  /*a950*/  BRA `(.L_x_4460) ;  /* 0x0000000000247947 */ /* 0x000fec0003800000 */
.L_x_4484:
[----:B------:R-:W2:Y:S02]  /*a960*/  LDG.E.64 R4, desc[UR36][R4.64] ;  /* 0x0000002404047981 */ /* 0x000ea4000c1e1b00 */
[----:B--2---:R-:W0:Y:S02]  /*a970*/  I2F.U64 R0, R4 ;  /* 0x0000000400007312 */ /* 0x004e240000301000 */
[----:B0-----:R-:W-:-:S04]  /*a980*/  F2FP.BF16.F32.PACK_AB R0, RZ, R0 ;  /* 0x00000000ff00723e */ /* 0x001fc800000010ff */
[----:B------:R-:W-:Y:S01]  /*a990*/  PRMT R23, R0, 0x7610, R23 ;  /* 0x0000761000177816 */ /* 0x000fe20000000017 */
[----:B------:R-:W-:Y:S06]  /*a9a0*/  BRA `(.L_x_4460) ;  /* 0x0000000000107947 */ /* 0x000fec0003800000 */
.L_x_4483:
[----:B------:R-:W2:Y:S02]  /*a9b0*/  LDG.E R4, desc[UR36][R4.64] ;  /* 0x0000002404047981 */ /* 0x000ea4000c1e1900 */
[----:B--2---:R-:W-:-:S04]  /*a9c0*/  I2FP.F32.U32 R0, R4 ;  /* 0x0000000400007245 */ /* 0x004fc80000201000 */
[----:B------:R-:W-:-:S04]  /*a9d0*/  F2FP.BF16.F32.PACK_AB R0, RZ, R0 ;  /* 0x00000000ff00723e */ /* 0x000fc800000010ff */
[----:B------:R-:W-:-:S07]  /*a9e0*/  PRMT R23, R0, 0x7610, R23 ;  /* 0x0000761000177816 */ /* 0x000fce0000000017 */
.L_x_4460:
        /* <DEDUP_REMOVED lines=21> */
.L_x_4491:
[----:B------:R-:W2:Y:S02]  /*ab40*/  LDG.E.U8 R4, desc[UR36][R4.64] ;  /* 0x0000002404047981 */ /* 0x000ea4000c1e1100 */
[----:B--2---:R-:W-:-:S04]  /*ab50*/  I2FP.F32.U32 R0, R4 ;  /* 0x0000000400007245 */ /* 0x004fc80000201000 */
[----:B------:R-:W-:-:S04]  /*ab60*/  F2FP.BF16.F32.PACK_AB R0, RZ, R0 ;  /* 0x00000000ff00723e */ /* 0x000fc800000010ff */
[----:B------:R-:W-:Y:S01]  /*ab70*/  PRMT R25, R0, 0x7610, R25 ;  /* 0x0000761000197816 */ /* 0x000fe20000000019 */
[----:B------:R-:W-:Y:S06]  /*ab80*/  BRA `(.L_x_4493) ;  /* 0x0000000c00c47947 */ /* 0x000fec0003800000 */
.L_x_4490:
        /* <DEDUP_REMOVED lines=11> */
.L_x_4495:
[----:B------:R-:W2:Y:S02]  /*ac40*/  LDG.E R4, desc[UR36][R4.64] ;  /* 0x0000002404047981 */ /* 0x000ea4000c1e1900 */
[----:B--2---:R-:W-:-:S04]  /*ac50*/  I2FP.F32.S32 R0, R4 ;  /* 0x0000000400007245 */ /* 0x004fc80000201400 */
[----:B------:R-:W-:-:S04]  /*ac60*/  F2FP.BF16.F32.PACK_AB R0, RZ, R0 ;  /* 0x00000000ff00723e */ /* 0x000fc800000010ff */
[----:B------:R-:W-:Y:S01]  /*ac70*/  PRMT R25, R0, 0x7610, R25 ;  /* 0x0000761000197816 */ /* 0x000fe20000000019 */
[----:B------:R-:W-:Y:S06]  /*ac80*/  BRA `(.L_x_4493) ;  /* 0x0000000c00847947 */ /* 0x000fec0003800000 */
.L_x_4494:
[----:B------:R-:W2:Y:S02]  /*ac90*/  LDG.E.U16 R4, desc[UR36][R4.64] ;  /* 0x0000002404047981 */ /* 0x000ea4000c1e1500 */
[----:B--2---:R-:W0:Y:S02]  /*aca0*/  I2F.S16 R0, R4 ;  /* 0x0000000400007306 */ /* 0x004e240000101400 */
[----:B0-----:R-:W-:-:S04]  /*acb0*/  F2FP.BF16.F32.PACK_AB R0, RZ, R0 ;  /* 0x00000000ff00723e */ /* 0x001fc800000010ff */
[----:B------:R-:W-:Y:S01]  /*acc0*/  PRMT R25, R0, 0x7610, R25 ;  /* 0x0000761000197816 */ /* 0x000fe20000000019 */
[----:B------:R-:W-:Y:S06]  /*acd0*/  BRA `(.L_x_4493) ;  /* 0x0000000c00707947 */ /* 0x000fec0003800000 */
.L_x_4489:
        /* <DEDUP_REMOVED lines=9> */
.L_x_4497:
[----:B------:R-:W2:Y:S02]  /*ad70*/  LDG.E.U16 R0, desc[UR36][R4.64] ;  /* 0x0000002404007981 */ /* 0x000ea4000c1e1500 */
[----:B--2---:R-:W-:-:S05]  /*ad80*/  HADD2.F32 R0, -RZ, R0.H0_H0 ;  /* 0x20000000ff007230 */ /* 0x004fca0000004100 */
[----:B------:R-:W-:-:S04]  /*ad90*/  F2FP.BF16.F32.PACK_AB R0, RZ, R0 ;  /* 0x00000000ff00723e */ /* 0x000fc800000010ff */
[----:B------:R-:W-:Y:S01]  /*ada0*/  PRMT R25, R0, 0x7610, R25 ;  /* 0x0000761000197816 */ /* 0x000fe20000000019 */
[----:B------:R-:W-:Y:S06]  /*adb0*/  BRA `(.L_x_4493) ;  /* 0x0000000c00387947 */ /* 0x000fec0003800000 */
.L_x_4496:
        /* <DEDUP_REMOVED lines=9> */
.L_x_4499:
[----:B------:R-:W2:Y:S02]  /*ae50*/  LDG.E.U16 R4, desc[UR36][R4.64] ;  /* 0x0000002404047981 */ /* 0x000ea4000c1e1500 */
[----:B--2---:R-:W-:-:S05]  /*ae60*/  HADD2.F32 R0, -RZ, R4.H0_H0 ;  /* 0x20000004ff007230 */ /* 0x004fca0000004100 */
[----:B------:R-:W-:-:S04]  /*ae70*/  F2FP.BF16.F32.PACK_AB R0, RZ, R0 ;  /* 0x00000000ff00723e */ /* 0x000fc800000010ff */
[----:B------:R-:W-:Y:S01]  /*ae80*/  PRMT R25, R0, 0x7610, R25 ;  /* 0x0000761000197816 */ /* 0x000fe20000000019 */
[----:B------:R-:W-:Y:S06]  /*ae90*/  BRA `(.L_x_4493) ;  /* 0x0000000c00007947 */ /* 0x000fec0003800000 */
.L_x_4498:
        /* <DEDUP_REMOVED lines=9> */
.L_x_4488:
        /* <DEDUP_REMOVED lines=14> */
.L_x_4502:
        /* <DEDUP_REMOVED lines=9> */
.L_x_4501:
        /* <DEDUP_REMOVED lines=27> */
.L_x_4504:
        /* <DEDUP_REMOVED lines=15> */
.L_x_4503:
[----:B------:R0:W5:Y:S01]  /*b340*/  LDG.E.U16 R25, desc[UR36][R4.64] ;  /* 0x0000002404197981 */ /* 0x000162000c1e1500 */
[----:B------:R-:W-:Y:S05]  /*b350*/  BRA `(.L_x_4493) ;  /* 0x0000000400d07947 */ /* 0x000fea0003800000 */
.L_x_4500:
        /* <DEDUP_REMOVED lines=13> */
.L_x_4507:
        /* <DEDUP_REMOVED lines=21> */
.L_x_4511:
[----:B------:R-:W-:Y:S05]  /*b580*/  BSYNC.RECONVERGENT B1 ;  /* 0x0000000000017941 */ /* 0x000fea0003800200 */
.L_x_4510:
[----:B------:R-:W-:Y:S01]  /*b590*/  IMAD.SHL.U32 R0, R0, 0x100000, RZ ;  /* 0x0010000000007824 */ /* 0x000fe200078e00ff */
[----:B------:R-:W-:-:S04]  /*b5a0*/  LEA R3, R3, 0x3b800000, 0x17 ;  /* 0x3b80000003037811 */ /* 0x000fc800078eb8ff */
[----:B------:R-:W-:-:S07]  /*b5b0*/  LOP3.LUT R0, R3, R0, R7, 0xfe, !PT ;  /* 0x0000000003007212 */ /* 0x000fce00078efe07 */
.L_x_4509:
[----:B------:R-:W-:Y:S05]  /*b5c0*/  BSYNC.RECONVERGENT B0 ;  /* 0x0000000000007941 */ /* 0x000fea0003800200 */
.L_x_4508:
[----:B------:R-:W-:-:S04]  /*b5d0*/  F2FP.BF16.F32.PACK_AB R0, RZ, R0 ;  /* 0x00000000ff00723e */ /* 0x000fc800000010ff */
[----:B------:R-:W-:Y:S01]  /*b5e0*/  PRMT R25, R0, 0x7610, R25 ;  /* 0x0000761000197816 */ /* 0x000fe20000000019 */
[----:B------:R-:W-:Y:S06]  /*b5f0*/  BRA `(.L_x_4493) ;  /* 0x0000000400287947 */ /* 0x000fec0003800000 */
.L_x_4506:
        /* <DEDUP_REMOVED lines=21> */
.L_x_4515:
[----:B------:R-:W-:Y:S05]  /*b750*/  BSYNC.RECONVERGENT B1 ;  /* 0x0000000000017941 */ /* 0x000fea0003800200 */
.L_x_4514:
[----:B------:R-:W-:Y:S01]  /*b760*/  IMAD.SHL.U32 R0, R0, 0x200000, RZ ;  /* 0x0020000000007824 */ /* 0x000fe200078e00ff */
[----:B------:R-:W-:-:S04]  /*b770*/  LEA R3, R3, 0x37800000, 0x17 ;  /* 0x3780000003037811 */ /* 0x000fc800078eb8ff */
[----:B------:R-:W-:-:S07]  /*b780*/  LOP3.LUT R0, R3, R0, R7, 0xfe, !PT ;  /* 0x0000000003007212 */ /* 0x000fce00078efe07 */
.L_x_4513:
[----:B------:R-:W-:Y:S05]  /*b790*/  BSYNC.RECONVERGENT B0 ;  /* 0x0000000000007941 */ /* 0x000fea0003800200 */
.L_x_4512:
[----:B------:R-:W-:-:S04]  /*b7a0*/  F2FP.BF16.F32.PACK_AB R0, RZ, R0 ;  /* 0x00000000ff00723e */ /* 0x000fc800000010ff */
[----:B------:R-:W-:Y:S01]  /*b7b0*/  PRMT R25, R0, 0x7610, R25 ;  /* 0x0000761000197816 */ /* 0x000fe20000000019 */
[----:B------:R-:W-:Y:S06]  /*b7c0*/  BRA `(.L_x_4493) ;  /* 0x0000000000b47947 */ /* 0x000fec0003800000 */
.L_x_4505:
        /* <DEDUP_REMOVED lines=14> */
.L_x_4519:
[----:B------:R-:W-:Y:S05]  /*b8b0*/  BSYNC.RECONVERGENT B0 ;  /* 0x0000000000007941 */ /* 0x000fea0003800200 */
.L_x_4518:
[----:B------:R-:W-:-:S04]  /*b8c0*/  F2FP.BF16.F32.PACK_AB R0, RZ, R0 ;  /* 0x00000000ff00723e */ /* 0x000fc800000010ff */
[----:B------:R-:W-:Y:S01]  /*b8d0*/  PRMT R25, R0, 0x7610, R25 ;  /* 0x0000761000197816 */ /* 0x000fe20000000019 */
[----:B------:R-:W-:Y:S06]  /*b8e0*/  BRA `(.L_x_4493) ;  /* 0x00000000006c7947 */ /* 0x000fec0003800000 */
.L_x_4492:
        /* <DEDUP_REMOVED lines=16> */
.L_x_4520:
[----:B------:R-:W-:Y:S01]  /*b9f0*/  PRMT R25, RZ, 0x7610, R25 ;  /* 0x00007610ff197816 */ /* 0x000fe20000000019 */
[----:B------:R-:W-:Y:S06]  /*ba00*/  BRA `(.L_x_4493) ;  /* 0x0000000000247947 */ /* 0x000fec0003800000 */
.L_x_4517:
[----:B------:R-:W2:Y:S02]  /*ba10*/  LDG.E.64 R4, desc[UR36][R4.64] ;  /* 0x0000002404047981 */ /* 0x000ea4000c1e1b00 */
[----:B--2---:R-:W0:Y:S02]  /*ba20*/  I2F.U64 R0, R4 ;  /* 0x0000000400007312 */ /* 0x004e240000301000 */
[----:B0-----:R-:W-:-:S04]  /*ba30*/  F2FP.BF16.F32.PACK_AB R0, RZ, R0 ;  /* 0x00000000ff00723e */ /* 0x001fc800000010ff */
[----:B------:R-:W-:Y:S01]  /*ba40*/  PRMT R25, R0, 0x7610, R25 ;  /* 0x0000761000197816 */ /* 0x000fe20000000019 */
[----:B------:R-:W-:Y:S06]  /*ba50*/  BRA `(.L_x_4493) ;  /* 0x0000000000107947 */ /* 0x000fec0003800000 */
.L_x_4516:
[----:B------:R-:W2:Y:S02]  /*ba60*/  LDG.E R4, desc[UR36][R4.64] ;  /* 0x0000002404047981 */ /* 0x000ea4000c1e1900 */
[----:B--2---:R-:W-:-:S04]  /*ba70*/  I2FP.F32.U32 R0, R4 ;  /* 0x0000000400007245 */ /* 0x004fc80000201000 */
[----:B------:R-:W-:-:S04]  /*ba80*/  F2FP.BF16.F32.PACK_AB R0, RZ, R0 ;  /* 0x00000000ff00723e */ /* 0x000fc800000010ff */
[----:B------:R-:W-:-:S07]  /*ba90*/  PRMT R25, R0, 0x7610, R25 ;  /* 0x0000761000197816 */ /* 0x000fce0000000019 */
.L_x_4493:
        /* <DEDUP_REMOVED lines=21> */
.L_x_4524:
[----:B------:R-:W2:Y:S02]  /*bbf0*/  LDG.E.U8 R4, desc[UR36][R4.64] ;  /* 0x0000002404047981 */ /* 0x000ea4000c1e1100 */
[----:B--2---:R-:W-:-:S04]  /*bc00*/  I2FP.F32.U32 R0, R4 ;  /* 0x0000000400007245 */ /* 0x004fc80000201000 */
[----:B------:R-:W-:Y:S01]  /*bc10*/  F2FP.BF16.F32.PACK_AB R0, RZ, R0 ;  /* 0x00000000ff00723e */ /* 0x000fe200000010ff */
[----:B------:R-:W-:Y:S06]  /*bc20*/  BRA `(.L_x_4454) ;  /* 0x0000000c00887947 */ /* 0x000fec0003800000 */
.L_x_4523:
        /* <DEDUP_REMOVED lines=10> */
.L_x_4527:
[----:B------:R-:W2:Y:S02]  /*bcd0*/  LDG.E R4, desc[UR36][R4.64] ;  /* 0x0000002404047981 */ /* 0x000ea4000c1e1900 */
[----:B--2---:R-:W-:-:S04]  /*bce0*/  I2FP.F32.S32 R0, R4 ;  /* 0x0000000400007245 */ /* 0x004fc80000201400 */
[----:B------:R-:W-:Y:S01]  /*bcf0*/  F2FP.BF16.F32.PACK_AB R0, RZ, R0 ;  /* 0x00000000ff00723e */ /* 0x000fe200000010ff */
[----:B------:R-:W-:Y:S06]  /*bd00*/  BRA `(.L_x_4454) ;  /* 0x0000000c00507947 */ /* 0x000fec0003800000 */
.L_x_4526:
[----:B------:R-:W2:Y:S02]  /*bd10*/  LDG.E.U16 R4, desc[UR36][R4.64] ;  /* 0x0000002404047981 */ /* 0x000ea4000c1e1500 */
[----:B--2---:R-:W0:Y:S02]  /*bd20*/  I2F.S16 R0, R4 ;  /* 0x0000000400007306 */ /* 0x004e240000101400 */
[----:B0-----:R-:W-:Y:S01]  /*bd30*/  F2FP.BF16.F32.PACK_AB R0, RZ, R0 ;  /* 0x00000000ff00723e */ /* 0x001fe200000010ff */
[----:B------:R-:W-:Y:S06]  /*bd40*/  BRA `(.L_x_4454) ;  /* 0x0000000c00407947 */ /* 0x000fec0003800000 */
.L_x_4522:
        /* <DEDUP_REMOVED lines=9> */
.L_x_4529:
[----:B------:R-:W2:Y:S02]  /*bde0*/  LDG.E.U16 R0, desc[UR36][R4.64] ;  /* 0x0000002404007981 */ /* 0x000ea4000c1e1500 */
[----:B--2---:R-:W-:-:S05]  /*bdf0*/  HADD2.F32 R0, -RZ, R0.H0_H0 ;  /* 0x20000000ff007230 */ /* 0x004fca0000004100 */
[----:B------:R-:W-:Y:S01]  /*be00*/  F2FP.BF16.F32.PACK_AB R0, RZ, R0 ;  /* 0x00000000ff00723e */ /* 0x000fe200000010ff */
[----:B------:R-:W-:Y:S06]  /*be10*/  BRA `(.L_x_4454) ;  /* 0x0000000c000c7947 */ /* 0x000fec0003800000 */
.L_x_4528:
        /* <DEDUP_REMOVED lines=9> */
.L_x_4531:
[----:B------:R-:W2:Y:S02]  /*beb0*/  LDG.E.U16 R4, desc[UR36][R4.64] ;  /* 0x0000002404047981 */ /* 0x000ea4000c1e1500 */
[----:B--2---:R-:W-:-:S05]  /*bec0*/  HADD2.F32 R0, -RZ, R4.H0_H0 ;  /* 0x20000004ff007230 */ /* 0x004fca0000004100 */
[----:B------:R-:W-:Y:S01]  /*bed0*/  F2FP.BF16.F32.PACK_AB R0, RZ, R0 ;  /* 0x00000000ff00723e */ /* 0x000fe200000010ff */
[----:B------:R-:W-:Y:S06]  /*bee0*/  BRA `(.L_x_4454) ;  /* 0x0000000800d87947 */ /* 0x000fec0003800000 */
.L_x_4530:
        /* <DEDUP_REMOVED lines=8> */
.L_x_4521:
        /* <DEDUP_REMOVED lines=13> */
.L_x_4534:
        /* <DEDUP_REMOVED lines=8> */
.L_x_4533:
        /* <DEDUP_REMOVED lines=27> */
.L_x_4536:
        /* <DEDUP_REMOVED lines=14> */
.L_x_4535:
[----:B------:R0:W5:Y:S01]  /*c350*/  LDG.E.U16 R0, desc[UR36][R4.64] ;  /* 0x0000002404007981 */ /* 0x000162000c1e1500 */
[----:B------:R-:W-:Y:S05]  /*c360*/  BRA `(.L_x_4454) ;  /* 0x0000000400b87947 */ /* 0x000fea0003800000 */
.L_x_4532:
        /* <DEDUP_REMOVED lines=12> */
.L_x_4539:
        /* <DEDUP_REMOVED lines=21> */
.L_x_4543:
[----:B------:R-:W-:Y:S05]  /*c580*/  BSYNC.RECONVERGENT B1 ;  /* 0x0000000000017941 */ /* 0x000fea0003800200 */
.L_x_4542:
[----:B------:R-:W-:Y:S01]  /*c590*/  IMAD.SHL.U32 R0, R0, 0x100000, RZ ;  /* 0x0010000000007824 */ /* 0x000fe200078e00ff */
[----:B------:R-:W-:-:S04]  /*c5a0*/  LEA R3, R3, 0x3b800000, 0x17 ;  /* 0x3b80000003037811 */ /* 0x000fc800078eb8ff */
[----:B------:R-:W-:-:S07]  /*c5b0*/  LOP3.LUT R0, R3, R0, R7, 0xfe, !PT ;  /* 0x0000000003007212 */ /* 0x000fce00078efe07 */
.L_x_4541:
[----:B------:R-:W-:Y:S05]  /*c5c0*/  BSYNC.RECONVERGENT B0 ;  /* 0x0000000000007941 */ /* 0x000fea0003800200 */
.L_x_4540:
[----:B------:R-:W-:Y:S01]  /*c5d0*/  F2FP.BF16.F32.PACK_AB R0, RZ, R0 ;  /* 0x00000000ff00723e */ /* 0x000fe200000010ff */
[----:B------:R-:W-:Y:S06]  /*c5e0*/  BRA `(.L_x_4454) ;  /* 0x0000000400187947 */ /* 0x000fec0003800000 */
.L_x_4538:
        /* <DEDUP_REMOVED lines=21> */
.L_x_4547:
[----:B------:R-:W-:Y:S05]  /*c740*/  BSYNC.RECONVERGENT B1 ;  /* 0x0000000000017941 */ /* 0x000fea0003800200 */
.L_x_4546:
[----:B------:R-:W-:Y:S01]  /*c750*/  IMAD.SHL.U32 R0, R0, 0x200000, RZ ;  /* 0x0020000000007824 */ /* 0x000fe200078e00ff */
[----:B------:R-:W-:-:S04]  /*c760*/  LEA R3, R3, 0x37800000, 0x17 ;  /* 0x3780000003037811 */ /* 0x000fc800078eb8ff */
[----:B------:R-:W-:-:S07]  /*c770*/  LOP3.LUT R0, R3, R0, R7, 0xfe, !PT ;  /* 0x0000000003007212 */ /* 0x000fce00078efe07 */
.L_x_4545:
[----:B------:R-:W-:Y:S05]  /*c780*/  BSYNC.RECONVERGENT B0 ;  /* 0x0000000000007941 */ /* 0x000fea0003800200 */
.L_x_4544:
[----:B------:R-:W-:Y:S01]  /*c790*/  F2FP.BF16.F32.PACK_AB R0, RZ, R0 ;  /* 0x00000000ff00723e */ /* 0x000fe200000010ff */
[----:B------:R-:W-:Y:S06]  /*c7a0*/  BRA `(.L_x_4454) ;  /* 0x0000000000a87947 */ /* 0x000fec0003800000 */
.L_x_4537:
        /* <DEDUP_REMOVED lines=14> */
.L_x_4551:
[----:B------:R-:W-:Y:S05]  /*c890*/  BSYNC.RECONVERGENT B0 ;  /* 0x0000000000007941 */ /* 0x000fea0003800200 */
.L_x_4550:
[----:B------:R-:W-:Y:S01]  /*c8a0*/  F2FP.BF16.F32.PACK_AB R0, RZ, R0 ;  /* 0x00000000ff00723e */ /* 0x000fe200000010ff */
[----:B------:R-:W-:Y:S06]  /*c8b0*/  BRA `(.L_x_4454) ;  /* 0x0000000000647947 */ /* 0x000fec0003800000 */
.L_x_4525:
        /* <DEDUP_REMOVED lines=16> */
.L_x_4552:
[----:B------:R-:W-:Y:S01]  /*c9c0*/  PRMT R0, RZ, 0x7610, R0 ;  /* 0x00007610ff007816 */ /* 0x000fe20000000000 */
[----:B------:R-:W-:Y:S06]  /*c9d0*/  BRA `(.L_x_4454) ;  /* 0x00000000001c7947 */ /* 0x000fec0003800000 */
.L_x_4549:
[----:B------:R-:W2:Y:S02]  /*c9e0*/  LDG.E.64 R4, desc[UR36][R4.64] ;  /* 0x0000002404047981 */ /* 0x000ea4000c1e1b00 */
[----:B--2---:R-:W0:Y:S02]  /*c9f0*/  I2F.U64 R0, R4 ;  /* 0x0000000400007312 */ /* 0x004e240000301000 */
[----:B0-----:R-:W-:Y:S01]  /*ca00*/  F2FP.BF16.F32.PACK_AB R0, RZ, R0 ;  /* 0x00000000ff00723e */ /* 0x001fe200000010ff */
[----:B------:R-:W-:Y:S06]  /*ca10*/  BRA `(.L_x_4454) ;  /* 0x00000000000c7947 */ /* 0x000fec0003800000 */
.L_x_4548:
[----:B------:R-:W2:Y:S02]  /*ca20*/  LDG.E R4, desc[UR36][R4.64] ;  /* 0x0000002404047981 */ /* 0x000ea4000c1e1900 */
[----:B--2---:R-:W-:-:S04]  /*ca30*/  I2FP.F32.U32 R0, R4 ;  /* 0x0000000400007245 */ /* 0x004fc80000201000 */
[----:B------:R-:W-:-:S07]  /*ca40*/  F2FP.BF16.F32.PACK_AB R0, RZ, R0 ;  /* 0x00000000ff00723e */ /* 0x000fce00000010ff */
.L_x_4454:
[----:B------:R-:W-:Y:S05]  /*ca50*/  BSYNC.RECONVERGENT B6 ;  /* 0x0000000000067941 */ /* 0x000fea0003800200 */
.L_x_4453:
[----:B------:R-:W1:Y:S01]  /*ca60*/  S2R R3, SR_CTAID.X ;  /* 0x0000000000037919 */ /* 0x000e620000002500 */
[----:B0-----:R-:W1:Y:S01]  /*ca70*/  LDC R5, c[0x0][0x380] ;  /* 0x0000e000ff057b82 */ /* 0x001e620000000800 */
[C---:B------:R-:W-:Y:S01]  /*ca80*/  VIADD R4, R2.reuse, 0x180 ;  /* 0x0000018002047836 */ /* 0x040fe20000000000 */
[----:B------:R-:W-:Y:S01]  /*ca90*/  BSSY.RECONVERGENT B0, `(.L_x_4553) ;  /* 0x0000013000007945 */ /* 0x000fe20003800200 */
[----:B------:R-:W-:-:S05]  /*caa0*/  VIADD R27, R2, 0x80 ;  /* 0x00000080021b7836 */ /* 0x000fca0000000000 */
[----:B------:R-:W0:Y:S01]  /*cab0*/  LDC.U8 R10, c[0x0][0x3bc] ;  /* 0x0000ef00ff0a7b82 */ /* 0x000e220000000000 */
[----:B-1----:R-:W-:Y:S02]  /*cac0*/  IMAD R5, R3, -0x200, R5 ;  /* 0xfffffe0003057824 */ /* 0x002fe400078e0205 */
[----:B------:R-:W-:-:S03]  /*cad0*/  VIADD R3, R2, 0x100 ;  /* 0x0000010002037836 */ /* 0x000fc60000000000 */
[-C--:B------:R-:W-:Y:S02]  /*cae0*/  ISETP.GE.AND P1, PT, R2, R5.reuse, PT ;  /* 0x000000050200720c */ /* 0x080fe40003f26270 */
[-C--:B------:R-:W-:Y:S02]  /*caf0*/  ISETP.GE.AND P2, PT, R3, R5.reuse, PT ;  /* 0x000000050300720c */ /* 0x080fe40003f46270 */
[-C--:B------:R-:W-:Y:S02]  /*cb00*/  ISETP.GE.AND P0, PT, R4, R5.reuse, PT ;  /* 0x000000050400720c */ /* 0x080fe40003f06270 */
[----:B------:R-:W-:-:S07]  /*cb10*/  ISETP.GE.AND P4, PT, R27, R5, PT ;  /* 0x000000051b00720c */ /* 0x000fce0003f86270 */
[----:B0-----:R-:W-:Y:S06]  /*cb20*/  @P1 BRA `(.L_x_4554) ;  /* 0x0000000000241947 */ /* 0x001fec0003800000 */
[----:B-----5:R-:W-:Y:S02]  /*cb30*/  IMAD.U32 R5, R26, 0x10000, RZ ;  /* 0x000100001a057824 */ /* 0x020fe400078e00ff */
[----:B------:R-:W-:Y:S02]  /*cb40*/  IMAD.U32 R4, R29, 0x10000, RZ ;  /* 0x000100001d047824 */ /* 0x000fe400078e00ff */
[----:B------:R-:W-:Y:S01]  /*cb50*/  IMAD.U32 R28, R28, 0x10000, RZ ;  /* 0x000100001c1c7824 */ /* 0x000fe200078e00ff */
[----:B------:R-:W-:-:S03]  /*cb60*/  FSETP.GEU.FTZ.AND P3, PT, |R5|, 0.5, PT ;  /* 0x3f0000000500780b */ /* 0x000fc60003f7e200 */
[----:B------:R-:W-:-:S10]  /*cb70*/  FADD.FTZ R3, -R4, R28 ;  /* 0x0000001c04037221 */ /* 0x000fd40000010100 */
[C---:B------:R-:W-:Y:S01]  /*cb80*/  @P3 FADD.FTZ R6, -R5.reuse, 1 ;  /* 0x3f80000005063421 */ /* 0x040fe20000010100 */
[----:B------:R-:W-:-:S03]  /*cb90*/  @!P3 FFMA.FTZ R4, R5, R3, R4 ;  /* 0x000000030504b223 */ /* 0x000fc60000010004 */
[----:B------:R-:W-:-:S04]  /*cba0*/  @P3 FFMA.FTZ R4, -R3, R6, R28 ;  /* 0x0000000603043223 */ /* 0x000fc8000001011c */
[----:B------:R0:W1:Y:S03]  /*cbb0*/  F2F.BF16.F32 R3, R4 ;  /* 0x0000000400037304 */ /* 0x0000660000202000 */
.L_x_4554:
[----:B------:R-:W-:Y:S05]  /*cbc0*/  BSYNC.RECONVERGENT B0 ;  /* 0x0000000000007941 */ /* 0x000fea0003800200 */
.L_x_4553:
[----:B------:R-:W-:Y:S04]  /*cbd0*/  BSSY.RECONVERGENT B0, `(.L_x_4555) ;  /* 0x000000b000007945 */ /* 0x000fe80003800200 */
[----:B------:R-:W-:Y:S05]  /*cbe0*/  @P4 BRA `(.L_x_4556) ;  /* 0x0000000000244947 */ /* 0x000fea0003800000 */
[----:B-----5:R-:W-:Y:S02]  /*cbf0*/  IMAD.U32 R6, R18, 0x10000, RZ ;  /* 0x0001000012067824 */ /* 0x020fe400078e00ff */
[----:B------:R-:W-:Y:S02]  /*cc00*/  IMAD.U32 R5, R24, 0x10000, RZ ;  /* 0x0001000018057824 */ /* 0x000fe400078e00ff */
[----:B------:R-:W-:Y:S01]  /*cc10*/  IMAD.U32 R7, R22, 0x10000, RZ ;  /* 0x0001000016077824 */ /* 0x000fe200078e00ff */
[----:B------:R-:W-:-:S03]  /*cc20*/  FSETP.GEU.FTZ.AND P3, PT, |R6|, 0.5, PT ;  /* 0x3f0000000600780b */ /* 0x000fc60003f7e200 */
[----:B0-----:R-:W-:-:S10]  /*cc30*/  FADD.FTZ R4, -R5, R7 ;  /* 0x0000000705047221 */ /* 0x001fd40000010100 */
[C---:B------:R-:W-:Y:S01]  /*cc40*/  @!P3 FFMA.FTZ R18, R6.reuse, R4, R5 ;  /* 0x000000040612b223 */ /* 0x040fe20000010005 */
[----:B------:R-:W-:-:S04]  /*cc50*/  @P3 FADD.FTZ R5, -R6, 1 ;  /* 0x3f80000006053421 */ /* 0x000fc80000010100 */
[----:B------:R-:W-:-:S06]  /*cc60*/  @P3 FFMA.FTZ R18, -R4, R5, R7 ;  /* 0x0000000504123223 */ /* 0x000fcc0000010107 */
[----:B------:R-:W2:Y:S02]  /*cc70*/  F2F.BF16.F32 R18, R18 ;  /* 0x0000001200127304 */ /* 0x000ea40000202000 */
.L_x_4556:
[----:B------:R-:W-:Y:S05]  /*cc80*/  BSYNC.RECONVERGENT B0 ;  /* 0x0000000000007941 */ /* 0x000fea0003800200 */
.L_x_4555:
        /* <DEDUP_REMOVED lines=10> */
[----:B------:R-:W3:Y:S02]  /*cd30*/  F2F.BF16.F32 R16, R16 ;  /* 0x0000001000107304 */ /* 0x000ee40000202000 */
.L_x_4558:
[----:B------:R-:W-:Y:S05]  /*cd40*/  BSYNC.RECONVERGENT B0 ;  /* 0x0000000000007941 */ /* 0x000fea0003800200 */
.L_x_4557:
[----:B------:R-:W-:Y:S04]  /*cd50*/  BSSY.RECONVERGENT B0, `(.L_x_4559) ;  /* 0x000000b000007945 */ /* 0x000fe80003800200 */
[----:B------:R-:W-:Y:S05]  /*cd60*/  @P0 BRA `(.L_x_4560) ;  /* 0x0000000000240947 */ /* 0x000fea0003800000 */
[----:B0----5:R-:W-:Y:S02]  /*cd70*/  IMAD.U32 R4, R0, 0x10000, RZ ;  /* 0x0001000000047824 */ /* 0x021fe400078e00ff */
[----:B------:R-:W-:Y:S02]  /*cd80*/  IMAD.U32 R23, R23, 0x10000, RZ ;  /* 0x0001000017177824 */ /* 0x000fe400078e00ff */
[----:B------:R-:W-:Y:S01]  /*cd90*/  IMAD.U32 R25, R25, 0x10000, RZ ;  /* 0x0001000019197824 */ /* 0x000fe200078e00ff */
[----:B------:R-:W-:-:S03]  /*cda0*/  FSETP.GEU.FTZ.AND P0, PT, |R4|, 0.5, PT ;  /* 0x3f0000000400780b */ /* 0x000fc60003f1e200 */
[----:B------:R-:W-:-:S10]  /*cdb0*/  FADD.FTZ R0, -R23, R25 ;  /* 0x0000001917007221 */ /* 0x000fd40000010100 */
[C---:B------:R-:W-:Y:S01]  /*cdc0*/  @P0 FADD.FTZ R5, -R4.reuse, 1 ;  /* 0x3f80000004050421 */ /* 0x040fe20000010100 */
[----:B------:R-:W-:-:S03]  /*cdd0*/  @!P0 FFMA.FTZ R17, R4, R0, R23 ;  /* 0x0000000004118223 */ /* 0x000fc60000010017 */
[----:B------:R-:W-:-:S06]  /*cde0*/  @P0 FFMA.FTZ R17, -R0, R5, R25 ;  /* 0x0000000500110223 */ /* 0x000fcc0000010119 */
[----:B------:R-:W4:Y:S02]  /*cdf0*/  F2F.BF16.F32 R17, R17 ;  /* 0x0000001100117304 */ /* 0x000f240000202000 */
.L_x_4560:
[----:B------:R-:W-:Y:S05]  /*ce00*/  BSYNC.RECONVERGENT B0 ;  /* 0x0000000000007941 */ /* 0x000fea0003800200 */
.L_x_4559:
[----:B------:R-:W-:Y:S04]  /*ce10*/  BSSY.RECONVERGENT B6, `(.L_x_4561) ;  /* 0x0000110000067945 */ /* 0x000fe80003800200 */
[----:B------:R-:W-:Y:S05]  /*ce20*/  @P1 BRA `(.L_x_4562) ;  /* 0x0000001000381947 */ /* 0x000fea0003800000 */
[----:B-----5:R-:W0:Y:S01]  /*ce30*/  S2R R0, SR_CTAID.X ;  /* 0x0000000000007919 */ /* 0x020e220000002500 */
[----:B------:R-:W1:Y:S01]  /*ce40*/  LDCU UR4, c[0x0][0x3c0] ;  /* 0x00007800ff0477ac */ /* 0x000e620008000800 */
[----:B------:R-:W2:Y:S01]  /*ce50*/  LDC.64 R8, c[0x0][0x388] ;  /* 0x0000e200ff087b82 */ /* 0x000ea20000000a00 */
[----:B0-----:R-:W-:Y:S01]  /*ce60*/  IMAD R0, R0, 0x200, R2 ;  /* 0x0000020000007824 */ /* 0x001fe200078e0202 */
[----:B------:R-:W-:-:S03]  /*ce70*/  PRMT R2, R10, 0x9910, RZ ;  /* 0x000099100a027816 */ /* 0x000fc600000000ff */
[----:B-1----:R-:W-:Y:S02]  /*ce80*/  IMAD R5, R0, UR4, RZ ;  /* 0x0000000400057c24 */ /* 0x002fe4000f8e02ff */
[----:B------:R-:W-:-:S03]  /*ce90*/  IMAD.MOV.U32 R0, RZ, RZ, R2 ;  /* 0x000000ffff007224 */ /* 0x000fc600078e0002 */
[----:B--2---:R-:W-:Y:S02]  /*cea0*/  IADD3 R8, P1, PT, R5, R8, RZ ;  /* 0x0000000805087210 */ /* 0x004fe40007f3e0ff */
[----:B------:R-:W-:-:S03]  /*ceb0*/  ISETP.GT.AND P0, PT, R0, 0x9, PT ;  /* 0x000000090000780c */ /* 0x000fc60003f04270 */
[----:B------:R-:W-:-:S10]  /*cec0*/  IMAD.X R9, RZ, RZ, R9, P1 ;  /* 0x000000ffff097224 */ /* 0x000fd400008e0609 */
        /* <DEDUP_REMOVED lines=14> */
.L_x_4566:
[----:B------:R-:W-:-:S06]  /*cfb0*/  IMAD.U32 R3, R3, 0x10000, RZ ;  /* 0x0001000003037824 */ /* 0x000fcc00078e00ff */
[----:B------:R-:W0:Y:S02]  /*cfc0*/  F2I.S64.TRUNC R2, R3 ;  /* 0x0000000300027311 */ /* 0x000e24000020d900 */
[----:B0-----:R-:W-:Y:S02]  /*cfd0*/  IMAD.MOV.U32 R5, RZ, RZ, R2 ;  /* 0x000000ffff057224 */ /* 0x001fe400078e0002 */
[----:B------:R-:W-:-:S03]  /*cfe0*/  IMAD.MOV.U32 R2, RZ, RZ, R27 ;  /* 0x000000ffff027224 */ /* 0x000fc600078e001b */
[----:B------:R0:W-:Y:S01]  /*cff0*/  STG.E.U8 desc[UR36][R8.64], R5 ;  /* 0x0000000508007986 */ /* 0x0001e2000c101124 */
[----:B------:R-:W-:Y:S05]  /*d000*/  BRA `(.L_x_4562) ;  /* 0x0000000c00c07947 */ /* 0x000fea0003800000 */
.L_x_4565:
        /* <DEDUP_REMOVED lines=11> */
.L_x_4569:
[----:B------:R-:W-:Y:S02]  /*d0c0*/  IMAD.U32 R3, R3, 0x10000, RZ ;  /* 0x0001000003037824 */ /* 0x000fe400078e00ff */
[----:B------:R-:W-:-:S04]  /*d0d0*/  IMAD.MOV.U32 R2, RZ, RZ, R27 ;  /* 0x000000ffff027224 */ /* 0x000fc800078e001b */
[----:B------:R-:W0:Y:S02]  /*d0e0*/  F2I.FTZ.TRUNC.NTZ R3, R3 ;  /* 0x0000000300037305 */ /* 0x000e24000021f100 */
[----:B0-----:R0:W-:Y:S01]  /*d0f0*/  STG.E desc[UR36][R8.64], R3 ;  /* 0x0000000308007986 */ /* 0x0011e2000c101924 */
[----:B------:R-:W-:Y:S05]  /*d100*/  BRA `(.L_x_4562) ;  /* 0x0000000c00807947 */ /* 0x000fea0003800000 */
.L_x_4568:
[----:B------:R-:W-:Y:S02]  /*d110*/  IMAD.U32 R3, R3, 0x10000, RZ ;  /* 0x0001000003037824 */ /* 0x000fe400078e00ff */
[----:B------:R-:W-:-:S04]  /*d120*/  IMAD.MOV.U32 R2, RZ, RZ, R27 ;  /* 0x000000ffff027224 */ /* 0x000fc800078e001b */
[----:B------:R-:W0:Y:S02]  /*d130*/  F2I.FTZ.TRUNC.NTZ R3, R3 ;  /* 0x0000000300037305 */ /* 0x000e24000021f100 */
[----:B0-----:R0:W-:Y:S01]  /*d140*/  STG.E.U16 desc[UR36][R8.64], R3 ;  /* 0x0000000308007986 */ /* 0x0011e2000c101524 */
[----:B------:R-:W-:Y:S05]  /*d150*/  BRA `(.L_x_4562) ;  /* 0x0000000c006c7947 */ /* 0x000fea0003800000 */
.L_x_4564:
        /* <DEDUP_REMOVED lines=10> */
.L_x_4571:
[----:B------:R-:W-:Y:S02]  /*d200*/  IMAD.U32 R0, R3, 0x10000, RZ ;  /* 0x0001000003007824 */ /* 0x000fe400078e00ff */
[----:B------:R-:W-:-:S03]  /*d210*/  IMAD.MOV.U32 R2, RZ, RZ, R27 ;  /* 0x000000ffff027224 */ /* 0x000fc600078e001b */
[----:B------:R-:W-:-:S05]  /*d220*/  F2FP.F16.F32.PACK_AB R0, RZ, R0 ;  /* 0x00000000ff00723e */ /* 0x000fca00000000ff */
[----:B------:R0:W-:Y:S01]  /*d230*/  STG.E.U16 desc[UR36][R8.64], R0 ;  /* 0x0000000008007986 */ /* 0x0001e2000c101524 */
[----:B------:R-:W-:Y:S05]  /*d240*/  BRA `(.L_x_4562) ;  /* 0x0000000c00307947 */ /* 0x000fea0003800000 */
.L_x_4570:
        /* <DEDUP_REMOVED lines=11> */
.L_x_4573:
[----:B------:R-:W-:Y:S02]  /*d300*/  IMAD.U32 R3, R3, 0x10000, RZ ;  /* 0x0001000003037824 */ /* 0x000fe400078e00ff */
[----:B------:R-:W-:-:S03]  /*d310*/  IMAD.MOV.U32 R2, RZ, RZ, R27 ;  /* 0x000000ffff027224 */ /* 0x000fc600078e001b */
[----:B------:R-:W-:-:S04]  /*d320*/  F2FP.F16.F32.PACK_AB R3, RZ, R3 ;  /* 0x00000003ff03723e */ /* 0x000fc800000000ff */
[----:B------:R-:W-:-:S05]  /*d330*/  PRMT R3, R3, 0x5410, RZ ;  /* 0x0000541003037816 */ /* 0x000fca00000000ff */
[----:B------:R0:W-:Y:S01]  /*d340*/  STG.E desc[UR36][R8.64], R3 ;  /* 0x0000000308007986 */ /* 0x0001e2000c101924 */
[----:B------:R-:W-:Y:S05]  /*d350*/  BRA `(.L_x_4562) ;  /* 0x0000000800ec7947 */ /* 0x000fea0003800000 */
.L_x_4572:
[----:B------:R-:W-:Y:S02]  /*d360*/  IMAD.U32 R4, R3, 0x10000, RZ ;  /* 0x0001000003047824 */ /* 0x000fe400078e00ff */
[----:B------:R-:W-:Y:S02]  /*d370*/  IMAD.MOV.U32 R2, RZ, RZ, R27 ;  /* 0x000000ffff027224 */ /* 0x000fe400078e001b */
[----:B------:R-:W-:-:S06]  /*d380*/  FMUL.FTZ R4, R4, 1 ;  /* 0x3f80000004047820 */ /* 0x000fcc0000410000 */
[----:B------:R-:W0:Y:S02]  /*d390*/  F2F.F64.F32 R4, R4 ;  /* 0x0000000400047310 */ /* 0x000e240000201800 */
[----:B0-----:R0:W-:Y:S01]  /*d3a0*/  STG.E.64 desc[UR36][R8.64], R4 ;  /* 0x0000000408007986 */ /* 0x0011e2000c101b24 */
[----:B------:R-:W-:Y:S05]  /*d3b0*/  BRA `(.L_x_4562) ;  /* 0x0000000800d47947 */ /* 0x000fea0003800000 */
.L_x_4563:
        /* <DEDUP_REMOVED lines=14> */
.L_x_4576:
[----:B------:R-:W-:Y:S01]  /*d4a0*/  IMAD.U32 R3, R3, 0x10000, RZ ;  /* 0x0001000003037824 */ /* 0x000fe200078e00ff */
[----:B------:R-:W-:Y:S01]  /*d4b0*/  CS2R R6, SRZ ;  /* 0x0000000000067805 */ /* 0x000fe2000001ff00 */
[----:B------:R-:W-:Y:S02]  /*d4c0*/  IMAD.MOV.U32 R2, RZ, RZ, R27 ;  /* 0x000000ffff027224 */ /* 0x000fe400078e001b */
[----:B------:R-:W-:-:S04]  /*d4d0*/  FMUL.FTZ R3, R3, 1 ;  /* 0x3f80000003037820 */ /* 0x000fc80000410000 */
[----:B------:R-:W0:Y:S02]  /*d4e0*/  F2F.F64.F32 R4, R3 ;  /* 0x0000000300047310 */ /* 0x000e240000201800 */
[----:B0-----:R0:W-:Y:S01]  /*d4f0*/  STG.E.128 desc[UR36][R8.64], R4 ;  /* 0x0000000408007986 */ /* 0x0011e2000c101d24 */
[----:B------:R-:W-:Y:S05]  /*d500*/  BRA `(.L_x_4562) ;  /* 0x0000000800807947 */ /* 0x000fea0003800000 */
.L_x_4575:
        /* <DEDUP_REMOVED lines=19> */
.L_x_4580:
[----:B------:R-:W-:Y:S05]  /*d640*/  BSYNC.RECONVERGENT B0 ;  /* 0x0000000000007941 */ /* 0x000fea0003800200 */
.L_x_4579:
[----:B------:R-:W-:Y:S01]  /*d650*/  LOP3.LUT R3, R0, 0x80, R3, 0xf8, !PT ;  /* 0x0000008000037812 */ /* 0x000fe200078ef803 */
[----:B------:R-:W-:-:S04]  /*d660*/  IMAD.MOV.U32 R2, RZ, RZ, R27 ;  /* 0x000000ffff027224 */ /* 0x000fc800078e001b */
[----:B------:R0:W-:Y:S01]  /*d670*/  STG.E.U8 desc[UR36][R8.64], R3 ;  /* 0x0000000308007986 */ /* 0x0001e2000c101124 */
[----:B------:R-:W-:Y:S05]  /*d680*/  BRA `(.L_x_4562) ;  /* 0x0000000800207947 */ /* 0x000fea0003800000 */
.L_x_4578:
        /* <DEDUP_REMOVED lines=15> */
.L_x_4582:
[----:B------:R-:W-:Y:S05]  /*d780*/  BSYNC.RECONVERGENT B0 ;  /* 0x0000000000007941 */ /* 0x000fea0003800200 */
.L_x_4581:
[----:B------:R-:W-:Y:S01]  /*d790*/  LOP3.LUT R3, R0, 0x80, R3, 0xf8, !PT ;  /* 0x0000008000037812 */ /* 0x000fe200078ef803 */
[----:B------:R-:W-:-:S04]  /*d7a0*/  IMAD.MOV.U32 R2, RZ, RZ, R27 ;  /* 0x000000ffff027224 */ /* 0x000fc800078e001b */
[----:B------:R0:W-:Y:S01]  /*d7b0*/  STG.E.U8 desc[UR36][R8.64], R3 ;  /* 0x0000000308007986 */ /* 0x0001e2000c101124 */
[----:B------:R-:W-:Y:S05]  /*d7c0*/  BRA `(.L_x_4562) ;  /* 0x0000000400d07947 */ /* 0x000fea0003800000 */
.L_x_4577:
[----:B------:R0:W-:Y:S01]  /*d7d0*/  STG.E.U16 desc[UR36][R8.64], R3 ;  /* 0x0000000308007986 */ /* 0x0001e2000c101524 */
[----:B------:R-:W-:Y:S01]  /*d7e0*/  IMAD.MOV.U32 R2, RZ, RZ, R27 ;  /* 0x000000ffff027224 */ /* 0x000fe200078e001b */
[----:B------:R-:W-:Y:S06]  /*d7f0*/  BRA `(.L_x_4562) ;  /* 0x0000000400c47947 */ /* 0x000fec0003800000 */
.L_x_4574:
        /* <DEDUP_REMOVED lines=13> */
.L_x_4585:
        /* <DEDUP_REMOVED lines=13> */
.L_x_4588:
[----:B------:R-:W-:-:S04]  /*d9a0*/  SHF.R.U32.HI R0, RZ, 0x14, R3 ;  /* 0x00000014ff007819 */ /* 0x000fc80000011603 */
[----:B------:R-:W-:-:S04]  /*d9b0*/  LOP3.LUT R0, R0, 0x1, RZ, 0xc0, !PT ;  /* 0x0000000100007812 */ /* 0x000fc800078ec0ff */
[----:B------:R-:W-:-:S04]  /*d9c0*/  IADD3 R0, PT, PT, R3, 0x487ffff, R0 ;  /* 0x0487ffff03007810 */ /* 0x000fc80007ffe000 */
[----:B------:R-:W-:-:S04]  /*d9d0*/  SHF.R.U32.HI R0, RZ, 0x14, R0 ;  /* 0x00000014ff007819 */ /* 0x000fc80000011600 */
[----:B------:R-:W-:-:S07]  /*d9e0*/  LOP3.LUT R0, R0, 0xff, RZ, 0xc0, !PT ;  /* 0x000000ff00007812 */ /* 0x000fce00078ec0ff */
.L_x_4589:
[----:B------:R-:W-:-:S04]  /*d9f0*/  SHF.R.U32.HI R3, RZ, 0x18, R3 ;  /* 0x00000018ff037819 */ /* 0x000fc80000011603 */
[----:B------:R-:W-:-:S04]  /*da00*/  LOP3.LUT R0, R0, 0x80, R3, 0xf8, !PT ;  /* 0x0000008000007812 */ /* 0x000fc800078ef803 */
[----:B------:R-:W-:-:S07]  /*da10*/  PRMT R4, R0, 0x7610, R4 ;  /* 0x0000761000047816 */ /* 0x000fce0000000004 */
.L_x_4587:
[----:B------:R-:W-:Y:S05]  /*da20*/  BSYNC.RECONVERGENT B0 ;  /* 0x0000000000007941 */ /* 0x000fea0003800200 */
.L_x_4586:
[----:B------:R0:W-:Y:S01]  /*da30*/  STG.E.U8 desc[UR36][R8.64], R4 ;  /* 0x0000000408007986 */ /* 0x0001e2000c101124 */
[----:B------:R-:W-:Y:S01]  /*da40*/  IMAD.MOV.U32 R2, RZ, RZ, R27 ;  /* 0x000000ffff027224 */ /* 0x000fe200078e001b */
[----:B------:R-:W-:Y:S06]  /*da50*/  BRA `(.L_x_4562) ;  /* 0x00000004002c7947 */ /* 0x000fec0003800000 */
.L_x_4584:
        /* <DEDUP_REMOVED lines=13> */
.L_x_4592:
[----:B------:R-:W-:-:S04]  /*db30*/  SHF.R.U32.HI R0, RZ, 0x15, R3 ;  /* 0x00000015ff007819 */ /* 0x000fc80000011603 */
[----:B------:R-:W-:-:S04]  /*db40*/  LOP3.LUT R0, R0, 0x1, RZ, 0xc0, !PT ;  /* 0x0000000100007812 */ /* 0x000fc800078ec0ff */
[----:B------:R-:W-:-:S04]  /*db50*/  IADD3 R0, PT, PT, R3, 0x88fffff, R0 ;  /* 0x088fffff03007810 */ /* 0x000fc80007ffe000 */
[----:B------:R-:W-:-:S04]  /*db60*/  SHF.R.U32.HI R0, RZ, 0x15, R0 ;  /* 0x00000015ff007819 */ /* 0x000fc80000011600 */
[----:B------:R-:W-:-:S07]  /*db70*/  LOP3.LUT R0, R0, 0xff, RZ, 0xc0, !PT ;  /* 0x000000ff00007812 */ /* 0x000fce00078ec0ff */
.L_x_4593:
[----:B------:R-:W-:-:S04]  /*db80*/  SHF.R.U32.HI R3, RZ, 0x18, R3 ;  /* 0x00000018ff037819 */ /* 0x000fc80000011603 */
[----:B------:R-:W-:-:S04]  /*db90*/  LOP3.LUT R0, R0, 0x80, R3, 0xf8, !PT ;  /* 0x0000008000007812 */ /* 0x000fc800078ef803 */
[----:B------:R-:W-:-:S07]  /*dba0*/  PRMT R4, R0, 0x7610, R4 ;  /* 0x0000761000047816 */ /* 0x000fce0000000004 */
.L_x_4591:
[----:B------:R-:W-:Y:S05]  /*dbb0*/  BSYNC.RECONVERGENT B0 ;  /* 0x0000000000007941 */ /* 0x000fea0003800200 */
.L_x_4590:
[----:B------:R0:W-:Y:S01]  /*dbc0*/  STG.E.U8 desc[UR36][R8.64], R4 ;  /* 0x0000000408007986 */ /* 0x0001e2000c101124 */
[----:B------:R-:W-:Y:S01]  /*dbd0*/  IMAD.MOV.U32 R2, RZ, RZ, R27 ;  /* 0x000000ffff027224 */ /* 0x000fe200078e001b */
[----:B------:R-:W-:Y:S06]  /*dbe0*/  BRA `(.L_x_4562) ;  /* 0x0000000000c87947 */ /* 0x000fec0003800000 */
.L_x_4583:
[----:B------:R-:W-:-:S13]  /*dbf0*/  ISETP.NE.AND P0, PT, R0, 0x1c, PT ;  /* 0x0000001c0000780c */ /* 0x000fda0003f05270 */
[----:B------:R-:W-:Y:S05]  /*dc00*/  @!P0 BRA `(.L_x_4594) ;  /* 0x0000000000b08947 */ /* 0x000fea0003800000 */
[----:B------:R-:W-:-:S13]  /*dc10*/  ISETP.NE.AND P0, PT, R0, 0x1d, PT ;  /* 0x0000001d0000780c */ /* 0x000fda0003f05270 */
[----:B------:R-:W-:Y:S05]  /*dc20*/  @!P0 BRA `(.L_x_4595) ;  /* 0x0000000000948947 */ /* 0x000fea0003800000 */
[----:B------:R-:W-:-:S13]  /*dc30*/  ISETP.NE.AND P0, PT, R0, 0x2c, PT ;  /* 0x0000002c0000780c */ /* 0x000fda0003f05270 */
[----:B------:R-:W-:Y:S05]  /*dc40*/  @!P0 BRA `(.L_x_4596) ;  /* 0x0000000000488947 */ /* 0x000fea0003800000 */
.L_x_4567:
        /* <DEDUP_REMOVED lines=16> */
.L_x_4597:
[----:B------:R-:W-:Y:S01]  /*dd50*/  IMAD.MOV.U32 R2, RZ, RZ, R27 ;  /* 0x000000ffff027224 */ /* 0x000fe200078e001b */
[----:B------:R-:W-:Y:S06]  /*dd60*/  BRA `(.L_x_4562) ;  /* 0x0000000000687947 */ /* 0x000fec0003800000 */
.L_x_4596:
[----:B------:R-:W-:-:S05]  /*dd70*/  IMAD.U32 R3, R3, 0x10000, RZ ;  /* 0x0001000003037824 */ /* 0x000fca00078e00ff */
[----:B------:R-:W-:-:S04]  /*dd80*/  SHF.R.U32.HI R4, RZ, 0x17, R3 ;  /* 0x00000017ff047819 */ /* 0x000fc80000011603 */
[----:B------:R-:W-:-:S04]  /*dd90*/  LOP3.LUT R2, R4, 0xff, RZ, 0xc0, !PT ;  /* 0x000000ff04027812 */ /* 0x000fc800078ec0ff */
[----:B------:R-:W-:-:S13]  /*dda0*/  ISETP.NE.AND P2, PT, R2, 0xff, PT ;  /* 0x000000ff0200780c */ /* 0x000fda0003f45270 */
[--C-:B------:R-:W-:Y:S02]  /*ddb0*/  @P2 SHF.R.U32.HI R0, RZ, 0x16, R3.reuse ;  /* 0x00000016ff002819 */ /* 0x100fe40000011603 */
[----:B------:R-:W-:Y:S01]  /*ddc0*/  @P2 LOP3.LUT P0, RZ, R2, 0x3fffff, R3, 0xf8, !PT ;  /* 0x003fffff02ff2812 */ /* 0x000fe2000780f803 */
[----:B------:R-:W-:Y:S01]  /*ddd0*/  IMAD.MOV.U32 R3, RZ, RZ, 0xff ;  /* 0x000000ffff037424 */ /* 0x000fe200078e00ff */
[----:B------:R-:W-:Y:S01]  /*dde0*/  @P2 LOP3.LUT R0, R0, 0x1, RZ, 0xc0, !PT ;  /* 0x0000000100002812 */ /* 0x000fe200078ec0ff */
[----:B------:R-:W-:-:S03]  /*ddf0*/  IMAD.MOV.U32 R2, RZ, RZ, R27 ;  /* 0x000000ffff027224 */ /* 0x000fc600078e001b */
        /* <DEDUP_REMOVED lines=8> */
.L_x_4595:
[----:B------:R-:W-:Y:S02]  /*de80*/  IMAD.U32 R4, R3, 0x10000, RZ ;  /* 0x0001000003047824 */ /* 0x000fe400078e00ff */
[----:B------:R-:W-:-:S04]  /*de90*/  IMAD.MOV.U32 R2, RZ, RZ, R27 ;  /* 0x000000ffff027224 */ /* 0x000fc800078e001b */
[----:B------:R-:W0:Y:S02]  /*dea0*/  F2I.U64.TRUNC R4, R4 ;  /* 0x0000000400047311 */ /* 0x000e24000020d800 */
[----:B0-----:R0:W-:Y:S01]  /*deb0*/  STG.E.64 desc[UR36][R8.64], R4 ;  /* 0x0000000408007986 */ /* 0x0011e2000c101b24 */
[----:B------:R-:W-:Y:S05]  /*dec0*/  BRA `(.L_x_4562) ;  /* 0x0000000000107947 */ /* 0x000fea0003800000 */
.L_x_4594:
[----:B------:R-:W-:Y:S02]  /*ded0*/  IMAD.U32 R3, R3, 0x10000, RZ ;  /* 0x0001000003037824 */ /* 0x000fe400078e00ff */
[----:B------:R-:W-:-:S04]  /*dee0*/  IMAD.MOV.U32 R2, RZ, RZ, R27 ;  /* 0x000000ffff027224 */ /* 0x000fc800078e001b */
[----:B------:R-:W0:Y:S02]  /*def0*/  F2I.FTZ.U32.TRUNC.NTZ R3, R3 ;  /* 0x0000000300037305 */ /* 0x000e24000021f000 */
[----:B0-----:R0:W-:Y:S02]  /*df00*/  STG.E desc[UR36][R8.64], R3 ;  /* 0x0000000308007986 */ /* 0x0011e4000c101924 */
.L_x_4562:
[----:B------:R-:W-:Y:S05]  /*df10*/  BSYNC.RECONVERGENT B6 ;  /* 0x0000000000067941 */ /* 0x000fea0003800200 */
.L_x_4561:
[----:B-----5:R-:W1:Y:S01]  /*df20*/  S2R R24, SR_CTAID.X ;  /* 0x0000000000187919 */ /* 0x020e620000002500 */
[----:B------:R-:W1:Y:S01]  /*df30*/  LDC R22, c[0x0][0x380] ;  /* 0x0000e000ff167b82 */ /* 0x000e620000000800 */
[----:B------:R-:W-:Y:S01]  /*df40*/  BSSY.RECONVERGENT B6, `(.L_x_4598) ;  /* 0x00001f3000067945 */ /* 0x000fe20003800200 */
[----:B-1----:R-:W-:-:S05]  /*df50*/  IMAD R22, R24, -0x200, R22 ;  /* 0xfffffe0018167824 */ /* 0x002fca00078e0216 */
[----:B------:R-:W-:-:S13]  /*df60*/  ISETP.GE.AND P0, PT, R2, R22, PT ;  /* 0x000000160200720c */ /* 0x000fda0003f06270 */
[----:B------:R-:W-:Y:S05]  /*df70*/  @P0 BRA `(.L_x_4599) ;  /* 0x0000001c00bc0947 */ /* 0x000fea0003800000 */
[----:B------:R-:W1:Y:S01]  /*df80*/  LDC.U8 R23, c[0x0][0x3bc] ;  /* 0x0000ef00ff177b82 */ /* 0x000e620000000000 */
[----:B------:R-:W5:Y:S01]  /*df90*/  LDCU UR4, c[0x0][0x3c0] ;  /* 0x00007800ff0477ac */ /* 0x000f620008000800 */
[----:B0-----:R-:W-:-:S06]  /*dfa0*/  IMAD R0, R24, 0x200, R2 ;  /* 0x0000020018007824 */ /* 0x001fcc00078e0202 */
[----:B------:R-:W0:Y:S01]  /*dfb0*/  LDC.64 R8, c[0x0][0x388] ;  /* 0x0000e200ff087b82 */ /* 0x000e220000000a00 */
[----:B-----5:R-:W-:Y:S01]  /*dfc0*/  IMAD R3, R0, UR4, RZ ;  /* 0x0000000400037c24 */ /* 0x020fe2000f8e02ff */
[----:B-1----:R-:W-:-:S05]  /*dfd0*/  PRMT R4, R23, 0x9910, RZ ;  /* 0x0000991017047816 */ /* 0x002fca00000000ff */
[----:B------:R-:W-:Y:S01]  /*dfe0*/  IMAD.MOV.U32 R0, RZ, RZ, R4 ;  /* 0x000000ffff007224 */ /* 0x000fe200078e0004 */
[----:B0-----:R-:W-:-:S04]  /*dff0*/  IADD3 R8, P0, PT, R3, R8, RZ ;  /* 0x0000000803087210 */ /* 0x001fc80007f1e0ff */
[----:B------:R-:W-:Y:S01]  /*e000*/  ISETP.GT.AND P1, PT, R0, 0x9, PT ;  /* 0x000000090000780c */ /* 0x000fe20003f24270 */
[----:B------:R-:W-:-:S12]  /*e010*/  IMAD.X R9, RZ, RZ, R9, P0 ;  /* 0x000000ffff097224 */ /* 0x000fd800000e0609 */
        /* <DEDUP_REMOVED lines=9> */
[----:B--2---:R-:W-:-:S04]  /*e0b0*/  IMAD.U32 R18, R18, 0x10000, RZ ;  /* 0x0001000012127824 */ /* 0x004fc800078e00ff */
[----:B------:R-:W0:Y:S02]  /*e0c0*/  F2I.FTZ.TRUNC.NTZ R3, R18 ;  /* 0x0000001200037305 */ /* 0x000e24000021f100 */
[----:B0-----:R0:W-:Y:S01]  /*e0d0*/  STG.E.U8 desc[UR36][R8.64], R3 ;  /* 0x0000000308007986 */ /* 0x0011e2000c101124 */
[----:B------:R-:W-:Y:S05]  /*e0e0*/  BRA `(.L_x_4605) ;  /* 0x0000000c007c7947 */ /* 0x000fea0003800000 */
.L_x_4603:
[----:B--2---:R-:W-:-:S06]  /*e0f0*/  IMAD.U32 R5, R18, 0x10000, RZ ;  /* 0x0001000012057824 */ /* 0x004fcc00078e00ff */
[----:B------:R-:W0:Y:S02]  /*e100*/  F2I.S64.TRUNC R4, R5 ;  /* 0x0000000500047311 */ /* 0x000e24000020d900 */
[----:B0-----:R0:W-:Y:S01]  /*e110*/  STG.E.U8 desc[UR36][R8.64], R4 ;  /* 0x0000000408007986 */ /* 0x0011e2000c101124 */
[----:B------:R-:W-:Y:S05]  /*e120*/  BRA `(.L_x_4605) ;  /* 0x0000000c006c7947 */ /* 0x000fea0003800000 */
.L_x_4602:
[----:B------:R-:W-:-:S13]  /*e130*/  ISETP.NE.AND P0, PT, R0, 0x2, PT ;  /* 0x000000020000780c */ /* 0x000fda0003f05270 */
[----:B------:R-:W-:Y:S05]  /*e140*/  @!P0 BRA `(.L_x_4606) ;  /* 0x0000000000308947 */ /* 0x000fea0003800000 */
[----:B------:R-:W-:-:S13]  /*e150*/  ISETP.NE.AND P0, PT, R0, 0x3, PT ;  /* 0x000000030000780c */ /* 0x000fda0003f05270 */
[----:B------:R-:W-:Y:S05]  /*e160*/  @!P0 BRA `(.L_x_4607) ;  /* 0x0000000000188947 */ /* 0x000fea0003800000 */
[----:B------:R-:W-:-:S13]  /*e170*/  ISETP.NE.AND P0, PT, R0, 0x4, PT ;  /* 0x000000040000780c */ /* 0x000fda0003f05270 */
[----:B------:R-:W-:Y:S05]  /*e180*/  @P0 BRA `(.L_x_4604) ;  /* 0x0000000800780947 */ /* 0x000fea0003800000 */
[----:B--2---:R-:W-:-:S06]  /*e190*/  IMAD.U32 R4, R18, 0x10000, RZ ;  /* 0x0001000012047824 */ /* 0x004fcc00078e00ff */
[----:B------:R-:W0:Y:S02]  /*e1a0*/  F2I.S64.TRUNC R4, R4 ;  /* 0x0000000400047311 */ /* 0x000e24000020d900 */
[----:B0-----:R0:W-:Y:S01]  /*e1b0*/  STG.E.64 desc[UR36][R8.64], R4 ;  /* 0x0000000408007986 */ /* 0x0011e2000c101b24 */
[----:B------:R-:W-:Y:S05]  /*e1c0*/  BRA `(.L_x_4605) ;  /* 0x0000000c00447947 */ /* 0x000fea0003800000 */
.L_x_4607:
[----:B--2---:R-:W-:-:S04]  /*e1d0*/  IMAD.U32 R18, R18, 0x10000, RZ ;  /* 0x0001000012127824 */ /* 0x004fc800078e00ff */
[----:B------:R-:W0:Y:S02]  /*e1e0*/  F2I.FTZ.TRUNC.NTZ R3, R18 ;  /* 0x0000001200037305 */ /* 0x000e24000021f100 */
[----:B0-----:R0:W-:Y:S01]  /*e1f0*/  STG.E desc[UR36][R8.64], R3 ;  /* 0x0000000308007986 */ /* 0x0011e2000c101924 */
[----:B------:R-:W-:Y:S05]  /*e200*/  BRA `(.L_x_4605) ;  /* 0x0000000c00347947 */ /* 0x000fea0003800000 */
.L_x_4606:
[----:B--2---:R-:W-:-:S04]  /*e210*/  IMAD.U32 R18, R18, 0x10000, RZ ;  /* 0x0001000012127824 */ /* 0x004fc800078e00ff */
[----:B------:R-:W0:Y:S02]  /*e220*/  F2I.FTZ.TRUNC.NTZ R3, R18 ;  /* 0x0000001200037305 */ /* 0x000e24000021f100 */
[----:B0-----:R0:W-:Y:S01]  /*e230*/  STG.E.U16 desc[UR36][R8.64], R3 ;  /* 0x0000000308007986 */ /* 0x0011e2000c101524 */
[----:B------:R-:W-:Y:S05]  /*e240*/  BRA `(.L_x_4605) ;  /* 0x0000000c00247947 */ /* 0x000fea0003800000 */
.L_x_4601:
[----:B------:R-:W-:-:S13]  /*e250*/  ISETP.GT.AND P0, PT, R0, 0x6, PT ;  /* 0x000000060000780c */ /* 0x000fda0003f04270 */
[----:B------:R-:W-:Y:S05]  /*e260*/  @P0 BRA `(.L_x_4608) ;  /* 0x00000000002c0947 */ /* 0x000fea0003800000 */
[----:B------:R-:W-:-:S13]  /*e270*/  ISETP.NE.AND P0, PT, R0, 0x5, PT ;  /* 0x000000050000780c */ /* 0x000fda0003f05270 */
[----:B------:R-:W-:Y:S05]  /*e280*/  @!P0 BRA `(.L_x_4609) ;  /* 0x0000000000148947 */ /* 0x000fea0003800000 */
[----:B------:R-:W-:-:S13]  /*e290*/  ISETP.NE.AND P0, PT, R0, 0x6, PT ;  /* 0x000000060000780c */ /* 0x000fda0003f05270 */
[----:B------:R-:W-:Y:S05]  /*e2a0*/  @P0 BRA `(.L_x_4604) ;  /* 0x0000000800300947 */ /* 0x000fea0003800000 */
[----:B--2---:R-:W-:-:S05]  /*e2b0*/  IMAD.U32 R3, R18, 0x10000, RZ ;  /* 0x0001000012037824 */ /* 0x004fca00078e00ff */
[----:B------:R0:W-:Y:S01]  /*e2c0*/  STG.E desc[UR36][R8.64], R3 ;  /* 0x0000000308007986 */ /* 0x0001e2000c101924 */
[----:B------:R-:W-:Y:S05]  /*e2d0*/  BRA `(.L_x_4605) ;  /* 0x0000000c00007947 */ /* 0x000fea0003800000 */
.L_x_4609:
[----:B--2---:R-:W-:-:S05]  /*e2e0*/  IMAD.U32 R0, R18, 0x10000, RZ ;  /* 0x0001000012007824 */ /* 0x004fca00078e00ff */
[----:B------:R-:W-:-:S05]  /*e2f0*/  F2FP.F16.F32.PACK_AB R0, RZ, R0 ;  /* 0x00000000ff00723e */ /* 0x000fca00000000ff */
[----:B------:R0:W-:Y:S01]  /*e300*/  STG.E.U16 desc[UR36][R8.64], R0 ;  /* 0x0000000008007986 */ /* 0x0001e2000c101524 */
[----:B------:R-:W-:Y:S05]  /*e310*/  BRA `(.L_x_4605) ;  /* 0x0000000800f07947 */ /* 0x000fea0003800000 */
.L_x_4608:
[----:B------:R-:W-:-:S13]  /*e320*/  ISETP.NE.AND P0, PT, R0, 0x7, PT ;  /* 0x000000070000780c */ /* 0x000fda0003f05270 */
[----:B------:R-:W-:Y:S05]  /*e330*/  @!P0 BRA `(.L_x_4610) ;  /* 0x0000000000348947 */ /* 0x000fea0003800000 */
[----:B------:R-:W-:-:S13]  /*e340*/  ISETP.NE.AND P0, PT, R0, 0x8, PT ;  /* 0x000000080000780c */ /* 0x000fda0003f05270 */
[----:B------:R-:W-:Y:S05]  /*e350*/  @!P0 BRA `(.L_x_4611) ;  /* 0x0000000000188947 */ /* 0x000fea0003800000 */
[----:B------:R-:W-:-:S13]  /*e360*/  ISETP.NE.AND P0, PT, R0, 0x9, PT ;  /* 0x000000090000780c */ /* 0x000fda0003f05270 */
[----:B------:R-:W-:Y:S05]  /*e370*/  @P0 BRA `(.L_x_4604) ;  /* 0x0000000400fc0947 */ /* 0x000fea0003800000 */
[----:B--2---:R-:W-:Y:S02]  /*e380*/  IMAD.U32 R18, R18, 0x10000, RZ ;  /* 0x0001000012127824 */ /* 0x004fe400078e00ff */
[----:B------:R-:W-:-:S05]  /*e390*/  IMAD.MOV.U32 R19, RZ, RZ, RZ ;  /* 0x000000ffff137224 */ /* 0x000fca00078e00ff */
[----:B------:R0:W-:Y:S01]  /*e3a0*/  STG.E.64 desc[UR36][R8.64], R18 ;  /* 0x0000001208007986 */ /* 0x0001e2000c101b24 */
[----:B------:R-:W-:Y:S05]  /*e3b0*/  BRA `(.L_x_4605) ;  /* 0x0000000800c87947 */ /* 0x000fea0003800000 */
.L_x_4611:
[----:B--2---:R-:W-:-:S05]  /*e3c0*/  IMAD.U32 R18, R18, 0x10000, RZ ;  /* 0x0001000012127824 */ /* 0x004fca00078e00ff */
[----:B------:R-:W-:-:S04]  /*e3d0*/  F2FP.F16.F32.PACK_AB R3, RZ, R18 ;  /* 0x00000012ff03723e */ /* 0x000fc800000000ff */
[----:B------:R-:W-:-:S05]  /*e3e0*/  PRMT R3, R3, 0x5410, RZ ;  /* 0x0000541003037816 */ /* 0x000fca00000000ff */
[----:B------:R0:W-:Y:S01]  /*e3f0*/  STG.E desc[UR36][R8.64], R3 ;  /* 0x0000000308007986 */ /* 0x0001e2000c101924 */
[----:B------:R-:W-:Y:S05]  /*e400*/  BRA `(.L_x_4605) ;  /* 0x0000000800b47947 */ /* 0x000fea0003800000 */
.L_x_4610:
[----:B--2---:R-:W-:-:S04]  /*e410*/  IMAD.U32 R4, R18, 0x10000, RZ ;  /* 0x0001000012047824 */ /* 0x004fc800078e00ff */
[----:B------:R-:W-:-:S06]  /*e420*/  FMUL.FTZ R4, R4, 1 ;  /* 0x3f80000004047820 */ /* 0x000fcc0000410000 */
[----:B------:R-:W0:Y:S02]  /*e430*/  F2F.F64.F32 R4, R4 ;  /* 0x0000000400047310 */ /* 0x000e240000201800 */
[----:B0-----:R0:W-:Y:S01]  /*e440*/  STG.E.64 desc[UR36][R8.64], R4 ;  /* 0x0000000408007986 */ /* 0x0011e2000c101b24 */
[----:B------:R-:W-:Y:S05]  /*e450*/  BRA `(.L_x_4605) ;  /* 0x0000000800a07947 */ /* 0x000fea0003800000 */
.L_x_4600:
        /* <DEDUP_REMOVED lines=10> */
[----:B--2---:R-:W-:-:S06]  /*e500*/  IMAD.U32 R3, R18, 0x10000, RZ ;  /* 0x0001000012037824 */ /* 0x004fcc00078e00ff */
[----:B------:R-:W0:Y:S02]  /*e510*/  F2I.FTZ.U32.TRUNC.NTZ R3, R3 ;  /* 0x0000000300037305 */ /* 0x000e24000021f000 */
[----:B0-----:R0:W-:Y:S01]  /*e520*/  STG.E.U16 desc[UR36][R8.64], R3 ;  /* 0x0000000308007986 */ /* 0x0011e2000c101524 */
[----:B------:R-:W-:Y:S05]  /*e530*/  BRA `(.L_x_4605) ;  /* 0x0000000800687947 */ /* 0x000fea0003800000 */
.L_x_4615:
[----:B--2---:R-:W-:Y:S01]  /*e540*/  IMAD.U32 R5, R18, 0x10000, RZ ;  /* 0x0001000012057824 */ /* 0x004fe200078e00ff */
        /* <DEDUP_REMOVED lines=16> */
.L_x_4618:
[----:B------:R-:W-:-:S04]  /*e650*/  SHF.R.U32.HI R3, RZ, 0x18, R5 ;  /* 0x00000018ff037819 */ /* 0x000fc80000011605 */
[----:B------:R-:W-:-:S04]  /*e660*/  LOP3.LUT R0, R0, 0x80, R3, 0xf8, !PT ;  /* 0x0000008000007812 */ /* 0x000fc800078ef803 */
[----:B------:R-:W-:-:S07]  /*e670*/  PRMT R4, R0, 0x7610, R4 ;  /* 0x0000761000047816 */ /* 0x000fce0000000004 */
.L_x_4617:
[----:B------:R-:W-:Y:S05]  /*e680*/  BSYNC.RECONVERGENT B0 ;  /* 0x0000000000007941 */ /* 0x000fea0003800200 */
.L_x_4616:
[----:B------:R0:W-:Y:S01]  /*e690*/  STG.E.U8 desc[UR36][R8.64], R4 ;  /* 0x0000000408007986 */ /* 0x0001e2000c101124 */
[----:B------:R-:W-:Y:S05]  /*e6a0*/  BRA `(.L_x_4605) ;  /* 0x00000008000c7947 */ /* 0x000fea0003800000 */
.L_x_4614:
        /* <DEDUP_REMOVED lines=17> */
.L_x_4621:
[----:B------:R-:W-:-:S04]  /*e7c0*/  SHF.R.U32.HI R3, RZ, 0x18, R5 ;  /* 0x00000018ff037819 */ /* 0x000fc80000011605 */
[----:B------:R-:W-:-:S04]  /*e7d0*/  LOP3.LUT R0, R0, 0x80, R3, 0xf8, !PT ;  /* 0x0000008000007812 */ /* 0x000fc800078ef803 */
[----:B------:R-:W-:-:S07]  /*e7e0*/  PRMT R4, R0, 0x7610, R4 ;  /* 0x0000761000047816 */ /* 0x000fce0000000004 */
.L_x_4620:
[----:B------:R-:W-:Y:S05]  /*e7f0*/  BSYNC.RECONVERGENT B0 ;  /* 0x0000000000007941 */ /* 0x000fea0003800200 */
.L_x_4619:
[----:B------:R0:W-:Y:S01]  /*e800*/  STG.E.U8 desc[UR36][R8.64], R4 ;  /* 0x0000000408007986 */ /* 0x0001e2000c101124 */
[----:B------:R-:W-:Y:S05]  /*e810*/  BRA `(.L_x_4605) ;  /* 0x0000000400b07947 */ /* 0x000fea0003800000 */
.L_x_4613:
[----:B------:R-:W-:-:S13]  /*e820*/  ISETP.NE.AND P0, PT, R0, 0x1c, PT ;  /* 0x0000001c0000780c */ /* 0x000fda0003f05270 */
[----:B------:R-:W-:Y:S05]  /*e830*/  @!P0 BRA `(.L_x_4622) ;  /* 0x0000000000608947 */ /* 0x000fea0003800000 */
[----:B------:R-:W-:-:S13]  /*e840*/  ISETP.NE.AND P0, PT, R0, 0x1d, PT ;  /* 0x0000001d0000780c */ /* 0x000fda0003f05270 */
[----:B------:R-:W-:Y:S05]  /*e850*/  @!P0 BRA `(.L_x_4623) ;  /* 0x0000000000488947 */ /* 0x000fea0003800000 */
[----:B------:R-:W-:-:S13]  /*e860*/  ISETP.NE.AND P0, PT, R0, 0x2c, PT ;  /* 0x0000002c0000780c */ /* 0x000fda0003f05270 */
[----:B------:R-:W-:Y:S05]  /*e870*/  @P0 BRA `(.L_x_4604) ;  /* 0x0000000000bc0947 */ /* 0x000fea0003800000 */
[----:B--2---:R-:W-:-:S05]  /*e880*/  IMAD.U32 R18, R18, 0x10000, RZ ;  /* 0x0001000012127824 */ /* 0x004fca00078e00ff */
        /* <DEDUP_REMOVED lines=15> */
.L_x_4623:
[----:B--2---:R-:W-:-:S06]  /*e980*/  IMAD.U32 R4, R18, 0x10000, RZ ;  /* 0x0001000012047824 */ /* 0x004fcc00078e00ff */
[----:B------:R-:W0:Y:S02]  /*e990*/  F2I.U64.TRUNC R4, R4 ;  /* 0x0000000400047311 */ /* 0x000e24000020d800 */
[----:B0-----:R0:W-:Y:S01]  /*e9a0*/  STG.E.64 desc[UR36][R8.64], R4 ;  /* 0x0000000408007986 */ /* 0x0011e2000c101b24 */
[----:B------:R-:W-:Y:S05]  /*e9b0*/  BRA `(.L_x_4605) ;  /* 0x0000000400487947 */ /* 0x000fea0003800000 */
.L_x_4622:
[----:B--2---:R-:W-:-:S04]  /*e9c0*/  IMAD.U32 R18, R18, 0x10000, RZ ;  /* 0x0001000012127824 */ /* 0x004fc800078e00ff */
[----:B------:R-:W0:Y:S02]  /*e9d0*/  F2I.FTZ.U32.TRUNC.NTZ R3, R18 ;  /* 0x0000001200037305 */ /* 0x000e24000021f000 */
[----:B0-----:R0:W-:Y:S01]  /*e9e0*/  STG.E desc[UR36][R8.64], R3 ;  /* 0x0000000308007986 */ /* 0x0011e2000c101924 */
[----:B------:R-:W-:Y:S05]  /*e9f0*/  BRA `(.L_x_4605) ;  /* 0x0000000400387947 */ /* 0x000fea0003800000 */
.L_x_4612:
[----:B------:R-:W-:-:S13]  /*ea00*/  ISETP.GT.AND P0, PT, R0, 0xe, PT ;  /* 0x0000000e0000780c */ /* 0x000fda0003f04270 */
[----:B------:R-:W-:Y:S05]  /*ea10*/  @P0 BRA `(.L_x_4624) ;  /* 0x00000000003c0947 */ /* 0x000fea0003800000 */
[----:B------:R-:W-:-:S13]  /*ea20*/  ISETP.NE.AND P0, PT, R0, 0xa, PT ;  /* 0x0000000a0000780c */ /* 0x000fda0003f05270 */
[----:B------:R-:W-:Y:S05]  /*ea30*/  @!P0 BRA `(.L_x_4625) ;  /* 0x00000000001c8947 */ /* 0x000fea0003800000 */
[----:B------:R-:W-:-:S13]  /*ea40*/  ISETP.NE.AND P0, PT, R0, 0xb, PT ;  /* 0x0000000b0000780c */ /* 0x000fda0003f05270 */
[----:B------:R-:W-:Y:S05]  /*ea50*/  @P0 BRA `(.L_x_4604) ;  /* 0x0000000000440947 */ /* 0x000fea0003800000 */
[----:B--2---:R-:W-:-:S05]  /*ea60*/  IMAD.U32 R18, R18, 0x10000, RZ ;  /* 0x0001000012127824 */ /* 0x004fca00078e00ff */
[----:B------:R-:W-:-:S04]  /*ea70*/  FSETP.NEU.FTZ.AND P0, PT, R18, RZ, PT ;  /* 0x000000ff1200720b */ /* 0x000fc80003f1d000 */
[----:B------:R-:W-:-:S05]  /*ea80*/  SEL R3, RZ, 0x1, !P0 ;  /* 0x00000001ff037807 */ /* 0x000fca0004000000 */
[----:B------:R0:W-:Y:S01]  /*ea90*/  STG.E.U8 desc[UR36][R8.64], R3 ;  /* 0x0000000308007986 */ /* 0x0001e2000c101124 */
[----:B------:R-:W-:Y:S05]  /*eaa0*/  BRA `(.L_x_4605) ;  /* 0x00000004000c7947 */ /* 0x000fea0003800000 */
.L_x_4625:
[----:B--2---:R-:W-:Y:S01]  /*eab0*/  IMAD.U32 R18, R18, 0x10000, RZ ;  /* 0x0001000012127824 */ /* 0x004fe200078e00ff */
[----:B------:R-:W-:-:S03]  /*eac0*/  CS2R R6, SRZ ;  /* 0x0000000000067805 */ /* 0x000fc6000001ff00 */
[----:B------:R-:W-:-:S06]  /*ead0*/  FMUL.FTZ R4, R18, 1 ;  /* 0x3f80000012047820 */ /* 0x000fcc0000410000 */
[----:B------:R-:W0:Y:S02]  /*eae0*/  F2F.F64.F32 R4, R4 ;  /* 0x0000000400047310 */ /* 0x000e240000201800 */
[----:B0-----:R0:W-:Y:S01]  /*eaf0*/  STG.E.128 desc[UR36][R8.64], R4 ;  /* 0x0000000408007986 */ /* 0x0011e2000c101d24 */
[----:B------:R-:W-:Y:S05]  /*eb00*/  BRA `(.L_x_4605) ;  /* 0x0000000000f47947 */ /* 0x000fea0003800000 */
.L_x_4624:
[----:B------:R-:W-:-:S13]  /*eb10*/  ISETP.NE.AND P0, PT, R0, 0xf, PT ;  /* 0x0000000f0000780c */ /* 0x000fda0003f05270 */
[----:B------:R-:W-:Y:S05]  /*eb20*/  @!P0 BRA `(.L_x_4626) ;  /* 0x0000000000e88947 */ /* 0x000fea0003800000 */
[----:B------:R-:W-:-:S13]  /*eb30*/  ISETP.NE.AND P0, PT, R0, 0x17, PT ;  /* 0x000000170000780c */ /* 0x000fda0003f05270 */
[----:B------:R-:W-:Y:S05]  /*eb40*/  @!P0 BRA `(.L_x_4627) ;  /* 0x0000000000908947 */ /* 0x000fea0003800000 */
[----:B------:R-:W-:-:S13]  /*eb50*/  ISETP.NE.AND P0, PT, R0, 0x18, PT ;  /* 0x000000180000780c */ /* 0x000fda0003f05270 */
[----:B------:R-:W-:Y:S05]  /*eb60*/  @!P0 BRA `(.L_x_4628) ;  /* 0x0000000000448947 */ /* 0x000fea0003800000 */
.L_x_4604:
        /* <DEDUP_REMOVED lines=16> */
.L_x_4629:
[----:B------:R-:W-:Y:S05]  /*ec70*/  BRA `(.L_x_4605) ;  /* 0x0000000000987947 */ /* 0x000fea0003800000 */
.L_x_4628:
[----:B--2---:R-:W-:Y:S01]  /*ec80*/  IMAD.U32 R5, R18, 0x10000, RZ ;  /* 0x0001000012057824 */ /* 0x004fe200078e00ff */
        /* <DEDUP_REMOVED lines=12> */
.L_x_4631:
[----:B------:R-:W-:Y:S05]  /*ed50*/  BSYNC.RECONVERGENT B0 ;  /* 0x0000000000007941 */ /* 0x000fea0003800200 */
.L_x_4630:
[----:B------:R-:W-:-:S05]  /*ed60*/  LOP3.LUT R3, R0, 0x80, R3, 0xf8, !PT ;  /* 0x0000008000037812 */ /* 0x000fca00078ef803 */
[----:B------:R1:W-:Y:S01]  /*ed70*/  STG.E.U8 desc[UR36][R8.64], R3 ;  /* 0x0000000308007986 */ /* 0x0003e2000c101124 */
[----:B------:R-:W-:Y:S05]  /*ed80*/  BRA `(.L_x_4605) ;  /* 0x0000000000547947 */ /* 0x000fea0003800000 */
.L_x_4627:
[----:B--2---:R-:W-:Y:S01]  /*ed90*/  IMAD.U32 R3, R18, 0x10000, RZ ;  /* 0x0001000012037824 */ /* 0x004fe200078e00ff */
        /* <DEDUP_REMOVED lines=11> */
.L_x_4633:
[----:B------:R-:W-:Y:S01]  /*ee50*/  IMAD.MOV.U32 R0, RZ, RZ, 0x7f ;  /* 0x0000007fff007424 */ /* 0x000fe200078e00ff */
[----:B------:R-:W-:-:S04]  /*ee60*/  ISETP.GT.U32.AND P0, PT, R4, 0x7f800000, PT ;  /* 0x7f8000000400780c */ /* 0x000fc80003f04070 */
[----:B------:R-:W-:-:S09]  /*ee70*/  SEL R0, R0, 0x7c, P0 ;  /* 0x0000007c00007807 */ /* 0x000fd20000000000 */
.L_x_4634:
[----:B------:R-:W-:Y:S05]  /*ee80*/  BSYNC.RECONVERGENT B0 ;  /* 0x0000000000007941 */ /* 0x000fea0003800200 */
.L_x_4632:
[----:B------:R-:W-:-:S04]  /*ee90*/  SHF.R.U32.HI R3, RZ, 0x18, R3 ;  /* 0x00000018ff037819 */ /* 0x000fc80000011603 */
[----:B------:R-:W-:-:S05]  /*eea0*/  LOP3.LUT R3, R0, 0x80, R3, 0xf8, !PT ;  /* 0x0000008000037812 */ /* 0x000fca00078ef803 */
[----:B------:R0:W-:Y:S01]  /*eeb0*/  STG.E.U8 desc[UR36][R8.64], R3 ;  /* 0x0000000308007986 */ /* 0x0001e2000c101124 */
[----:B------:R-:W-:Y:S05]  /*eec0*/  BRA `(.L_x_4605) ;  /* 0x0000000000047947 */ /* 0x000fea0003800000 */
.L_x_4626:
[----:B--2---:R2:W-:Y:S02]  /*eed0*/  STG.E.U16 desc[UR36][R8.64], R18 ;  /* 0x0000001208007986 */ /* 0x0045e4000c101524 */
.L_x_4605:
[----:B------:R-:W-:-:S05]  /*eee0*/  VIADD R2, R2, 0x80 ;  /* 0x0000008002027836 */ /* 0x000fca0000000000 */
[----:B------:R-:W-:-:S13]  /*eef0*/  ISETP.GE.AND P0, PT, R2, R22, PT ;  /* 0x000000160200720c */ /* 0x000fda0003f06270 */
[----:B------:R-:W-:Y:S05]  /*ef00*/  @P0 BRA `(.L_x_4599) ;  /* 0x0000000c00d80947 */ /* 0x000fea0003800000 */
[----:B------:R-:W5:Y:S01]  /*ef10*/  LDCU UR4, c[0x0][0x3c0] ;  /* 0x00007800ff0477ac */ /* 0x000f620008000800 */
[----:B012---:R-:W0:Y:S01]  /*ef20*/  LDC.64 R8, c[0x0][0x388] ;  /* 0x0000e200ff087b82 */ /* 0x007e220000000a00 */
        /* <DEDUP_REMOVED lines=20> */
.L_x_4638:
[----:B---3--:R-:W-:-:S06]  /*f070*/  IMAD.U32 R5, R16, 0x10000, RZ ;  /* 0x0001000010057824 */ /* 0x008fcc00078e00ff */
[----:B------:R-:W0:Y:S02]  /*f080*/  F2I.S64.TRUNC R4, R5 ;  /* 0x0000000500047311 */ /* 0x000e24000020d900 */
[----:B0-----:R0:W-:Y:S01]  /*f090*/  STG.E.U8 desc[UR36][R8.64], R4 ;  /* 0x0000000408007986 */ /* 0x0011e2000c101124 */
[----:B------:R-:W-:Y:S05]  /*f0a0*/  BRA `(.L_x_4640) ;  /* 0x0000000c006c7947 */ /* 0x000fea0003800000 */
.L_x_4637:
[----:B------:R-:W-:-:S13]  /*f0b0*/  ISETP.NE.AND P0, PT, R0, 0x2, PT ;  /* 0x000000020000780c */ /* 0x000fda0003f05270 */
[----:B------:R-:W-:Y:S05]  /*f0c0*/  @!P0 BRA `(.L_x_4641) ;  /* 0x0000000000308947 */ /* 0x000fea0003800000 */
[----:B------:R-:W-:-:S13]  /*f0d0*/  ISETP.NE.AND P0, PT, R0, 0x3, PT ;  /* 0x000000030000780c */ /* 0x000fda0003f05270 */
[----:B------:R-:W-:Y:S05]  /*f0e0*/  @!P0 BRA `(.L_x_4642) ;  /* 0x0000000000188947 */ /* 0x000fea0003800000 */
[----:B------:R-:W-:-:S13]  /*f0f0*/  ISETP.NE.AND P0, PT, R0, 0x4, PT ;  /* 0x000000040000780c */ /* 0x000fda0003f05270 */
[----:B------:R-:W-:Y:S05]  /*f100*/  @P0 BRA `(.L_x_4639) ;  /* 0x0000000800780947 */ /* 0x000fea0003800000 */
[----:B---3--:R-:W-:-:S06]  /*f110*/  IMAD.U32 R4, R16, 0x10000, RZ ;  /* 0x0001000010047824 */ /* 0x008fcc00078e00ff */
[----:B------:R-:W0:Y:S02]  /*f120*/  F2I.S64.TRUNC R4, R4 ;  /* 0x0000000400047311 */ /* 0x000e24000020d900 */
[----:B0-----:R0:W-:Y:S01]  /*f130*/  STG.E.64 desc[UR36][R8.64], R4 ;  /* 0x0000000408007986 */ /* 0x0011e2000c101b24 */
[----:B------:R-:W-:Y:S05]  /*f140*/  BRA `(.L_x_4640) ;  /* 0x0000000c00447947 */ /* 0x000fea0003800000 */
.L_x_4642:
[----:B---3--:R-:W-:-:S04]  /*f150*/  IMAD.U32 R16, R16, 0x10000, RZ ;  /* 0x0001000010107824 */ /* 0x008fc800078e00ff */
[----:B------:R-:W0:Y:S02]  /*f160*/  F2I.FTZ.TRUNC.NTZ R3, R16 ;  /* 0x0000001000037305 */ /* 0x000e24000021f100 */
[----:B0-----:R0:W-:Y:S01]  /*f170*/  STG.E desc[UR36][R8.64], R3 ;  /* 0x0000000308007986 */ /* 0x0011e2000c101924 */
[----:B------:R-:W-:Y:S05]  /*f180*/  BRA `(.L_x_4640) ;  /* 0x0000000c00347947 */ /* 0x000fea0003800000 */
.L_x_4641:
[----:B---3--:R-:W-:-:S04]  /*f190*/  IMAD.U32 R16, R16, 0x10000, RZ ;  /* 0x0001000010107824 */ /* 0x008fc800078e00ff */
[----:B------:R-:W0:Y:S02]  /*f1a0*/  F2I.FTZ.TRUNC.NTZ R3, R16 ;  /* 0x0000001000037305 */ /* 0x000e24000021f100 */
[----:B0-----:R0:W-:Y:S01]  /*f1b0*/  STG.E.U16 desc[UR36][R8.64], R3 ;  /* 0x0000000308007986 */ /* 0x0011e2000c101524 */
[----:B------:R-:W-:Y:S05]  /*f1c0*/  BRA `(.L_x_4640) ;  /* 0x0000000c00247947 */ /* 0x000fea0003800000 */
.L_x_4636:
        /* <DEDUP_REMOVED lines=9> */
.L_x_4644:
[----:B---3--:R-:W-:-:S05]  /*f260*/  IMAD.U32 R0, R16, 0x10000, RZ ;  /* 0x0001000010007824 */ /* 0x008fca00078e00ff */
[----:B------:R-:W-:-:S05]  /*f270*/  F2FP.F16.F32.PACK_AB R0, RZ, R0 ;  /* 0x00000000ff00723e */ /* 0x000fca00000000ff */
[----:B------:R0:W-:Y:S01]  /*f280*/  STG.E.U16 desc[UR36][R8.64], R0 ;  /* 0x0000000008007986 */ /* 0x0001e2000c101524 */
[----:B------:R-:W-:Y:S05]  /*f290*/  BRA `(.L_x_4640) ;  /* 0x0000000800f07947 */ /* 0x000fea0003800000 */
.L_x_4643:
        /* <DEDUP_REMOVED lines=10> */
.L_x_4646:
[----:B---3--:R-:W-:-:S05]  /*f340*/  IMAD.U32 R16, R16, 0x10000, RZ ;  /* 0x0001000010107824 */ /* 0x008fca00078e00ff */
[----:B------:R-:W-:-:S04]  /*f350*/  F2FP.F16.F32.PACK_AB R3, RZ, R16 ;  /* 0x00000010ff03723e */ /* 0x000fc800000000ff */
[----:B------:R-:W-:-:S05]  /*f360*/  PRMT R3, R3, 0x5410, RZ ;  /* 0x0000541003037816 */ /* 0x000fca00000000ff */
[----:B------:R0:W-:Y:S01]  /*f370*/  STG.E desc[UR36][R8.64], R3 ;  /* 0x0000000308007986 */ /* 0x0001e2000c101924 */
[----:B------:R-:W-:Y:S05]  /*f380*/  BRA `(.L_x_4640) ;  /* 0x0000000800b47947 */ /* 0x000fea0003800000 */
.L_x_4645:
[----:B---3--:R-:W-:-:S04]  /*f390*/  IMAD.U32 R4, R16, 0x10000, RZ ;  /* 0x0001000010047824 */ /* 0x008fc800078e00ff */
[----:B------:R-:W-:-:S06]  /*f3a0*/  FMUL.FTZ R4, R4, 1 ;  /* 0x3f80000004047820 */ /* 0x000fcc0000410000 */
[----:B------:R-:W0:Y:S02]  /*f3b0*/  F2F.F64.F32 R4, R4 ;  /* 0x0000000400047310 */ /* 0x000e240000201800 */
[----:B0-----:R0:W-:Y:S01]  /*f3c0*/  STG.E.64 desc[UR36][R8.64], R4 ;  /* 0x0000000408007986 */ /* 0x0011e2000c101b24 */
[----:B------:R-:W-:Y:S05]  /*f3d0*/  BRA `(.L_x_4640) ;  /* 0x0000000800a07947 */ /* 0x000fea0003800000 */
.L_x_4635:
        /* <DEDUP_REMOVED lines=14> */
.L_x_4650:
[----:B---3--:R-:W-:Y:S01]  /*f4c0*/  IMAD.U32 R5, R16, 0x10000, RZ ;  /* 0x0001000010057824 */ /* 0x008fe200078e00ff */
        /* <DEDUP_REMOVED lines=16> */
.L_x_4653:
[----:B------:R-:W-:-:S04]  /*f5d0*/  SHF.R.U32.HI R3, RZ, 0x18, R5 ;  /* 0x00000018ff037819 */ /* 0x000fc80000011605 */
[----:B------:R-:W-:-:S04]  /*f5e0*/  LOP3.LUT R0, R0, 0x80, R3, 0xf8, !PT ;  /* 0x0000008000007812 */ /* 0x000fc800078ef803 */
[----:B------:R-:W-:-:S07]  /*f5f0*/  PRMT R4, R0, 0x7610, R4 ;  /* 0x0000761000047816 */ /* 0x000fce0000000004 */
.L_x_4652:
[----:B------:R-:W-:Y:S05]  /*f600*/  BSYNC.RECONVERGENT B0 ;  /* 0x0000000000007941 */ /* 0x000fea0003800200 */
.L_x_4651:
[----:B------:R0:W-:Y:S01]  /*f610*/  STG.E.U8 desc[UR36][R8.64], R4 ;  /* 0x0000000408007986 */ /* 0x0001e2000c101124 */
[----:B------:R-:W-:Y:S05]  /*f620*/  BRA `(.L_x_4640) ;  /* 0x00000008000c7947 */ /* 0x000fea0003800000 */
.L_x_4649:
        /* <DEDUP_REMOVED lines=17> */
.L_x_4656:
[----:B------:R-:W-:-:S04]  /*f740*/  SHF.R.U32.HI R3, RZ, 0x18, R5 ;  /* 0x00000018ff037819 */ /* 0x000fc80000011605 */
[----:B------:R-:W-:-:S04]  /*f750*/  LOP3.LUT R0, R0, 0x80, R3, 0xf8, !PT ;  /* 0x0000008000007812 */ /* 0x000fc800078ef803 */
[----:B------:R-:W-:-:S07]  /*f760*/  PRMT R4, R0, 0x7610, R4 ;  /* 0x0000761000047816 */ /* 0x000fce0000000004 */
.L_x_4655:
[----:B------:R-:W-:Y:S05]  /*f770*/  BSYNC.RECONVERGENT B0 ;  /* 0x0000000000007941 */ /* 0x000fea0003800200 */
.L_x_4654:
[----:B------:R0:W-:Y:S01]  /*f780*/  STG.E.U8 desc[UR36][R8.64], R4 ;  /* 0x0000000408007986 */ /* 0x0001e2000c101124 */
[----:B------:R-:W-:Y:S05]  /*f790*/  BRA `(.L_x_4640) ;  /* 0x0000000400b07947 */ /* 0x000fea0003800000 */
.L_x_4648:
        /* <DEDUP_REMOVED lines=22> */
.L_x_4658:
[----:B---3--:R-:W-:-:S06]  /*f900*/  IMAD.U32 R4, R16, 0x10000, RZ ;  /* 0x0001000010047824 */ /* 0x008fcc00078e00ff */
[----:B------:R-:W0:Y:S02]  /*f910*/  F2I.U64.TRUNC R4, R4 ;  /* 0x0000000400047311 */ /* 0x000e24000020d800 */
[----:B0-----:R0:W-:Y:S01]  /*f920*/  STG.E.64 desc[UR36][R8.64], R4 ;  /* 0x0000000408007986 */ /* 0x0011e2000c101b24 */
[----:B------:R-:W-:Y:S05]  /*f930*/  BRA `(.L_x_4640) ;  /* 0x0000000400487947 */ /* 0x000fea0003800000 */
.L_x_4657:
[----:B---3--:R-:W-:-:S04]  /*f940*/  IMAD.U32 R16, R16, 0x10000, RZ ;  /* 0x0001000010107824 */ /* 0x008fc800078e00ff */
[----:B------:R-:W0:Y:S02]  /*f950*/  F2I.FTZ.U32.TRUNC.NTZ R3, R16 ;  /* 0x0000001000037305 */ /* 0x000e24000021f000 */
[----:B0-----:R0:W-:Y:S01]  /*f960*/  STG.E desc[UR36][R8.64], R3 ;  /* 0x0000000308007986 */ /* 0x0011e2000c101924 */
[----:B------:R-:W-:Y:S05]  /*f970*/  BRA `(.L_x_4640) ;  /* 0x0000000400387947 */ /* 0x000fea0003800000 */
.L_x_4647:
        /* <DEDUP_REMOVED lines=11> */
.L_x_4660:
[----:B---3--:R-:W-:Y:S01]  /*fa30*/  IMAD.U32 R16, R16, 0x10000, RZ ;  /* 0x0001000010107824 */ /* 0x008fe200078e00ff */
[----:B------:R-:W-:-:S03]  /*fa40*/  CS2R R6, SRZ ;  /* 0x0000000000067805 */ /* 0x000fc6000001ff00 */
[----:B------:R-:W-:-:S06]  /*fa50*/  FMUL.FTZ R4, R16, 1 ;  /* 0x3f80000010047820 */ /* 0x000fcc0000410000 */
[----:B------:R-:W0:Y:S02]  /*fa60*/  F2F.F64.F32 R4, R4 ;  /* 0x0000000400047310 */ /* 0x000e240000201800 */
[----:B0-----:R3:W-:Y:S01]  /*fa70*/  STG.E.128 desc[UR36][R8.64], R4 ;  /* 0x0000000408007986 */ /* 0x0017e2000c101d24 */
[----:B------:R-:W-:Y:S05]  /*fa80*/  BRA `(.L_x_4640) ;  /* 0x0000000000f47947 */ /* 0x000fea0003800000 */
.L_x_4659:
[----:B------:R-:W-:-:S13]  /*fa90*/  ISETP.NE.AND P0, PT, R0, 0xf, PT ;  /* 0x0000000f0000780c */ /* 0x000fda0003f05270 */
[----:B------:R-:W-:Y:S05]  /*faa0*/  @!P0 BRA `(.L_x_4661) ;  /* 0x0000000000e88947 */ /* 0x000fea0003800000 */
[----:B------:R-:W-:-:S13]  /*fab0*/  ISETP.NE.AND P0, PT, R0, 0x17, PT ;  /* 0x000000170000780c */ /* 0x000fda0003f05270 */
[----:B------:R-:W-:Y:S05]  /*fac0*/  @!P0 BRA `(.L_x_4662) ;  /* 0x0000000000908947 */ /* 0x000fea0003800000 */
[----:B------:R-:W-:-:S13]  /*fad0*/  ISETP.NE.AND P0, PT, R0, 0x18, PT ;  /* 0x000000180000780c */ /* 0x000fda0003f05270 */
[----:B------:R-:W-:Y:S05]  /*fae0*/  @!P0 BRA `(.L_x_4663) ;  /* 0x0000000000448947 */ /* 0x000fea0003800000 */
.L_x_4639:
        /* <DEDUP_REMOVED lines=16> */
.L_x_4664:
[----:B------:R-:W-:Y:S05]  /*fbf0*/  BRA `(.L_x_4640) ;  /* 0x0000000000987947 */ /* 0x000fea0003800000 */
.L_x_4663:
[----:B---3--:R-:W-:Y:S01]  /*fc00*/  IMAD.U32 R5, R16, 0x10000, RZ ;  /* 0x0001000010057824 */ /* 0x008fe200078e00ff */
        /* <DEDUP_REMOVED lines=12> */
.L_x_4666:
[----:B------:R-:W-:Y:S05]  /*fcd0*/  BSYNC.RECONVERGENT B0 ;  /* 0x0000000000007941 */ /* 0x000fea0003800200 */
.L_x_4665:
[----:B------:R-:W-:-:S05]  /*fce0*/  LOP3.LUT R3, R0, 0x80, R3, 0xf8, !PT ;  /* 0x0000008000037812 */ /* 0x000fca00078ef803 */
[----:B------:R2:W-:Y:S01]  /*fcf0*/  STG.E.U8 desc[UR36][R8.64], R3 ;  /* 0x0000000308007986 */ /* 0x0005e2000c101124 */
[----:B------:R-:W-:Y:S05]  /*fd00*/  BRA `(.L_x_4640) ;  /* 0x0000000000547947 */ /* 0x000fea0003800000 */
.L_x_4662:
        /* <DEDUP_REMOVED lines=12> */
.L_x_4668:
[----:B------:R-:W-:Y:S01]  /*fdd0*/  IMAD.MOV.U32 R0, RZ, RZ, 0x7f ;  /* 0x0000007fff007424 */ /* 0x000fe200078e00ff */
[----:B------:R-:W-:-:S04]  /*fde0*/  ISETP.GT.U32.AND P0, PT, R4, 0x7f800000, PT ;  /* 0x7f8000000400780c */ /* 0x000fc80003f04070 */
[----:B------:R-:W-:-:S09]  /*fdf0*/  SEL R0, R0, 0x7c, P0 ;  /* 0x0000007c00007807 */ /* 0x000fd20000000000 */
.L_x_4669:
[----:B------:R-:W-:Y:S05]  /*fe00*/  BSYNC.RECONVERGENT B0 ;  /* 0x0000000000007941 */ /* 0x000fea0003800200 */
.L_x_4667:
[----:B------:R-:W-:-:S04]  /*fe10*/  SHF.R.U32.HI R3, RZ, 0x18, R3 ;  /* 0x00000018ff037819 */ /* 0x000fc80000011603 */
[----:B------:R-:W-:-:S05]  /*fe20*/  LOP3.LUT R3, R0, 0x80, R3, 0xf8, !PT ;  /* 0x0000008000037812 */ /* 0x000fca00078ef803 */
[----:B------:R1:W-:Y:S01]  /*fe30*/  STG.E.U8 desc[UR36][R8.64], R3 ;  /* 0x0000000308007986 */ /* 0x0003e2000c101124 */
[----:B------:R-:W-:Y:S05]  /*fe40*/  BRA `(.L_x_4640) ;  /* 0x0000000000047947 */ /* 0x000fea0003800000 */
.L_x_4661:
[----:B---3--:R0:W-:Y:S02]  /*fe50*/  STG.E.U16 desc[UR36][R8.64], R16 ;  /* 0x0000001008007986 */ /* 0x0081e4000c101524 */
.L_x_4640:
[----:B------:R-:W-:-:S07]  /*fe60*/  VIADD R2, R2, 0x80 ;  /* 0x0000008002027836 */ /* 0x000fce0000000000 */
.L_x_4599:
[----:B------:R-:W-:Y:S05]  /*fe70*/  BSYNC.RECONVERGENT B6 ;  /* 0x0000000000067941 */ /* 0x000fea0003800200 */
.L_x_4598:
[----:B------:R-:W-:-:S13]  /*fe80*/  ISETP.GE.AND P0, PT, R2, R22, PT ;  /* 0x000000160200720c */ /* 0x000fda0003f06270 */
[----:B------:R-:W-:Y:S05]  /*fe90*/  @P0 EXIT ;  /* 0x000000000000094d */ /* 0x000fea0003800000 */
[----:B0-----:R-:W0:Y:S01]  /*fea0*/  S2R R0, SR_CTAID.X ;  /* 0x0000000000007919 */ /* 0x001e220000002500 */
[----:B---3--:R-:W3:Y:S01]  /*feb0*/  LDC.U8 R6, c[0x0][0x3bc] ;  /* 0x0000ef00ff067b82 */ /* 0x008ee20000000000 */
[----:B------:R-:W1:Y:S07]  /*fec0*/  LDCU UR4, c[0x0][0x3c0] ;  /* 0x00007800ff0477ac */ /* 0x000e6e0008000800 */
[----:B------:R-:W5:Y:S01]  /*fed0*/  LDC.64 R4, c[0x0][0x388] ;  /* 0x0000e200ff047b82 */ /* 0x000f620000000a00 */
[----:B0-----:R-:W-:Y:S01]  /*fee0*/  IMAD R2, R0, 0x200, R2 ;  /* 0x0000020000027824 */ /* 0x001fe200078e0202 */
[----:B---3--:R-:W-:-:S03]  /*fef0*/  PRMT R0, R6, 0x9910, RZ ;  /* 0x0000991006007816 */ /* 0x008fc600000000ff */
[----:B-12---:R-:W-:Y:S01]  /*ff00*/  IMAD R3, R2, UR4, RZ ;  /* 0x0000000402037c24 */ /* 0x006fe2000f8e02ff */
[----:B------:R-:W-:-:S04]  /*ff10*/  ISETP.GT.AND P1, PT, R0, 0x9, PT ;  /* 0x000000090000780c */ /* 0x000fc80003f24270 */
[----:B-----5:R-:W-:-:S05]  /*ff20*/  IADD3 R2, P0, PT, R3, R4, RZ ;  /* 0x0000000403027210 */ /* 0x020fca0007f1e0ff */
[----:B------:R-:W-:-:S04]  /*ff30*/  IMAD.X R3, RZ, RZ, R5, P0 ;  /* 0x000000ffff037224 */ /* 0x000fc800000e0605 */
        /* <DEDUP_REMOVED lines=9> */
[----:B----4-:R-:W-:-:S06]  /*ffd0*/  IMAD.U32 R17, R17, 0x10000, RZ ;  /* 0x0001000011117824 */ /* 0x010fcc00078e00ff */
[----:B------:R-:W0:Y:S02]  /*ffe0*/  F2I.FTZ.TRUNC.NTZ R17, R17 ;  /* 0x0000001100117305 */ /* 0x000e24000021f100 */
[----:B0-----:R-:W-:Y:S01]  /*fff0*/  STG.E.U8 desc[UR36][R2.64], R17 ;  /* 0x0000001102007986 */ /* 0x001fe2000c101124 */
[----:B------:R-:W-:Y:S05]  /*10000*/  EXIT ;  /* 0x000000000000794d */ /* 0x000fea0003800000 */
.L_x_4673:
[----:B----4-:R-:W-:-:S06]  /*10010*/  IMAD.U32 R5, R17, 0x10000, RZ ;  /* 0x0001000011057824 */ /* 0x010fcc00078e00ff */
[----:B------:R-:W0:Y:S02]  /*10020*/  F2I.S64.TRUNC R4, R5 ;  /* 0x0000000500047311 */ /* 0x000e24000020d900 */
[----:B0-----:R-:W-:Y:S01]  /*10030*/  STG.E.U8 desc[UR36][R2.64], R4 ;  /* 0x0000000402007986 */ /* 0x001fe2000c101124 */
[----:B------:R-:W-:Y:S05]  /*10040*/  EXIT ;  /* 0x000000000000794d */ /* 0x000fea0003800000 */
.L_x_4672:
[----:B------:R-:W-:-:S13]  /*10050*/  ISETP.NE.AND P0, PT, R0, 0x2, PT ;  /* 0x000000020000780c */ /* 0x000fda0003f05270 */
[----:B------:R-:W-:Y:S05]  /*10060*/  @!P0 BRA `(.L_x_4675) ;  /* 0x0000000000308947 */ /* 0x000fea0003800000 */
[----:B------:R-:W-:-:S13]  /*10070*/  ISETP.NE.AND P0, PT, R0, 0x3, PT ;  /* 0x000000030000780c */ /* 0x000fda0003f05270 */
[----:B------:R-:W-:Y:S05]  /*10080*/  @!P0 BRA `(.L_x_4676) ;  /* 0x0000000000188947 */ /* 0x000fea0003800000 */
[----:B------:R-:W-:-:S13]  /*10090*/  ISETP.NE.AND P0, PT, R0, 0x4, PT ;  /* 0x000000040000780c */ /* 0x000fda0003f05270 */
[----:B------:R-:W-:Y:S05]  /*100a0*/  @P0 BRA `(.L_x_4674) ;  /* 0x0000000800780947 */ /* 0x000fea0003800000 */
[----:B----4-:R-:W-:-:S06]  /*100b0*/  IMAD.U32 R4, R17, 0x10000, RZ ;  /* 0x0001000011047824 */ /* 0x010fcc00078e00ff */
[----:B------:R-:W0:Y:S02]  /*100c0*/  F2I.S64.TRUNC R4, R4 ;  /* 0x0000000400047311 */ /* 0x000e24000020d900 */
[----:B0-----:R-:W-:Y:S01]  /*100d0*/  STG.E.64 desc[UR36][R2.64], R4 ;  /* 0x0000000402007986 */ /* 0x001fe2000c101b24 */
[----:B------:R-:W-:Y:S05]  /*100e0*/  EXIT ;  /* 0x000000000000794d */ /* 0x000fea0003800000 */
.L_x_4676:
[----:B----4-:R-:W-:-:S06]  /*100f0*/  IMAD.U32 R17, R17, 0x10000, RZ ;  /* 0x0001000011117824 */ /* 0x010fcc00078e00ff */
[----:B------:R-:W0:Y:S02]  /*10100*/  F2I.FTZ.TRUNC.NTZ R17, R17 ;  /* 0x0000001100117305 */ /* 0x000e24000021f100 */
[----:B0-----:R-:W-:Y:S01]  /*10110*/  STG.E desc[UR36][R2.64], R17 ;  /* 0x0000001102007986 */ /* 0x001fe2000c101924 */
[----:B------:R-:W-:Y:S05]  /*10120*/  EXIT ;  /* 0x000000000000794d */ /* 0x000fea0003800000 */
.L_x_4675:
[----:B----4-:R-:W-:-:S06]  /*10130*/  IMAD.U32 R17, R17, 0x10000, RZ ;  /* 0x0001000011117824 */ /* 0x010fcc00078e00ff */
[----:B------:R-:W0:Y:S02]  /*10140*/  F2I.FTZ.TRUNC.NTZ R17, R17 ;  /* 0x0000001100117305 */ /* 0x000e24000021f100 */
[----:B0-----:R-:W-:Y:S01]  /*10150*/  STG.E.U16 desc[UR36][R2.64], R17 ;  /* 0x0000001102007986 */ /* 0x001fe2000c101524 */
[----:B------:R-:W-:Y:S05]  /*10160*/  EXIT ;  /* 0x000000000000794d */ /* 0x000fea0003800000 */
.L_x_4671:
[----:B------:R-:W-:-:S13]  /*10170*/  ISETP.GT.AND P0, PT, R0, 0x6, PT ;  /* 0x000000060000780c */ /* 0x000fda0003f04270 */
[----:B------:R-:W-:Y:S05]  /*10180*/  @P0 BRA `(.L_x_4677) ;  /* 0x00000000002c0947 */ /* 0x000fea0003800000 */
[----:B------:R-:W-:-:S13]  /*10190*/  ISETP.NE.AND P0, PT, R0, 0x5, PT ;  /* 0x000000050000780c */ /* 0x000fda0003f05270 */
[----:B------:R-:W-:Y:S05]  /*101a0*/  @!P0 BRA `(.L_x_4678) ;  /* 0x0000000000148947 */ /* 0x000fea0003800000 */
[----:B------:R-:W-:-:S13]  /*101b0*/  ISETP.NE.AND P0, PT, R0, 0x6, PT ;  /* 0x000000060000780c */ /* 0x000fda0003f05270 */
[----:B------:R-:W-:Y:S05]  /*101c0*/  @P0 BRA `(.L_x_4674) ;  /* 0x0000000800300947 */ /* 0x000fea0003800000 */
[----:B----4-:R-:W-:-:S05]  /*101d0*/  IMAD.U32 R17, R17, 0x10000, RZ ;  /* 0x0001000011117824 */ /* 0x010fca00078e00ff */
[----:B------:R-:W-:Y:S01]  /*101e0*/  STG.E desc[UR36][R2.64], R17 ;  /* 0x0000001102007986 */ /* 0x000fe2000c101924 */
[----:B------:R-:W-:Y:S05]  /*101f0*/  EXIT ;  /* 0x000000000000794d */ /* 0x000fea0003800000 */
.L_x_4678:
[----:B----4-:R-:W-:-:S05]  /*10200*/  IMAD.U32 R0, R17, 0x10000, RZ ;  /* 0x0001000011007824 */ /* 0x010fca00078e00ff */
[----:B------:R-:W-:-:S05]  /*10210*/  F2FP.F16.F32.PACK_AB R0, RZ, R0 ;  /* 0x00000000ff00723e */ /* 0x000fca00000000ff */
[----:B------:R-:W-:Y:S01]  /*10220*/  STG.E.U16 desc[UR36][R2.64], R0 ;  /* 0x0000000002007986 */ /* 0x000fe2000c101524 */
[----:B------:R-:W-:Y:S05]  /*10230*/  EXIT ;  /* 0x000000000000794d */ /* 0x000fea0003800000 */
.L_x_4677:
[----:B------:R-:W-:-:S13]  /*10240*/  ISETP.NE.AND P0, PT, R0, 0x7, PT ;  /* 0x000000070000780c */ /* 0x000fda0003f05270 */
[----:B------:R-:W-:Y:S05]  /*10250*/  @!P0 BRA `(.L_x_4679) ;  /* 0x0000000000348947 */ /* 0x000fea0003800000 */
[----:B------:R-:W-:-:S13]  /*10260*/  ISETP.NE.AND P0, PT, R0, 0x8, PT ;  /* 0x000000080000780c */ /* 0x000fda0003f05270 */
[----:B------:R-:W-:Y:S05]  /*10270*/  @!P0 BRA `(.L_x_4680) ;  /* 0x0000000000188947 */ /* 0x000fea0003800000 */
[----:B------:R-:W-:-:S13]  /*10280*/  ISETP.NE.AND P0, PT, R0, 0x9, PT ;  /* 0x000000090000780c */ /* 0x000fda0003f05270 */
[----:B------:R-:W-:Y:S05]  /*10290*/  @P0 BRA `(.L_x_4674) ;  /* 0x0000000400fc0947 */ /* 0x000fea0003800000 */
[----:B----4-:R-:W-:Y:S02]  /*102a0*/  IMAD.U32 R4, R17, 0x10000, RZ ;  /* 0x0001000011047824 */ /* 0x010fe400078e00ff */
[----:B------:R-:W-:-:S05]  /*102b0*/  IMAD.MOV.U32 R5, RZ, RZ, RZ ;  /* 0x000000ffff057224 */ /* 0x000fca00078e00ff */
[----:B------:R-:W-:Y:S01]  /*102c0*/  STG.E.64 desc[UR36][R2.64], R4 ;  /* 0x0000000402007986 */ /* 0x000fe2000c101b24 */
[----:B------:R-:W-:Y:S05]  /*102d0*/  EXIT ;  /* 0x000000000000794d */ /* 0x000fea0003800000 */
.L_x_4680:
[----:B----4-:R-:W-:-:S05]  /*102e0*/  IMAD.U32 R17, R17, 0x10000, RZ ;  /* 0x0001000011117824 */ /* 0x010fca00078e00ff */
[----:B------:R-:W-:-:S04]  /*102f0*/  F2FP.F16.F32.PACK_AB R5, RZ, R17 ;  /* 0x00000011ff05723e */ /* 0x000fc800000000ff */
[----:B------:R-:W-:-:S05]  /*10300*/  PRMT R5, R5, 0x5410, RZ ;  /* 0x0000541005057816 */ /* 0x000fca00000000ff */
[----:B------:R-:W-:Y:S01]  /*10310*/  STG.E desc[UR36][R2.64], R5 ;  /* 0x0000000502007986 */ /* 0x000fe2000c101924 */
[----:B------:R-:W-:Y:S05]  /*10320*/  EXIT ;  /* 0x000000000000794d */ /* 0x000fea0003800000 */
.L_x_4679:
[----:B----4-:R-:W-:-:S04]  /*10330*/  IMAD.U32 R4, R17, 0x10000, RZ ;  /* 0x0001000011047824 */ /* 0x010fc800078e00ff */
[----:B------:R-:W-:-:S06]  /*10340*/  FMUL.FTZ R4, R4, 1 ;  /* 0x3f80000004047820 */ /* 0x000fcc0000410000 */
[----:B------:R-:W0:Y:S02]  /*10350*/  F2F.F64.F32 R4, R4 ;  /* 0x0000000400047310 */ /* 0x000e240000201800 */
[----:B0-----:R-:W-:Y:S01]  /*10360*/  STG.E.64 desc[UR36][R2.64], R4 ;  /* 0x0000000402007986 */ /* 0x001fe2000c101b24 */
[----:B------:R-:W-:Y:S05]  /*10370*/  EXIT ;  /* 0x000000000000794d */ /* 0x000fea0003800000 */
.L_x_4670:
        /* <DEDUP_REMOVED lines=12> */
[----:B0-----:R-:W-:Y:S01]  /*10440*/  STG.E.U16 desc[UR36][R2.64], R5 ;  /* 0x0000000502007986 */ /* 0x001fe2000c101524 */
[----:B------:R-:W-:Y:S05]  /*10450*/  EXIT ;  /* 0x000000000000794d */ /* 0x000fea0003800000 */
.L_x_4684:
[----:B----4-:R-:W-:Y:S01]  /*10460*/  IMAD.U32 R5, R17, 0x10000, RZ ;  /* 0x0001000011057824 */ /* 0x010fe200078e00ff */
        /* <DEDUP_REMOVED lines=17> */
.L_x_4687:
[----:B------:R-:W-:-:S04]  /*10580*/  SHF.R.U32.HI R5, RZ, 0x18, R5 ;  /* 0x00000018ff057819 */ /* 0x000fc80000011605 */
[----:B------:R-:W-:-:S07]  /*10590*/  LOP3.LUT R0, R0, 0x80, R5, 0xf8, !PT ;  /* 0x0000008000007812 */ /* 0x000fce00078ef805 */
.L_x_4686:
[----:B------:R-:W-:Y:S05]  /*105a0*/  BSYNC.RECONVERGENT B0 ;  /* 0x0000000000007941 */ /* 0x000fea0003800200 */
.L_x_4685:
[----:B------:R-:W-:Y:S01]  /*105b0*/  STG.E.U8 desc[UR36][R2.64], R0 ;  /* 0x0000000002007986 */ /* 0x000fe2000c101124 */
[----:B------:R-:W-:Y:S05]  /*105c0*/  EXIT ;  /* 0x000000000000794d */ /* 0x000fea0003800000 */
.L_x_4683:
        /* <DEDUP_REMOVED lines=18> */
.L_x_4690:
[----:B------:R-:W-:-:S04]  /*106f0*/  SHF.R.U32.HI R5, RZ, 0x18, R5 ;  /* 0x00000018ff057819 */ /* 0x000fc80000011605 */
[----:B------:R-:W-:-:S07]  /*10700*/  LOP3.LUT R0, R0, 0x80, R5, 0xf8, !PT ;  /* 0x0000008000007812 */ /* 0x000fce00078ef805 */
.L_x_4689:
[----:B------:R-:W-:Y:S05]  /*10710*/  BSYNC.RECONVERGENT B0 ;  /* 0x0000000000007941 */ /* 0x000fea0003800200 */
.L_x_4688:
[----:B------:R-:W-:Y:S01]  /*10720*/  STG.E.U8 desc[UR36][R2.64], R0 ;  /* 0x0000000002007986 */ /* 0x000fe2000c101124 */
[----:B------:R-:W-:Y:S05]  /*10730*/  EXIT ;  /* 0x000000000000794d */ /* 0x000fea0003800000 */
.L_x_4682:
[----:B------:R-:W-:-:S13]  /*10740*/  ISETP.NE.AND P0, PT, R0, 0x1c, PT ;  /* 0x0000001c0000780c */ /* 0x000fda0003f05270 */
[----:B------:R-:W-:Y:S05]  /*10750*/  @!P0 BRA `(.L_x_4691) ;  /* 0x0000000000608947 */ /* 0x000fea0003800000 */
[----:B------:R-:W-:-:S13]  /*10760*/  ISETP.NE.AND P0, PT, R0, 0x1d, PT ;  /* 0x0000001d0000780c */ /* 0x000fda0003f05270 */
[----:B------:R-:W-:Y:S05]  /*10770*/  @!P0 BRA `(.L_x_4692) ;  /* 0x0000000000488947 */ /* 0x000fea0003800000 */
[----:B------:R-:W-:-:S13]  /*10780*/  ISETP.NE.AND P0, PT, R0, 0x2c, PT ;  /* 0x0000002c0000780c */ /* 0x000fda0003f05270 */
[----:B------:R-:W-:Y:S05]  /*10790*/  @P0 BRA `(.L_x_4674) ;  /* 0x0000000000bc0947 */ /* 0x000fea0003800000 */
[----:B----4-:R-:W-:Y:S02]  /*107a0*/  IMAD.U32 R17, R17, 0x10000, RZ ;  /* 0x0001000011117824 */ /* 0x010fe400078e00ff */
        /* <DEDUP_REMOVED lines=15> */
.L_x_4692:
[----:B----4-:R-:W-:-:S06]  /*108a0*/  IMAD.U32 R4, R17, 0x10000, RZ ;  /* 0x0001000011047824 */ /* 0x010fcc00078e00ff */
[----:B------:R-:W0:Y:S02]  /*108b0*/  F2I.U64.TRUNC R4, R4 ;  /* 0x0000000400047311 */ /* 0x000e24000020d800 */
[----:B0-----:R-:W-:Y:S01]  /*108c0*/  STG.E.64 desc[UR36][R2.64], R4 ;  /* 0x0000000402007986 */ /* 0x001fe2000c101b24 */
[----:B------:R-:W-:Y:S05]  /*108d0*/  EXIT ;  /* 0x000000000000794d */ /* 0x000fea0003800000 */
.L_x_4691:
[----:B----4-:R-:W-:-:S06]  /*108e0*/  IMAD.U32 R17, R17, 0x10000, RZ ;  /* 0x0001000011117824 */ /* 0x010fcc00078e00ff */
[----:B------:R-:W0:Y:S02]  /*108f0*/  F2I.FTZ.U32.TRUNC.NTZ R17, R17 ;  /* 0x0000001100117305 */ /* 0x000e24000021f000 */
[----:B0-----:R-:W-:Y:S01]  /*10900*/  STG.E desc[UR36][R2.64], R17 ;  /* 0x0000001102007986 */ /* 0x001fe2000c101924 */
[----:B------:R-:W-:Y:S05]  /*10910*/  EXIT ;  /* 0x000000000000794d */ /* 0x000fea0003800000 */
.L_x_4681:
        /* <DEDUP_REMOVED lines=9> */
[----:B------:R-:W-:Y:S01]  /*109b0*/  STG.E.U8 desc[UR36][R2.64], R5 ;  /* 0x0000000502007986 */ /* 0x000fe2000c101124 */
[----:B------:R-:W-:Y:S05]  /*109c0*/  EXIT ;  /* 0x000000000000794d */ /* 0x000fea0003800000 */
.L_x_4694:
[----:B----4-:R-:W-:Y:S01]  /*109d0*/  IMAD.U32 R17, R17, 0x10000, RZ ;  /* 0x0001000011117824 */ /* 0x010fe200078e00ff */
[----:B------:R-:W-:-:S03]  /*109e0*/  CS2R R6, SRZ ;  /* 0x0000000000067805 */ /* 0x000fc6000001ff00 */
[----:B------:R-:W-:-:S06]  /*109f0*/  FMUL.FTZ R4, R17, 1 ;  /* 0x3f80000011047820 */ /* 0x000fcc0000410000 */
[----:B------:R-:W0:Y:S02]  /*10a00*/  F2F.F64.F32 R4, R4 ;  /* 0x0000000400047310 */ /* 0x000e240000201800 */
[----:B0-----:R-:W-:Y:S01]  /*10a10*/  STG.E.128 desc[UR36][R2.64], R4 ;  /* 0x0000000402007986 */ /* 0x001fe2000c101d24 */
[----:B------:R-:W-:Y:S05]  /*10a20*/  EXIT ;  /* 0x000000000000794d */ /* 0x000fea0003800000 */
.L_x_4693:
[----:B------:R-:W-:-:S13]  /*10a30*/  ISETP.NE.AND P0, PT, R0, 0xf, PT ;  /* 0x0000000f0000780c */ /* 0x000fda0003f05270 */
[----:B------:R-:W-:Y:S05]  /*10a40*/  @!P0 BRA `(.L_x_4695) ;  /* 0x0000000000e88947 */ /* 0x000fea0003800000 */
[----:B------:R-:W-:-:S13]  /*10a50*/  ISETP.NE.AND P0, PT, R0, 0x17, PT ;  /* 0x000000170000780c */ /* 0x000fda0003f05270 */
[----:B------:R-:W-:Y:S05]  /*10a60*/  @!P0 BRA `(.L_x_4696) ;  /* 0x0000000000908947 */ /* 0x000fea0003800000 */
[----:B------:R-:W-:-:S13]  /*10a70*/  ISETP.NE.AND P0, PT, R0, 0x18, PT ;  /* 0x000000180000780c */ /* 0x000fda0003f05270 */
[----:B------:R-:W-:Y:S05]  /*10a80*/  @!P0 BRA `(.L_x_4697) ;  /* 0x0000000000448947 */ /* 0x000fea0003800000 */
.L_x_4674:
        /* <DEDUP_REMOVED lines=16> */
.L_x_4698:
[----:B------:R-:W-:Y:S05]  /*10b90*/  EXIT ;  /* 0x000000000000794d */ /* 0x000fea0003800000 */
.L_x_4697:
[----:B----4-:R-:W-:Y:S01]  /*10ba0*/  IMAD.U32 R17, R17, 0x10000, RZ ;  /* 0x0001000011117824 */ /* 0x010fe200078e00ff */
        /* <DEDUP_REMOVED lines=12> */
.L_x_4700:
[----:B------:R-:W-:Y:S05]  /*10c70*/  BSYNC.RECONVERGENT B0 ;  /* 0x0000000000007941 */ /* 0x000fea0003800200 */
.L_x_4699:
[----:B------:R-:W-:-:S05]  /*10c80*/  LOP3.LUT R5, R0, 0x80, R5, 0xf8, !PT ;  /* 0x0000008000057812 */ /* 0x000fca00078ef805 */
[----:B------:R-:W-:Y:S01]  /*10c90*/  STG.E.U8 desc[UR36][R2.64], R5 ;  /* 0x0000000502007986 */ /* 0x000fe2000c101124 */
[----:B------:R-:W-:Y:S05]  /*10ca0*/  EXIT ;  /* 0x000000000000794d */ /* 0x000fea0003800000 */
.L_x_4696:
        /* <DEDUP_REMOVED lines=12> */
.L_x_4702:
[----:B------:R-:W-:Y:S01]  /*10d70*/  IMAD.MOV.U32 R0, RZ, RZ, 0x7f ;  /* 0x0000007fff007424 */ /* 0x000fe200078e00ff */
[----:B------:R-:W-:-:S04]  /*10d80*/  ISETP.GT.U32.AND P0, PT, R4, 0x7f800000, PT ;  /* 0x7f8000000400780c */ /* 0x000fc80003f04070 */
[----:B------:R-:W-:-:S09]  /*10d90*/  SEL R0, R0, 0x7c, P0 ;  /* 0x0000007c00007807 */ /* 0x000fd20000000000 */
.L_x_4703:
[----:B------:R-:W-:Y:S05]  /*10da0*/  BSYNC.RECONVERGENT B0 ;  /* 0x0000000000007941 */ /* 0x000fea0003800200 */
.L_x_4701:
[----:B------:R-:W-:-:S04]  /*10db0*/  SHF.R.U32.HI R5, RZ, 0x18, R5 ;  /* 0x00000018ff057819 */ /* 0x000fc80000011605 */
[----:B------:R-:W-:-:S05]  /*10dc0*/  LOP3.LUT R5, R0, 0x80, R5, 0xf8, !PT ;  /* 0x0000008000057812 */ /* 0x000fca00078ef805 */
[----:B------:R-:W-:Y:S01]  /*10dd0*/  STG.E.U8 desc[UR36][R2.64], R5 ;  /* 0x0000000502007986 */ /* 0x000fe2000c101124 */
[----:B------:R-:W-:Y:S05]  /*10de0*/  EXIT ;  /* 0x000000000000794d */ /* 0x000fea0003800000 */
.L_x_4695:
[----:B----4-:R-:W-:Y:S01]  /*10df0*/  STG.E.U16 desc[UR36][R2.64], R17 ;  /* 0x0000001102007986 */ /* 0x010fe2000c101524 */
[----:B------:R-:W-:Y:S05]  /*10e00*/  EXIT ;  /* 0x000000000000794d */ /* 0x000fea0003800000 */
.L_x_4704:
        /* <DEDUP_REMOVED lines=15> */
.L_x_8207:


//--------------------- .text._ZN2at6native18elementwise_kernelILi128ELi4EZNS0_22gpu_kernel_impl_nocastIZZZNS0_44_GLOBAL__N__40a83637_7_Lerp_cu_1520ed90_319418lerp_tensor_kernelERNS_18TensorIteratorBaseEENKUlvE0_clEvENKUlvE2_clEvEUlN3c108BFloat16ES9_S9_E_EEvS5_RKT_EUliE_EEviT1_ --------------------------
	.section	.text._ZN2at6native18elementwise_kernelILi128ELi4EZNS0_22gpu_kernel_impl_nocastIZZZNS0_44_GLOBAL__N__40a83637_7_Lerp_cu_1520ed90_319418lerp_tensor_kernelERNS_18TensorIteratorBaseEENKUlvE0_clEvENKUlvE2_clEvEUlN3c108BFloat16ES9_S9_E_EEvS5_RKT_EUliE_EEviT1_,"ax",@progbits
	.align	128
        .global         _ZN2at6native18elementwise_kernelILi128ELi4EZNS0_22gpu_kernel_impl_nocastIZZZNS0_44_GLOBAL__N__40a83637_7_Lerp_cu_1520ed90_319418lerp_tensor_kernelERNS_18TensorIteratorBaseEENKUlvE0_clEvENKUlvE2_clEvEUlN3c108BFloat16ES9_S9_E_EEvS5_RKT_EUliE_EEviT1_
        .type           _ZN2at6native18elementwise_kernelILi128ELi4EZNS0_22gpu_kernel_impl_nocastIZZZNS0_44_GLOBAL__N__40a83637_7_Lerp_cu_1520ed90_319418lerp_tensor_kernelERNS_18TensorIteratorBaseEENKUlvE0_clEvENKUlvE2_clEvEUlN3c108BFloat16ES9_S9_E_EEvS5_RKT_EUliE_EEviT1_,@function
        .size           _ZN2at6native18elementwise_kernelILi128ELi4EZNS0_22gpu_kernel_impl_nocastIZZZNS0_44_GLOBAL__N__40a83637_7_Lerp_cu_1520ed90_319418lerp_tensor_kernelERNS_18TensorIteratorBaseEENKUlvE0_clEvENKUlvE2_clEvEUlN3c108BFloat16ES9_S9_E_EEvS5_RKT_EUliE_EEviT1_,(.L_x_8208 - _ZN2at6native18elementwise_kernelILi128ELi4EZNS0_22gpu_kernel_impl_nocastIZZZNS0_44_GLOBAL__N__40a83637_7_Lerp_cu_1520ed90_319418lerp_tensor_kernelERNS_18TensorIteratorBaseEENKUlvE0_clEvENKUlvE2_clEvEUlN3c108BFloat16ES9_S9_E_EEvS5_RKT_EUliE_EEviT1_)
        .other          _ZN2at6native18elementwise_kernelILi128ELi4EZNS0_22gpu_kernel_impl_nocastIZZZNS0_44_GLOBAL__N__40a83637_7_Lerp_cu_1520ed90_319418lerp_tensor_kernelERNS_18TensorIteratorBaseEENKUlvE0_clEvENKUlvE2_clEvEUlN3c108BFloat16ES9_S9_E_EEvS5_RKT_EUliE_EEviT1_,@"STO_CUDA_ENTRY STV_DEFAULT"
_ZN2at6native18elementwise_kernelILi128ELi4EZNS0_22gpu_kernel_impl_nocastIZZZNS0_44_GLOBAL__N__40a83637_7_Lerp_cu_1520ed90_319418lerp_tensor_kernelERNS_18TensorIteratorBaseEENKUlvE0_clEvENKUlvE2_clEvEUlN3c108BFloat16ES9_S9_E_EEvS5_RKT_EUliE_EEviT1_:
.text._ZN2at6native18elementwise_kernelILi128ELi4EZNS0_22gpu_kernel_impl_nocastIZZZNS0_44_GLOBAL__N__40a83637_7_Lerp_cu_1520ed90_319418lerp_tensor_kernelERNS_18TensorIteratorBaseEENKUlvE0_clEvENKUlvE2_clEvEUlN3c108BFloat16ES9_S9_E_EEvS5_RKT_EUliE_EEviT1_:
[----:B------:R-:W-:Y:S08]  /*0000*/  LDC R1, c[0x0][0x37c] ;  /* 0x0000df00ff017b82 */ /* 0x000ff00000000800 */
[----:B------:R-:W0:Y:S01]  /*0010*/  LDC R2, c[0x0][0x388] ;  /* 0x0000e200ff027b82 */ /* 0x000e220000000800 */
[----:B------:R-:W1:Y:S01]  /*0020*/  S2R R3, SR_TID.X ;  /* 0x0000000000037919 */ /* 0x000e620000002100 */
[----:B------:R-:W2:Y:S06]  /*0030*/  LDCU.64 UR6, c[0x0][0x358] ;  /* 0x00006b00ff0677ac */ /* 0x000eac0008000a00 */
[----:B------:R-:W3:Y:S01]  /*0040*/  S2UR UR4, SR_CTAID.X ;  /* 0x00000000000479c3 */ /* 0x000ee20000002500 */
[----:B0-----:R-:W-:Y:S01]  /*0050*/  ISETP.NE.AND P0, PT, R2, RZ, PT ;  /* 0x000000ff0200720c */ /* 0x001fe20003f05270 */
[----:B---3--:R-:W-:-:S06]  /*0060*/  USHF.L.U32 UR4, UR4, 0x9, URZ ;  /* 0x0000000904047899 */ /* 0x008fcc00080006ff */
[----:B-1----:R-:W-:-:S06]  /*0070*/  LOP3.LUT R3, R3, UR4, RZ, 0xfc, !PT ;  /* 0x0000000403037c12 */ /* 0x002fcc000f8efcff */
[----:B--2---:R-:W-:Y:S05]  /*0080*/  @P0 BRA `(.L_x_4705) ;  /* 0x0000000400600947 */ /* 0x004fea0003800000 */
[----:B------:R-:W0:Y:S01]  /*0090*/  LDCU UR4, c[0x0][0x380] ;  /* 0x00007000ff0477ac */ /* 0x000e220008000800 */
[----:B------:R-:W-:Y:S04]  /*00a0*/  BSSY.RECONVERGENT B0, `(.L_x_4706) ;  /* 0x0000041000007945 */ /* 0x000fe80003800200 */
[----:B------:R-:W-:Y:S01]  /*00b0*/  BSSY.RELIABLE B1, `(.L_x_4707) ;  /* 0x000002d000017945 */ /* 0x000fe20003800100 */
[----:B0-----:R-:W-:-:S13]  /*00c0*/  ISETP.GE.AND P0, PT, R3, UR4, PT ;  /* 0x0000000403007c0c */ /* 0x001fda000bf06270 */
[----:B------:R-:W-:Y:S05]  /*00d0*/  @P0 BRA `(.L_x_4708) ;  /* 0x00000000009c0947 */ /* 0x000fea0003800000 */
[----:B------:R-:W0:Y:S08]  /*00e0*/  LDC.64 R8, c[0x0][0x660] ;  /* 0x00019800ff087b82 */ /* 0x000e300000000a00 */
[----:B------:R-:W1:Y:S08]  /*00f0*/  LDC.64 R4, c[0x0][0x650] ;  /* 0x00019400ff047b82 */ /* 0x000e700000000a00 */
[----:B------:R-:W2:Y:S01]  /*0100*/  LDC.64 R6, c[0x0][0x658] ;  /* 0x00019600ff067b82 */ /* 0x000ea20000000a00 */
[----:B0-----:R-:W3:Y:S04]  /*0110*/  LDG.E.U16 R8, desc[UR6][R8.64] ;  /* 0x0000000608087981 */ /* 0x001ee8000c1e1500 */
[----:B-1----:R-:W4:Y:S04]  /*0120*/  LDG.E.U16 R4, desc[UR6][R4.64] ;  /* 0x0000000604047981 */ /* 0x002f28000c1e1500 */
[----:B--2---:R-:W2:Y:S01]  /*0130*/  LDG.E.U16 R6, desc[UR6][R6.64] ;  /* 0x0000000606067981 */ /* 0x004ea2000c1e1500 */
[----:B------:R-:W0:Y:S01]  /*0140*/  LDC.64 R10, c[0x0][0x648] ;  /* 0x00019200ff0a7b82 */ /* 0x000e220000000a00 */
[----:B------:R-:W-:-:S02]  /*0150*/  IADD3 R3, PT, PT, R3, 0x80, RZ ;  /* 0x0000008003037810 */ /* 0x000fc40007ffe0ff */
[----:B---3--:R-:W-:-:S04]  /*0160*/  SHF.L.U32 R15, R8, 0x10, RZ ;  /* 0x00000010080f7819 */ /* 0x008fc800000006ff */
[----:B------:R-:W-:Y:S02]  /*0170*/  FSETP.GEU.FTZ.AND P0, PT, |R15|, 0.5, PT ;  /* 0x3f0000000f00780b */ /* 0x000fe40003f1e200 */
[----:B----4-:R-:W-:Y:S02]  /*0180*/  SHF.L.U32 R0, R4, 0x10, RZ ;  /* 0x0000001004007819 */ /* 0x010fe400000006ff */
[----:B--2---:R-:W-:-:S05]  /*0190*/  SHF.L.U32 R13, R6, 0x10, RZ ;  /* 0x00000010060d7819 */ /* 0x004fca00000006ff */
[----:B------:R-:W-:-:S04]  /*01a0*/  FADD.FTZ R2, -R0, R13 ;  /* 0x0000000d00027221 */ /* 0x000fc80000010100 */
[C---:B------:R-:W-:Y:S01]  /*01b0*/  @!P0 FFMA.FTZ R0, R15.reuse, R2, R0 ;  /* 0x000000020f008223 */ /* 0x040fe20000010000 */
[----:B------:R-:W-:-:S04]  /*01c0*/  @P0 FADD.FTZ R15, -R15, 1 ;  /* 0x3f8000000f0f0421 */ /* 0x000fc80000010100 */
[----:B------:R-:W-:Y:S01]  /*01d0*/  @P0 FFMA.FTZ R0, -R2, R15, R13 ;  /* 0x0000000f02000223 */ /* 0x000fe2000001010d */
[----:B------:R-:W-:-:S04]  /*01e0*/  ISETP.GE.AND P0, PT, R3, UR4, PT ;  /* 0x0000000403007c0c */ /* 0x000fc8000bf06270 */
[----:B------:R-:W-:-:S05]  /*01f0*/  F2FP.BF16.F32.PACK_AB R0, RZ, R0 ;  /* 0x00000000ff00723e */ /* 0x000fca00000010ff */
[----:B0-----:R0:W-:Y:S04]  /*0200*/  STG.E.U16 desc[UR6][R10.64], R0 ;  /* 0x000000000a007986 */ /* 0x0011e8000c101506 */
[----:B------:R-:W-:Y:S05]  /*0210*/  @P0 BREAK.RELIABLE B1 ;  /* 0x0000000000010942 */ /* 0x000fea0003800100 */
[----:B------:R-:W-:Y:S05]  /*0220*/  @P0 BRA `(.L_x_4709) ;  /* 0x0000000000a00947 */ /* 0x000fea0003800000 */
[----:B------:R-:W1:Y:S08]  /*0230*/  LDC.64 R8, c[0x0][0x660] ;  /* 0x00019800ff087b82 */ /* 0x000e700000000a00 */
[----:B------:R-:W2:Y:S08]  /*0240*/  LDC.64 R4, c[0x0][0x650] ;  /* 0x00019400ff047b82 */ /* 0x000eb00000000a00 */
[----:B------:R-:W3:Y:S01]  /*0250*/  LDC.64 R6, c[0x0][0x658] ;  /* 0x00019600ff067b82 */ /* 0x000ee20000000a00 */
[----:B-1----:R-:W4:Y:S04]  /*0260*/  LDG.E.U16 R8, desc[UR6][R8.64] ;  /* 0x0000000608087981 */ /* 0x002f28000c1e1500 */
[----:B--2---:R-:W2:Y:S04]  /*0270*/  LDG.E.U16 R4, desc[UR6][R4.64] ;  /* 0x0000000604047981 */ /* 0x004ea8000c1e1500 */
[----:B---3--:R-:W3:Y:S01]  /*0280*/  LDG.E.U16 R6, desc[UR6][R6.64] ;  /* 0x0000000606067981 */ /* 0x008ee2000c1e1500 */
[----:B0-----:R-:W0:Y:S01]  /*0290*/  LDC.64 R10, c[0x0][0x648] ;  /* 0x00019200ff0a7b82 */ /* 0x001e220000000a00 */
[----:B------:R-:W-:-:S02]  /*02a0*/  IADD3 R3, PT, PT, R3, 0x80, RZ ;  /* 0x0000008003037810 */ /* 0x000fc40007ffe0ff */
[----:B----4-:R-:W-:-:S04]  /*02b0*/  SHF.L.U32 R15, R8, 0x10, RZ ;  /* 0x00000010080f7819 */ /* 0x010fc800000006ff */
[----:B------:R-:W-:Y:S02]  /*02c0*/  FSETP.GEU.FTZ.AND P0, PT, |R15|, 0.5, PT ;  /* 0x3f0000000f00780b */ /* 0x000fe40003f1e200 */
[----:B--2---:R-:W-:Y:S02]  /*02d0*/  SHF.L.U32 R0, R4, 0x10, RZ ;  /* 0x0000001004007819 */ /* 0x004fe400000006ff */
[----:B---3--:R-:W-:-:S05]  /*02e0*/  SHF.L.U32 R13, R6, 0x10, RZ ;  /* 0x00000010060d7819 */ /* 0x008fca00000006ff */
[----:B------:R-:W-:-:S04]  /*02f0*/  FADD.FTZ R2, -R0, R13 ;  /* 0x0000000d00027221 */ /* 0x000fc80000010100 */
[C---:B------:R-:W-:Y:S01]  /*0300*/  @!P0 FFMA.FTZ R0, R15.reuse, R2, R0 ;  /* 0x000000020f008223 */ /* 0x040fe20000010000 */
[----:B------:R-:W-:-:S04]  /*0310*/  @P0 FADD.FTZ R15, -R15, 1 ;  /* 0x3f8000000f0f0421 */ /* 0x000fc80000010100 */
[----:B------:R-:W-:-:S05]  /*0320*/  @P0 FFMA.FTZ R0, -R2, R15, R13 ;  /* 0x0000000f02000223 */ /* 0x000fca000001010d */
[----:B------:R-:W-:-:S05]  /*0330*/  F2FP.BF16.F32.PACK_AB R0, RZ, R0 ;  /* 0x00000000ff00723e */ /* 0x000fca00000010ff */
[----:B0-----:R0:W-:Y:S02]  /*0340*/  STG.E.U16 desc[UR6][R10.64], R0 ;  /* 0x000000000a007986 */ /* 0x0011e4000c101506 */
.L_x_4708:
[----:B------:R-:W-:-:S13]  /*0350*/  ISETP.GE.AND P0, PT, R3, UR4, PT ;  /* 0x0000000403007c0c */ /* 0x000fda000bf06270 */
[----:B------:R-:W-:Y:S05]  /*0360*/  @P0 BREAK.RELIABLE B1 ;  /* 0x0000000000010942 */ /* 0x000fea0003800100 */
[----:B------:R-:W-:Y:S05]  /*0370*/  @P0 BRA `(.L_x_4709) ;  /* 0x00000000004c0947 */ /* 0x000fea0003800000 */
[----:B------:R-:W-:Y:S05]  /*0380*/  BSYNC.RELIABLE B1 ;  /* 0x0000000000017941 */ /* 0x000fea0003800100 */
.L_x_4707:
        /* <DEDUP_REMOVED lines=18> */
.L_x_4709:
[----:B------:R-:W-:Y:S05]  /*04b0*/  BSYNC.RECONVERGENT B0 ;  /* 0x0000000000007941 */ /* 0x000fea0003800200 */
.L_x_4706:
[----:B------:R-:W-:Y:S05]  /*04c0*/  WARPSYNC.ALL ;  /* 0x0000000000007948 */ /* 0x000fea0003800000 */
[----:B------:R-:W-:-:S13]  /*04d0*/  ISETP.GE.AND P0, PT, R3, UR4, PT ;  /* 0x0000000403007c0c */ /* 0x000fda000bf06270 */
[----:B------:R-:W-:Y:S05]  /*04e0*/  @P0 EXIT ;  /* 0x000000000000094d */ /* 0x000fea0003800000 */
[----:B------:R-:W2:Y:S08]  /*04f0*/  LDC.64 R6, c[0x0][0x660] ;  /* 0x00019800ff067b82 */ /* 0x000eb00000000a00 */
[----:B------:R-:W3:Y:S08]  /*0500*/  LDC.64 R2, c[0x0][0x650] ;  /* 0x00019400ff027b82 */ /* 0x000ef00000000a00 */
[----:B------:R-:W4:Y:S01]  /*0510*/  LDC.64 R4, c[0x0][0x658] ;  /* 0x00019600ff047b82 */ /* 0x000f220000000a00 */
[----:B--2---:R-:W2:Y:S04]  /*0520*/  LDG.E.U16 R6, desc[UR6][R6.64] ;  /* 0x0000000606067981 */ /* 0x004ea8000c1e1500 */
[----:B---3--:R-:W0:Y:S04]  /*0530*/  LDG.E.U16 R2, desc[UR6][R2.64] ;  /* 0x0000000602027981 */ /* 0x008e28000c1e1500 */
[----:B----4-:R-:W3:Y:S01]  /*0540*/  LDG.E.U16 R4, desc[UR6][R4.64] ;  /* 0x0000000604047981 */ /* 0x010ee2000c1e1500 */
[----:B------:R-:W4:Y:S01]  /*0550*/  LDC.64 R8, c[0x0][0x648] ;  /* 0x00019200ff087b82 */ /* 0x000f220000000a00 */
[----:B--2---:R-:W-:-:S04]  /*0560*/  SHF.L.U32 R13, R6, 0x10, RZ ;  /* 0x00000010060d7819 */ /* 0x004fc800000006ff */
[----:B------:R-:W-:Y:S02]  /*0570*/  FSETP.GEU.FTZ.AND P0, PT, |R13|, 0.5, PT ;  /* 0x3f0000000d00780b */ /* 0x000fe40003f1e200 */
[----:B01----:R-:W-:Y:S02]  /*0580*/  SHF.L.U32 R0, R2, 0x10, RZ ;  /* 0x0000001002007819 */ /* 0x003fe400000006ff */
[----:B---3--:R-:W-:-:S05]  /*0590*/  SHF.L.U32 R11, R4, 0x10, RZ ;  /* 0x00000010040b7819 */ /* 0x008fca00000006ff */
[----:B------:R-:W-:-:S04]  /*05a0*/  FADD.FTZ R10, -R0, R11 ;  /* 0x0000000b000a7221 */ /* 0x000fc80000010100 */
[C---:B------:R-:W-:Y:S01]  /*05b0*/  @!P0 FFMA.FTZ R0, R13.reuse, R10, R0 ;  /* 0x0000000a0d008223 */ /* 0x040fe20000010000 */
[----:B------:R-:W-:-:S04]  /*05c0*/  @P0 FADD.FTZ R13, -R13, 1 ;  /* 0x3f8000000d0d0421 */ /* 0x000fc80000010100 */
[----:B------:R-:W-:-:S05]  /*05d0*/  @P0 FFMA.FTZ R0, -R10, R13, R11 ;  /* 0x0000000d0a000223 */ /* 0x000fca000001010b */
[----:B------:R-:W-:-:S05]  /*05e0*/  F2FP.BF16.F32.PACK_AB R0, RZ, R0 ;  /* 0x00000000ff00723e */ /* 0x000fca00000010ff */
[----:B----4-:R-:W-:Y:S01]  /*05f0*/  STG.E.U16 desc[UR6][R8.64], R0 ;  /* 0x0000000008007986 */ /* 0x010fe2000c101506 */
[----:B------:R-:W-:Y:S05]  /*0600*/  EXIT ;  /* 0x000000000000794d */ /* 0x000fea0003800000 */
.L_x_4705:
        /* <DEDUP_REMOVED lines=14> */
[----:B------:R-:W3:Y:S01]  /*06f0*/  LDCU.64 UR12, c[0x0][0x4c0] ;  /* 0x00009800ff0c77ac */ /* 0x000ee20008000a00 */
[----:B0-----:R-:W-:-:S05]  /*0700*/  IMAD.HI.U32 R8, R3, UR8, R4 ;  /* 0x0000000803087c27 */ /* 0x001fca000f8e0004 */
[----:B------:R-:W-:-:S04]  /*0710*/  SHF.R.U32.HI R9, RZ, UR9, R8 ;  /* 0x00000009ff097c19 */ /* 0x000fc80008011608 */
[----:B------:R-:W-:-:S05]  /*0720*/  IADD3 R6, PT, PT, -R9, RZ, RZ ;  /* 0x000000ff09067210 */ /* 0x000fca0007ffe1ff */
[----:B-1----:R-:W-:-:S04]  /*0730*/  IMAD R6, R6, UR5, R3 ;  /* 0x0000000506067c24 */ /* 0x002fc8000f8e0203 */
[C---:B--2---:R-:W-:Y:S02]  /*0740*/  IMAD R5, R6.reuse, UR10, RZ ;  /* 0x0000000a06057c24 */ /* 0x044fe4000f8e02ff */
[C---:B------:R-:W-:Y:S02]  /*0750*/  IMAD R4, R6.reuse, UR11, RZ ;  /* 0x0000000b06047c24 */ /* 0x040fe4000f8e02ff */
[C---:B---3--:R-:W-:Y:S02]  /*0760*/  IMAD R7, R6.reuse, UR12, RZ ;  /* 0x0000000c06077c24 */ /* 0x048fe4000f8e02ff */
[----:B------:R-:W-:Y:S01]  /*0770*/  IMAD R6, R6, UR13, RZ ;  /* 0x0000000d06067c24 */ /* 0x000fe2000f8e02ff */
[----:B------:R-:W-:Y:S06]  /*0780*/  @!P0 BRA `(.L_x_4713) ;  /* 0x0000001400948947 */ /* 0x000fec0003800000 */
[----:B------:R-:W0:Y:S01]  /*0790*/  LDCU.64 UR8, c[0x0][0x398] ;  /* 0x00007300ff0877ac */ /* 0x000e220008000a00 */
[----:B------:R-:W-:Y:S02]  /*07a0*/  MOV R8, RZ ;  /* 0x000000ff00087202 */ /* 0x000fe40000000f00 */
[----:B------:R-:W-:Y:S01]  /*07b0*/  ISETP.NE.AND P0, PT, R0, 0x2, PT ;  /* 0x000000020000780c */ /* 0x000fe20003f05270 */
[----:B------:R-:W1:Y:S01]  /*07c0*/  LDCU UR5, c[0x0][0x3a0] ;  /* 0x00007400ff0577ac */ /* 0x000e620008000800 */
[----:B------:R-:W2:Y:S01]  /*07d0*/  LDCU.64 UR10, c[0x0][0x4c8] ;  /* 0x00009900ff0a77ac */ /* 0x000ea20008000a00 */
[----:B------:R-:W3:Y:S01]  /*07e0*/  LDCU.64 UR12, c[0x0][0x4d0] ;  /* 0x00009a00ff0c77ac */ /* 0x000ee20008000a00 */
        /* <DEDUP_REMOVED lines=8> */
[----:B------:R-:W-:Y:S06]  /*0870*/  @!P0 BRA `(.L_x_4713) ;  /* 0x0000001400588947 */ /* 0x000fec0003800000 */
[----:B------:R-:W0:Y:S01]  /*0880*/  LDCU.64 UR8, c[0x0][0x3a8] ;  /* 0x00007500ff0877ac */ /* 0x000e220008000a00 */
[----:B------:R-:W-:Y:S01]  /*0890*/  HFMA2 R10, -RZ, RZ, 0, 0 ;  /* 0x00000000ff0a7431 */ /* 0x000fe200000001ff */
[----:B------:R-:W-:Y:S01]  /*08a0*/  ISETP.NE.AND P0, PT, R0, 0x3, PT ;  /* 0x000000030000780c */ /* 0x000fe20003f05270 */
        /* <DEDUP_REMOVED lines=312> */
[----:B------:R-:W-:Y:S01]  /*1c30*/  ISETP.NE.AND P0, PT, R0, 0x18, PT ;  /* 0x000000180000780c */ /* 0x000fe20003f05270 */
[----:B------:R-:W0:Y:S01]  /*1c40*/  LDCU.64 UR8, c[0x0][0x4a0] ;  /* 0x00009400ff0877ac */ /* 0x000e220008000a00 */
[----:B------:R-:W-:Y:S01]  /*1c50*/  HFMA2 R8, -RZ, RZ, 0, 0 ;  /* 0x00000000ff087431 */ /* 0x000fe200000001ff */
[----:B------:R-:W1:Y:S01]  /*1c60*/  LDCU UR5, c[0x0][0x4a8] ;  /* 0x00009500ff0577ac */ /* 0x000e620008000800 */
[----:B------:R-:W2:Y:S09]  /*1c70*/  LDCU.64 UR10, c[0x0][0x628] ;  /* 0x0000c500ff0a77ac */ /* 0x000eb20008000a00 */
        /* <DEDUP_REMOVED lines=9> */
[----:B------:R-:W5:Y:S01]  /*1d10*/  @P0 LDC.64 R10, c[0x0][0x640] ;  /* 0x00019000ff0a0b82 */ /* 0x000f620000000a00 */
[----:B---3--:R-:W-:-:S04]  /*1d20*/  @P0 IMAD.HI.U32 R16, R15, R16, R14 ;  /* 0x000000100f100227 */ /* 0x008fc800078e000e */
[C---:B--2---:R-:W-:Y:S01]  /*1d30*/  IMAD R5, R8.reuse, UR10, R5 ;  /* 0x0000000a08057c24 */ /* 0x044fe2000f8e0205 */
[----:B------:R-:W-:Y:S01]  /*1d40*/  @P0 SHF.R.U32.HI R16, RZ, R17, R16 ;  /* 0x00000011ff100219 */ /* 0x000fe20000011610 */
[C---:B------:R-:W-:Y:S02]  /*1d50*/  IMAD R4, R8.reuse, UR11, R4 ;  /* 0x0000000b08047c24 */ /* 0x040fe4000f8e0204 */
[----:B----4-:R-:W-:Y:S01]  /*1d60*/  IMAD R7, R8, UR12, R7 ;  /* 0x0000000c08077c24 */ /* 0x010fe2000f8e0207 */
[----:B------:R-:W-:Y:S01]  /*1d70*/  @P0 IADD3 R14, PT, PT, -R16, RZ, RZ ;  /* 0x000000ff100e0210 */ /* 0x000fe20007ffe1ff */
[----:B------:R-:W-:-:S04]  /*1d80*/  IMAD R6, R8, UR13, R6 ;  /* 0x0000000d08067c24 */ /* 0x000fc8000f8e0206 */
[----:B0-----:R-:W-:-:S04]  /*1d90*/  @P0 IMAD R14, R14, R19, R15 ;  /* 0x000000130e0e0224 */ /* 0x001fc800078e020f */
[C---:B-1----:R-:W-:Y:S02]  /*1da0*/  @P0 IMAD R5, R14.reuse, R12, R5 ;  /* 0x0000000c0e050224 */ /* 0x042fe400078e0205 */
[C---:B------:R-:W-:Y:S02]  /*1db0*/  @P0 IMAD R4, R14.reuse, R13, R4 ;  /* 0x0000000d0e040224 */ /* 0x040fe400078e0204 */
[C---:B-----5:R-:W-:Y:S02]  /*1dc0*/  @P0 IMAD R7, R14.reuse, R10, R7 ;  /* 0x0000000a0e070224 */ /* 0x060fe400078e0207 */
[----:B------:R-:W-:-:S07]  /*1dd0*/  @P0 IMAD R6, R14, R11, R6 ;  /* 0x0000000b0e060224 */ /* 0x000fce00078e0206 */
.L_x_4713:
[----:B------:R-:W0:Y:S01]  /*1de0*/  LDCU.64 UR12, c[0x0][0x660] ;  /* 0x0000cc00ff0c77ac */ /* 0x000e220008000a00 */
[----:B------:R-:W1:Y:S01]  /*1df0*/  LDCU.128 UR8, c[0x0][0x650] ;  /* 0x0000ca00ff0877ac */ /* 0x000e620008000c00 */
[----:B0-----:R-:W-:-:S04]  /*1e00*/  IADD3 R10, P1, PT, R6, UR12, RZ ;  /* 0x0000000c060a7c10 */ /* 0x001fc8000ff3e0ff */
[----:B------:R-:W-:Y:S02]  /*1e10*/  IADD3.X R11, PT, PT, RZ, UR13, RZ, P1, !PT ;  /* 0x0000000dff0b7c10 */ /* 0x000fe40008ffe4ff */
[----:B-1----:R-:W-:Y:S02]  /*1e20*/  IADD3 R6, P0, PT, R4, UR8, RZ ;  /* 0x0000000804067c10 */ /* 0x002fe4000ff1e0ff */
[----:B------:R-:W-:Y:S01]  /*1e30*/  IADD3 R8, P1, PT, R7, UR10, RZ ;  /* 0x0000000a07087c10 */ /* 0x000fe2000ff3e0ff */
[----:B------:R-:W2:Y:S01]  /*1e40*/  LDG.E.U16 R10, desc[UR6][R10.64] ;  /* 0x000000060a0a7981 */ /* 0x000ea2000c1e1500 */
[----:B------:R-:W-:Y:S01]  /*1e50*/  IADD3.X R7, PT, PT, RZ, UR9, RZ, P0, !PT ;  /* 0x00000009ff077c10 */ /* 0x000fe200087fe4ff */
[----:B------:R-:W0:Y:S01]  /*1e60*/  LDCU.64 UR8, c[0x0][0x648] ;  /* 0x0000c900ff0877ac */ /* 0x000e220008000a00 */
[----:B------:R-:W-:-:S03]  /*1e70*/  IADD3.X R9, PT, PT, RZ, UR11, RZ, P1, !PT ;  /* 0x0000000bff097c10 */ /* 0x000fc60008ffe4ff */
[----:B------:R-:W3:Y:S04]  /*1e80*/  LDG.E.U16 R6, desc[UR6][R6.64] ;  /* 0x0000000606067981 */ /* 0x000ee8000c1e1500 */
[----:B------:R-:W4:Y:S01]  /*1e90*/  LDG.E.U16 R8, desc[UR6][R8.64] ;  /* 0x0000000608087981 */ /* 0x000f22000c1e1500 */
[----:B------:R-:W-:Y:S02]  /*1ea0*/  IADD3 R3, PT, PT, R3, 0x80, RZ ;  /* 0x0000008003037810 */ /* 0x000fe40007ffe0ff */
[----:B--2---:R-:W-:-:S04]  /*1eb0*/  SHF.L.U32 R14, R10, 0x10, RZ ;  /* 0x000000100a0e7819 */ /* 0x004fc800000006ff */
[----:B------:R-:W-:Y:S02]  /*1ec0*/  FSETP.GEU.FTZ.AND P0, PT, |R14|, 0.5, PT ;  /* 0x3f0000000e00780b */ /* 0x000fe40003f1e200 */
[----:B---3--:R-:W-:Y:S02]  /*1ed0*/  SHF.L.U32 R13, R6, 0x10, RZ ;  /* 0x00000010060d7819 */ /* 0x008fe400000006ff */
[----:B----4-:R-:W-:-:S05]  /*1ee0*/  SHF.L.U32 R15, R8, 0x10, RZ ;  /* 0x00000010080f7819 */ /* 0x010fca00000006ff */
[----:B------:R-:W-:-:S04]  /*1ef0*/  FADD.FTZ R4, -R13, R15 ;  /* 0x0000000f0d047221 */ /* 0x000fc80000010100 */
[C---:B------:R-:W-:Y:S01]  /*1f00*/  @P0 FADD.FTZ R11, -R14.reuse, 1 ;  /* 0x3f8000000e0b0421 */ /* 0x040fe20000010100 */
[----:B------:R-:W-:-:S03]  /*1f10*/  @!P0 FFMA.FTZ R12, R14, R4, R13 ;  /* 0x000000040e0c8223 */ /* 0x000fc6000001000d */
[----:B------:R-:W-:Y:S01]  /*1f20*/  @P0 FFMA.FTZ R12, -R4, R11, R15 ;  /* 0x0000000b040c0223 */ /* 0x000fe2000001010f */
[----:B0-----:R-:W-:-:S04]  /*1f30*/  IADD3 R4, P0, PT, R5, UR8, RZ ;  /* 0x0000000805047c10 */ /* 0x001fc8000ff1e0ff */
[----:B------:R-:W-:Y:S02]  /*1f40*/  F2FP.BF16.F32.PACK_AB R12, RZ, R12 ;  /* 0x0000000cff0c723e */ /* 0x000fe400000010ff */
[----:B------:R-:W-:-:S05]  /*1f50*/  IADD3.X R5, PT, PT, RZ, UR9, RZ, P0, !PT ;  /* 0x00000009ff057c10 */ /* 0x000fca00087fe4ff */
[----:B------:R0:W-:Y:S01]  /*1f60*/  STG.E.U16 desc[UR6][R4.64], R12 ;  /* 0x0000000c04007986 */ /* 0x0001e2000c101506 */
[----:B------:R-:W-:-:S13]  /*1f70*/  ISETP.GE.AND P0, PT, R3, UR4, PT ;  /* 0x0000000403007c0c */ /* 0x000fda000bf06270 */
[----:B------:R-:W-:Y:S05]  /*1f80*/  @P0 BREAK.RELIABLE B1 ;  /* 0x0000000000010942 */ /* 0x000fea0003800100 */
[----:B0-----:R-:W-:Y:S05]  /*1f90*/  @P0 BRA `(.L_x_4714) ;  /* 0x0000003000800947 */ /* 0x001fea0003800000 */
        /* <DEDUP_REMOVED lines=373> */
.L_x_4715:
        /* <DEDUP_REMOVED lines=24> */
[----:B------:R0:W-:Y:S02]  /*3870*/  STG.E.U16 desc[UR6][R4.64], R12 ;  /* 0x0000000c04007986 */ /* 0x0001e4000c101506 */
.L_x_4712:
[----:B------:R-:W-:-:S13]  /*3880*/  ISETP.GE.AND P0, PT, R3, UR4, PT ;  /* 0x0000000403007c0c */ /* 0x000fda000bf06270 */
[----:B------:R-:W-:Y:S05]  /*3890*/  @P0 BREAK.RELIABLE B1 ;  /* 0x0000000000010942 */ /* 0x000fea0003800100 */
[----:B------:R-:W-:Y:S05]  /*38a0*/  @P0 BRA `(.L_x_4714) ;  /* 0x00000018003c0947 */ /* 0x000fea0003800000 */
[----:B------:R-:W-:Y:S05]  /*38b0*/  BSYNC.RELIABLE B1 ;  /* 0x0000000000017941 */ /* 0x000fea0003800100 */
.L_x_4711:
[----:B------:R-:W1:Y:S01]  /*38c0*/  LDCU.64 UR8, c[0x0][0x390] ;  /* 0x00007200ff0877ac */ /* 0x000e620008000a00 */
[----:B0-----:R-:W-:Y:S01]  /*38d0*/  HFMA2 R4, -RZ, RZ, 0, 0 ;  /* 0x00000000ff047431 */ /* 0x001fe200000001ff */
[----:B------:R-:W-:Y:S01]  /*38e0*/  MOV R5, R3 ;  /* 0x0000000300057202 */ /* 0x000fe20000000f00 */
[----:B------:R-:W0:Y:S01]  /*38f0*/  LDCU UR5, c[0x0][0x38c] ;  /* 0x00007180ff0577ac */ /* 0x000e220008000800 */
[----:B------:R-:W-:Y:S01]  /*3900*/  ISETP.NE.AND P0, PT, R2, RZ, PT ;  /* 0x000000ff0200720c */ /* 0x000fe20003f05270 */
[----:B------:R-:W2:Y:S01]  /*3910*/  LDCU.64 UR10, c[0x0][0x4b8] ;  /* 0x00009700ff0a77ac */ /* 0x000ea20008000a00 */
[----:B------:R-:W3:Y:S01]  /*3920*/  LDCU.64 UR12, c[0x0][0x4c0] ;  /* 0x00009800ff0c77ac */ /* 0x000ee20008000a00 */
[----:B-1----:R-:W-:-:S05]  /*3930*/  IMAD.HI.U32 R8, R3, UR8, R4 ;  /* 0x0000000803087c27 */ /* 0x002fca000f8e0004 */
[----:B------:R-:W-:-:S04]  /*3940*/  SHF.R.U32.HI R9, RZ, UR9, R8 ;  /* 0x00000009ff097c19 */ /* 0x000fc80008011608 */
[----:B------:R-:W-:-:S05]  /*3950*/  IADD3 R6, PT, PT, -R9, RZ, RZ ;  /* 0x000000ff09067210 */ /* 0x000fca0007ffe1ff */
[----:B0-----:R-:W-:-:S04]  /*3960*/  IMAD R6, R6, UR5, R3 ;  /* 0x0000000506067c24 */ /* 0x001fc8000f8e0203 */
        /* <DEDUP_REMOVED lines=362> */
.L_x_4716:
        /* <DEDUP_REMOVED lines=25> */
.L_x_4714:
[----:B------:R-:W-:Y:S05]  /*51a0*/  BSYNC.RECONVERGENT B0 ;  /* 0x0000000000007941 */ /* 0x000fea0003800200 */
.L_x_4710:
        /* <DEDUP_REMOVED lines=9> */
[----:B------:R-:W3:Y:S01]  /*5240*/  LDCU.64 UR12, c[0x0][0x4c0] ;  /* 0x00009800ff0c77ac */ /* 0x000ee20008000a00 */
[----:B--2---:R-:W-:-:S05]  /*5250*/  IMAD.HI.U32 R6, R3, UR4, R4 ;  /* 0x0000000403067c27 */ /* 0x004fca000f8e0004 */
[----:B------:R-:W-:-:S04]  /*5260*/  SHF.R.U32.HI R7, RZ, UR5, R6 ;  /* 0x00000005ff077c19 */ /* 0x000fc80008011606 */
[----:B------:R-:W-:-:S05]  /*5270*/  IADD3 R4, PT, PT, -R7, RZ, RZ ;  /* 0x000000ff07047210 */ /* 0x000fca0007ffe1ff */
[----:B0-----:R-:W-:-:S04]  /*5280*/  IMAD R4, R4, UR8, R3 ;  /* 0x0000000804047c24 */ /* 0x001fc8000f8e0203 */
[C---:B-1----:R-:W-:Y:S02]  /*5290*/  IMAD R3, R4.reuse, UR10, RZ ;  /* 0x0000000a04037c24 */ /* 0x042fe4000f8e02ff */
        /* <DEDUP_REMOVED lines=340> */
[----:B0-----:R-:W-:-:S07]  /*67e0*/  IMAD.HI.U32 R12, R7, UR9, R6 ;  /* 0x00000009070c7c27 */ /* 0x001fce000f8e0006 */
[----:B------:R-:W0:Y:S01]  /*67f0*/  @P0 LDC R17, c[0x0][0x4ac] ;  /* 0x00012b00ff110b82 */ /* 0x000e220000000800 */
[----:B-1----:R-:W-:Y:S01]  /*6800*/  SHF.R.U32.HI R13, RZ, UR4, R12 ;  /* 0x00000004ff0d7c19 */ /* 0x002fe2000801160c */
[----:B------:R-:W1:Y:S01]  /*6810*/  LDCU.64 UR4, c[0x0][0x630] ;  /* 0x0000c600ff0477ac */ /* 0x000e620008000a00 */
[----:B------:R-:W-:Y:S02]  /*6820*/  @P0 MOV R12, RZ ;  /* 0x000000ff000c0202 */ /* 0x000fe40000000f00 */
[----:B------:R-:W-:-:S03]  /*6830*/  IADD3 R6, PT, PT, -R13, RZ, RZ ;  /* 0x000000ff0d067210 */ /* 0x000fc60007ffe1ff */
[----:B------:R-:W4:Y:S02]  /*6840*/  @P0 LDC.64 R8, c[0x0][0x638] ;  /* 0x00018e00ff080b82 */ /* 0x000f240000000a00 */
[----:B------:R-:W-:-:S06]  /*6850*/  IMAD R6, R6, UR8, R7 ;  /* 0x0000000806067c24 */ /* 0x000fcc000f8e0207 */
[----:B------:R-:W5:Y:S01]  /*6860*/  @P0 LDC.64 R10, c[0x0][0x640] ;  /* 0x00019000ff0a0b82 */ /* 0x000f620000000a00 */
[----:B---3--:R-:W-:-:S04]  /*6870*/  @P0 IMAD.HI.U32 R0, R13, R14, R12 ;  /* 0x0000000e0d000227 */ /* 0x008fc800078e000c */
[C---:B--2---:R-:W-:Y:S01]  /*6880*/  IMAD R3, R6.reuse, UR10, R3 ;  /* 0x0000000a06037c24 */ /* 0x044fe2000f8e0203 */
[----:B------:R-:W-:Y:S01]  /*6890*/  @P0 SHF.R.U32.HI R0, RZ, R15, R0 ;  /* 0x0000000fff000219 */ /* 0x000fe20000011600 */
[C---:B------:R-:W-:Y:S02]  /*68a0*/  IMAD R2, R6.reuse, UR11, R2 ;  /* 0x0000000b06027c24 */ /* 0x040fe4000f8e0202 */
[----:B-1----:R-:W-:Y:S01]  /*68b0*/  IMAD R5, R6, UR4, R5 ;  /* 0x0000000406057c24 */ /* 0x002fe2000f8e0205 */
[----:B------:R-:W-:Y:S01]  /*68c0*/  @P0 IADD3 R12, PT, PT, -R0, RZ, RZ ;  /* 0x000000ff000c0210 */ /* 0x000fe20007ffe1ff */
[----:B------:R-:W-:-:S04]  /*68d0*/  IMAD R4, R6, UR5, R4 ;  /* 0x0000000506047c24 */ /* 0x000fc8000f8e0204 */
[----:B0-----:R-:W-:-:S04]  /*68e0*/  @P0 IMAD R12, R17, R12, R13 ;  /* 0x0000000c110c0224 */ /* 0x001fc800078e020d */
[C---:B----4-:R-:W-:Y:S02]  /*68f0*/  @P0 IMAD R3, R12.reuse, R8, R3 ;  /* 0x000000080c030224 */ /* 0x050fe400078e0203 */
[C---:B------:R-:W-:Y:S02]  /*6900*/  @P0 IMAD R2, R12.reuse, R9, R2 ;  /* 0x000000090c020224 */ /* 0x040fe400078e0202 */
[C---:B-----5:R-:W-:Y:S02]  /*6910*/  @P0 IMAD R5, R12.reuse, R10, R5 ;  /* 0x0000000a0c050224 */ /* 0x060fe400078e0205 */
[----:B------:R-:W-:-:S07]  /*6920*/  @P0 IMAD R4, R12, R11, R4 ;  /* 0x0000000b0c040224 */ /* 0x000fce00078e0204 */
.L_x_4717:
[----:B------:R-:W0:Y:S01]  /*6930*/  LDCU.64 UR4, c[0x0][0x660] ;  /* 0x0000cc00ff0477ac */ /* 0x000e220008000a00 */
[----:B------:R-:W1:Y:S01]  /*6940*/  LDCU.128 UR8, c[0x0][0x650] ;  /* 0x0000ca00ff0877ac */ /* 0x000e620008000c00 */
[----:B0-----:R-:W-:-:S04]  /*6950*/  IADD3 R8, P1, PT, R4, UR4, RZ ;  /* 0x0000000404087c10 */ /* 0x001fc8000ff3e0ff */
[----:B------:R-:W-:Y:S01]  /*6960*/  IADD3.X R9, PT, PT, RZ, UR5, RZ, P1, !PT ;  /* 0x00000005ff097c10 */ /* 0x000fe20008ffe4ff */
[----:B------:R-:W0:Y:S01]  /*6970*/  LDCU.64 UR4, c[0x0][0x648] ;  /* 0x0000c900ff0477ac */ /* 0x000e220008000a00 */
[----:B-1----:R-:W-:Y:S02]  /*6980*/  IADD3 R4, P0, PT, R2, UR8, RZ ;  /* 0x0000000802047c10 */ /* 0x002fe4000ff1e0ff */
[----:B------:R-:W-:Y:S01]  /*6990*/  IADD3 R6, P1, PT, R5, UR10, RZ ;  /* 0x0000000a05067c10 */ /* 0x000fe2000ff3e0ff */
[----:B------:R-:W2:Y:S01]  /*69a0*/  LDG.E.U16 R8, desc[UR6][R8.64] ;  /* 0x0000000608087981 */ /* 0x000ea2000c1e1500 */
[----:B------:R-:W-:Y:S02]  /*69b0*/  IADD3.X R5, PT, PT, RZ, UR9, RZ, P0, !PT ;  /* 0x00000009ff057c10 */ /* 0x000fe400087fe4ff */
[----:B------:R-:W-:-:S03]  /*69c0*/  IADD3.X R7, PT, PT, RZ, UR11, RZ, P1, !PT ;  /* 0x0000000bff077c10 */ /* 0x000fc60008ffe4ff */
[----:B------:R-:W3:Y:S04]  /*69d0*/  LDG.E.U16 R4, desc[UR6][R4.64] ;  /* 0x0000000604047981 */ /* 0x000ee8000c1e1500 */
[----:B------:R-:W4:Y:S01]  /*69e0*/  LDG.E.U16 R6, desc[UR6][R6.64] ;  /* 0x0000000606067981 */ /* 0x000f22000c1e1500 */
        /* <DEDUP_REMOVED lines=11> */
[----:B------:R-:W-:Y:S01]  /*6aa0*/  STG.E.U16 desc[UR6][R2.64], R10 ;  /* 0x0000000a02007986 */ /* 0x000fe2000c101506 */
[----:B------:R-:W-:Y:S05]  /*6ab0*/  EXIT ;  /* 0x000000000000794d */ /* 0x000fea0003800000 */
.L_x_4718:
        /* <DEDUP_REMOVED lines=12> */
.L_x_8208:


//--------------------- .text._ZN2at6native27unrolled_elementwise_kernelIZZZNS0_44_GLOBAL__N__40a83637_7_Lerp_cu_1520ed90_319418lerp_tensor_kernelERNS_18TensorIteratorBaseEENKUlvE0_clEvENKUlvE2_clEvEUlN3c108BFloat16ES8_S8_E_St5arrayIPcLm4EELi4E23TrivialOffsetCalculatorILi3EjESD_ILi1EjENS0_6memory15LoadWithoutCastENSG_16StoreWithoutCastEEEviT_T0_T2_T3_T4_T5_ --------------------------
	.section	.text._ZN2at6native27unrolled_elementwise_kernelIZZZNS0_44_GLOBAL__N__40a83637_7_Lerp_cu_1520ed90_319418lerp_tensor_kernelERNS_18TensorIteratorBaseEENKUlvE0_clEvENKUlvE2_clEvEUlN3c108BFloat16ES8_S8_E_St5arrayIPcLm4EELi4E23TrivialOffsetCalculatorILi3EjESD_ILi1EjENS0_6memory15LoadWithoutCastENSG_16StoreWithoutCastEEEviT_T0_T2_T3_T4_T5_,"ax",@progbits
	.align	128
        .global         _ZN2at6native27unrolled_elementwise_kernelIZZZNS0_44_GLOBAL__N__40a83637_7_Lerp_cu_1520ed90_319418lerp_tensor_kernelERNS_18TensorIteratorBaseEENKUlvE0_clEvENKUlvE2_clEvEUlN3c108BFloat16ES8_S8_E_St5arrayIPcLm4EELi4E23TrivialOffsetCalculatorILi3EjESD_ILi1EjENS0_6memory15LoadWithoutCastENSG_16StoreWithoutCastEEEviT_T0_T2_T3_T4_T5_
        .type           _ZN2at6native27unrolled_elementwise_kernelIZZZNS0_44_GLOBAL__N__40a83637_7_Lerp_cu_1520ed90_319418lerp_tensor_kernelERNS_18TensorIteratorBaseEENKUlvE0_clEvENKUlvE2_clEvEUlN3c108BFloat16ES8_S8_E_St5arrayIPcLm4EELi4E23TrivialOffsetCalculatorILi3EjESD_ILi1EjENS0_6memory15LoadWithoutCastENSG_16StoreWithoutCastEEEviT_T0_T2_T3_T4_T5_,@function
        .size           _ZN2at6native27unrolled_elementwise_kernelIZZZNS0_44_GLOBAL__N__40a83637_7_Lerp_cu_1520ed90_319418lerp_tensor_kernelERNS_18TensorIteratorBaseEENKUlvE0_clEvENKUlvE2_clEvEUlN3c108BFloat16ES8_S8_E_St5arrayIPcLm4EELi4E23TrivialOffsetCalculatorILi3EjESD_ILi1EjENS0_6memory15LoadWithoutCastENSG_16StoreWithoutCastEEEviT_T0_T2_T3_T4_T5_,(.L_x_8209 - _ZN2at6native27unrolled_elementwise_kernelIZZZNS0_44_GLOBAL__N__40a83637_7_Lerp_cu_1520ed90_319418lerp_tensor_kernelERNS_18TensorIteratorBaseEENKUlvE0_clEvENKUlvE2_clEvEUlN3c108BFloat16ES8_S8_E_St5arrayIPcLm4EELi4E23TrivialOffsetCalculatorILi3EjESD_ILi1EjENS0_6memory15LoadWithoutCastENSG_16StoreWithoutCastEEEviT_T0_T2_T3_T4_T5_)
        .other          _ZN2at6native27unrolled_elementwise_kernelIZZZNS0_44_GLOBAL__N__40a83637_7_Lerp_cu_1520ed90_319418lerp_tensor_kernelERNS_18TensorIteratorBaseEENKUlvE0_clEvENKUlvE2_clEvEUlN3c108BFloat16ES8_S8_E_St5arrayIPcLm4EELi4E23TrivialOffsetCalculatorILi3EjESD_ILi1EjENS0_6memory15LoadWithoutCastENSG_16StoreWithoutCastEEEviT_T0_T2_T3_T4_T5_,@"STO_CUDA_ENTRY STV_DEFAULT"
_ZN2at6native27unrolled_elementwise_kernelIZZZNS0_44_GLOBAL__N__40a83637_7_Lerp_cu_1520ed90_319418lerp_tensor_kernelERNS_18TensorIteratorBaseEENKUlvE0_clEvENKUlvE2_clEvEUlN3c108BFloat16ES8_S8_E_St5arrayIPcLm4EELi4E23TrivialOffsetCalculatorILi3EjESD_ILi1EjENS0_6memory15LoadWithoutCastENSG_16StoreWithoutCastEEEviT_T0_T2_T3_T4_T5_:
.text._ZN2at6native27unrolled_elementwise_kernelIZZZNS0_44_GLOBAL__N__40a83637_7_Lerp_cu_1520ed90_319418lerp_tensor_kernelERNS_18TensorIteratorBaseEENKUlvE0_clEvENKUlvE2_clEvEUlN3c108BFloat16ES8_S8_E_St5arrayIPcLm4EELi4E23TrivialOffsetCalculatorILi3EjESD_ILi1EjENS0_6memory15LoadWithoutCastENSG_16StoreWithoutCastEEEviT_T0_T2_T3_T4_T5_:
        /* <DEDUP_REMOVED lines=8> */
[----:B------:R-:W1:Y:S01]  /*0080*/  LDC.64 R24, c[0x0][0x390] ;  /* 0x0000e400ff187b82 */ /* 0x000e620000000a00 */
[----:B0-----:R-:W-:-:S07]  /*0090*/  IMAD R2, R0, -0x200, R3 ;  /* 0xfffffe0000027824 */ /* 0x001fce00078e0203 */
[----:B------:R-:W0:Y:S01]  /*00a0*/  LDC.64 R14, c[0x0][0x390] ;  /* 0x0000e400ff0e7b82 */ /* 0x000e220000000a00 */
[----:B--2---:R-:W-:Y:S02]  /*00b0*/  MOV R3, R27 ;  /* 0x0000001b00037202 */ /* 0x004fe40000000f00 */
[----:B------:R-:W-:-:S05]  /*00c0*/  ISETP.GE.AND P0, PT, R27, R2, PT ;  /* 0x000000021b00720c */ /* 0x000fca0003f06270 */
[----:B------:R-:W2:Y:S08]  /*00d0*/  LDC.64 R16, c[0x0][0x398] ;  /* 0x0000e600ff107b82 */ /* 0x000eb00000000a00 */
[----:B------:R-:W2:Y:S01]  /*00e0*/  LDC.64 R10, c[0x0][0x398] ;  /* 0x0000e600ff0a7b82 */ /* 0x000ea20000000a00 */
[----:B------:R-:W-:-:S05]  /*00f0*/  @!P0 VIADD R27, R3, 0x80 ;  /* 0x00000080031b8836 */ /* 0x000fca0000000000 */
[----:B------:R-:W-:-:S13]  /*0100*/  ISETP.GE.AND P1, PT, R27, R2, PT ;  /* 0x000000021b00720c */ /* 0x000fda0003f26270 */
[----:B------:R-:W-:Y:S01]  /*0110*/  @!P1 LEA R7, R0, R27, 0x9 ;  /* 0x0000001b00079211 */ /* 0x000fe200078e48ff */
[----:B------:R-:W-:Y:S01]  /*0120*/  @!P1 VIADD R27, R27, 0x80 ;  /* 0x000000801b1b9836 */ /* 0x000fe20000000000 */
[----:B------:R-:W0:Y:S01]  /*0130*/  @!P1 LDC.64 R22, c[0x0][0x3a0] ;  /* 0x0000e800ff169b82 */ /* 0x000e220000000a00 */
[----:B------:R-:W-:Y:S02]  /*0140*/  PRMT R6, RZ, 0x7610, R6 ;  /* 0x00007610ff067816 */ /* 0x000fe40000000006 */
[----:B---3--:R-:W-:Y:S01]  /*0150*/  @!P1 IMAD.WIDE.U32 R28, R7, 0x2, R28 ;  /* 0x00000002071c9825 */ /* 0x008fe200078e001c */
[----:B------:R-:W-:-:S03]  /*0160*/  ISETP.GE.AND P3, PT, R27, R2, PT ;  /* 0x000000021b00720c */ /* 0x000fc60003f66270 */
[----:B----4-:R-:W-:Y:S01]  /*0170*/  @!P1 IMAD.WIDE.U32 R20, R7, 0x2, R20 ;  /* 0x0000000207149825 */ /* 0x010fe200078e0014 */
[----:B------:R-:W-:Y:S01]  /*0180*/  PRMT R5, RZ, 0x7610, R5 ;  /* 0x00007610ff057816 */ /* 0x000fe20000000005 */
[----:B-1----:R-:W5:Y:S05]  /*0190*/  @!P1 LDG.E.U16 R4, desc[UR4][R28.64] ;  /* 0x000000041c049981 */ /* 0x002f6a000c1e1500 */
[----:B------:R-:W5:Y:S03]  /*01a0*/  @!P1 LDG.E.U16 R5, desc[UR4][R20.64] ;  /* 0x0000000414059981 */ /* 0x000f66000c1e1500 */
[----:B------:R-:W-:Y:S01]  /*01b0*/  @!P3 LEA R9, R0, R27, 0x9 ;  /* 0x0000001b0009b211 */ /* 0x000fe200078e48ff */
[----:B------:R-:W-:Y:S01]  /*01c0*/  @!P3 VIADD R27, R27, 0x80 ;  /* 0x000000801b1bb836 */ /* 0x000fe20000000000 */
[----:B------:R-:W1:Y:S04]  /*01d0*/  @!P3 LDC.64 R12, c[0x0][0x3a0] ;  /* 0x0000e800ff0cbb82 */ /* 0x000e680000000a00 */
[----:B------:R-:W-:-:S13]  /*01e0*/  ISETP.GE.AND P2, PT, R27, R2, PT ;  /* 0x000000021b00720c */ /* 0x000fda0003f46270 */
[----:B------:R-:W3:Y:S01]  /*01f0*/  @!P2 LDC.64 R18, c[0x0][0x3a0] ;  /* 0x0000e800ff12ab82 */ /* 0x000ee20000000a00 */
[----:B0-----:R-:W-:Y:S01]  /*0200*/  @!P1 IMAD.WIDE.U32 R22, R7, 0x2, R22 ;  /* 0x0000000207169825 */ /* 0x001fe200078e0016 */
[----:B------:R-:W-:Y:S02]  /*0210*/  PRMT R7, RZ, 0x7610, R7 ;  /* 0x00007610ff077816 */ /* 0x000fe40000000007 */
[----:B------:R-:W-:Y:S01]  /*0220*/  @!P2 LEA R27, R0, R27, 0x9 ;  /* 0x0000001b001ba211 */ /* 0x000fe200078e48ff */
[----:B------:R-:W-:Y:S01]  /*0230*/  @!P3 IMAD.WIDE.U32 R24, R9, 0x2, R24 ;  /* 0x000000020918b825 */ /* 0x000fe200078e0018 */
[----:B------:R0:W5:Y:S03]  /*0240*/  @!P1 LDG.E.U16 R6, desc[UR4][R22.64] ;  /* 0x0000000416069981 */ /* 0x000166000c1e1500 */
[C---:B------:R-:W-:Y:S01]  /*0250*/  @!P2 IMAD.WIDE.U32 R14, R27.reuse, 0x2, R14 ;  /* 0x000000021b0ea825 */ /* 0x040fe200078e000e */
[----:B------:R4:W5:Y:S03]  /*0260*/  @!P3 LDG.E.U16 R7, desc[UR4][R24.64] ;  /* 0x000000041807b981 */ /* 0x000966000c1e1500 */
[C---:B--2---:R-:W-:Y:S01]  /*0270*/  @!P2 IMAD.WIDE.U32 R16, R27.reuse, 0x2, R16 ;  /* 0x000000021b10a825 */ /* 0x044fe200078e0010 */
[----:B0-----:R-:W0:Y:S03]  /*0280*/  LDC.64 R22, c[0x0][0x390] ;  /* 0x0000e400ff167b82 */ /* 0x001e260000000a00 */
[----:B---3--:R-:W-:-:S05]  /*0290*/  @!P2 IMAD.WIDE.U32 R18, R27, 0x2, R18 ;  /* 0x000000021b12a825 */ /* 0x008fca00078e0012 */
[----:B----4-:R-:W2:Y:S08]  /*02a0*/  LDC.64 R24, c[0x0][0x398] ;  /* 0x0000e600ff187b82 */ /* 0x010eb00000000a00 */
[----:B------:R-:W3:Y:S01]  /*02b0*/  @!P0 LDC.64 R26, c[0x0][0x3a0] ;  /* 0x0000e800ff1a8b82 */ /* 0x000ee20000000a00 */
[----:B------:R-:W-:Y:S01]  /*02c0*/  @!P3 IMAD.WIDE.U32 R10, R9, 0x2, R10 ;  /* 0x00000002090ab825 */ /* 0x000fe200078e000a */
[----:B------:R-:W-:-:S03]  /*02d0*/  PRMT R20, RZ, 0x7610, R20 ;  /* 0x00007610ff147816 */ /* 0x000fc60000000014 */
[----:B-1----:R-:W-:Y:S01]  /*02e0*/  @!P3 IMAD.WIDE.U32 R12, R9, 0x2, R12 ;  /* 0x00000002090cb825 */ /* 0x002fe200078e000c */
[----:B------:R-:W-:Y:S02]  /*02f0*/  PRMT R9, RZ, 0x7610, R9 ;  /* 0x00007610ff097816 */ /* 0x000fe40000000009 */
[----:B------:R1:W5:Y:S01]  /*0300*/  @!P2 LDG.E.U16 R20, desc[UR4][R14.64] ;  /* 0x000000040e14a981 */ /* 0x000362000c1e1500 */
[----:B------:R-:W-:-:S03]  /*0310*/  @!P0 IMAD R29, R0, 0x200, R3 ;  /* 0x00000200001d8824 */ /* 0x000fc600078e0203 */
[----:B------:R4:W5:Y:S01]  /*0320*/  @!P3 LDG.E.U16 R9, desc[UR4][R12.64] ;  /* 0x000000040c09b981 */ /* 0x000962000c1e1500 */
[----:B0-----:R-:W-:-:S04]  /*0330*/  @!P0 IMAD.WIDE.U32 R22, R29, 0x2, R22 ;  /* 0x000000021d168825 */ /* 0x001fc800078e0016 */
[C---:B--2---:R-:W-:Y:S01]  /*0340*/  @!P0 IMAD.WIDE.U32 R24, R29.reuse, 0x2, R24 ;  /* 0x000000021d188825 */ /* 0x044fe200078e0018 */
[----:B-1----:R-:W-:Y:S02]  /*0350*/  PRMT R14, RZ, 0x7610, R14 ;  /* 0x00007610ff0e7816 */ /* 0x002fe4000000000e */
[----:B----4-:R-:W-:Y:S02]  /*0360*/  PRMT R13, RZ, 0x7610, R13 ;  /* 0x00007610ff0d7816 */ /* 0x010fe4000000000d */
[----:B------:R-:W-:Y:S01]  /*0370*/  PRMT R12, RZ, 0x7610, R12 ;  /* 0x00007610ff0c7816 */ /* 0x000fe2000000000c */
[----:B---3--:R-:W-:-:S03]  /*0380*/  @!P0 IMAD.WIDE.U32 R26, R29, 0x2, R26 ;  /* 0x000000021d1a8825 */ /* 0x008fc600078e001a */
[----:B------:R-:W5:Y:S04]  /*0390*/  @!P0 LDG.E.U16 R13, desc[UR4][R22.64] ;  /* 0x00000004160d8981 */ /* 0x000f68000c1e1500 */
[----:B------:R-:W5:Y:S04]  /*03a0*/  @!P0 LDG.E.U16 R12, desc[UR4][R24.64] ;  /* 0x00000004180c8981 */ /* 0x000f68000c1e1500 */
[----:B------:R-:W5:Y:S01]  /*03b0*/  @!P0 LDG.E.U16 R14, desc[UR4][R26.64] ;  /* 0x000000041a0e8981 */ /* 0x000f62000c1e1500 */
[----:B------:R-:W-:Y:S02]  /*03c0*/  ISETP.GE.AND P0, PT, R3, R2, PT ;  /* 0x000000020300720c */ /* 0x000fe40003f06270 */
[----:B------:R-:W-:-:S06]  /*03d0*/  PRMT R8, RZ, 0x7610, R8 ;  /* 0x00007610ff087816 */ /* 0x000fcc0000000008 */
[----:B------:R0:W5:Y:S01]  /*03e0*/  @!P3 LDG.E.U16 R8, desc[UR4][R10.64] ;  /* 0x000000040a08b981 */ /* 0x000162000c1e1500 */
[----:B------:R-:W-:Y:S02]  /*03f0*/  PRMT R28, RZ, 0x7610, R28 ;  /* 0x00007610ff1c7816 */ /* 0x000fe4000000001c */
[----:B------:R-:W-:-:S04]  /*0400*/  PRMT R21, RZ, 0x7610, R21 ;  /* 0x00007610ff157816 */ /* 0x000fc80000000015 */
[----:B------:R1:W5:Y:S01]  /*0410*/  @!P2 LDG.E.U16 R28, desc[UR4][R18.64] ;  /* 0x00000004121ca981 */ /* 0x000362000c1e1500 */
[----:B0-----:R-:W0:Y:S03]  /*0420*/  @!P0 LDC.64 R10, c[0x0][0x388] ;  /* 0x0000e200ff0a8b82 */ /* 0x001e260000000a00 */
[----:B------:R2:W5:Y:S01]  /*0430*/  @!P2 LDG.E.U16 R21, desc[UR4][R16.64] ;  /* 0x000000041015a981 */ /* 0x000562000c1e1500 */
[C---:B------:R-:W-:Y:S02]  /*0440*/  VIADD R15, R3.reuse, 0x100 ;  /* 0x00000100030f7836 */ /* 0x040fe40000000000 */
[----:B------:R-:W-:Y:S01]  /*0450*/  @!P0 IMAD R29, R0, 0x200, R3 ;  /* 0x00000200001d8824 */ /* 0x000fe200078e0203 */
[C---:B-1----:R-:W-:Y:S01]  /*0460*/  IADD3 R19, PT, PT, R3.reuse, 0x80, RZ ;  /* 0x0000008003137810 */ /* 0x042fe20007ffe0ff */
[----:B------:R-:W-:Y:S01]  /*0470*/  BSSY.RECONVERGENT B0, `(.L_x_4719) ;  /* 0x0000012000007945 */ /* 0x000fe20003800200 */
[----:B--2---:R-:W-:-:S02]  /*0480*/  IADD3 R17, PT, PT, R3, 0x180, RZ ;  /* 0x0000018003117810 */ /* 0x004fc40007ffe0ff */
[----:B------:R-:W-:Y:S02]  /*0490*/  @!P0 MOV R3, R19 ;  /* 0x0000001300038202 */ /* 0x000fe40000000f00 */
[-C--:B------:R-:W-:Y:S02]  /*04a0*/  ISETP.GE.AND P5, PT, R19, R2.reuse, PT ;  /* 0x000000021300720c */ /* 0x080fe40003fa6270 */
[-C--:B------:R-:W-:Y:S02]  /*04b0*/  ISETP.GE.AND P3, PT, R15, R2.reuse, PT ;  /* 0x000000020f00720c */ /* 0x080fe40003f66270 */
[-C--:B------:R-:W-:Y:S02]  /*04c0*/  ISETP.GE.AND P1, PT, R17, R2.reuse, PT ;  /* 0x000000021100720c */ /* 0x080fe40003f26270 */
[----:B------:R-:W-:Y:S01]  /*04d0*/  ISETP.GE.AND P2, PT, R3, R2, PT ;  /* 0x000000020300720c */ /* 0x000fe20003f46270 */
[----:B0-----:R-:W-:Y:S01]  /*04e0*/  @!P0 IMAD.WIDE.U32 R10, R29, 0x2, R10 ;  /* 0x000000021d0a8825 */ /* 0x001fe200078e000a */
[----:B------:R-:W-:Y:S11]  /*04f0*/  @P0 BRA `(.L_x_4720) ;  /* 0x0000000000240947 */ /* 0x000ff60003800000 */
[----:B-----5:R-:W-:Y:S01]  /*0500*/  IMAD.U32 R14, R14, 0x10000, RZ ;  /* 0x000100000e0e7824 */ /* 0x020fe200078e00ff */
[----:B------:R-:W-:Y:S01]  /*0510*/  SHF.L.U32 R13, R13, 0x10, RZ ;  /* 0x000000100d0d7819 */ /* 0x000fe200000006ff */
[----:B------:R-:W-:-:S03]  /*0520*/  IMAD.U32 R17, R12, 0x10000, RZ ;  /* 0x000100000c117824 */ /* 0x000fc600078e00ff */
[----:B------:R-:W-:Y:S01]  /*0530*/  FSETP.GEU.FTZ.AND P4, PT, |R14|, 0.5, PT ;  /* 0x3f0000000e00780b */ /* 0x000fe20003f9e200 */
[----:B------:R-:W-:-:S12]  /*0540*/  FADD.FTZ R12, -R13, R17 ;  /* 0x000000110d0c7221 */ /* 0x000fd80000010100 */
[C---:B------:R-:W-:Y:S01]  /*0550*/  @P4 FADD.FTZ R15, -R14.reuse, 1 ;  /* 0x3f8000000e0f4421 */ /* 0x040fe20000010100 */
[----:B------:R-:W-:-:S03]  /*0560*/  @!P4 FFMA.FTZ R13, R14, R12, R13 ;  /* 0x0000000c0e0dc223 */ /* 0x000fc6000001000d */
[----:B------:R-:W-:-:S05]  /*0570*/  @P4 FFMA.FTZ R13, -R12, R15, R17 ;  /* 0x0000000f0c0d4223 */ /* 0x000fca0000010111 */
[----:B------:R-:W-:-:S07]  /*0580*/  F2FP.BF16.F32.PACK_AB R12, RZ, R13 ;  /* 0x0000000dff0c723e */ /* 0x000fce00000010ff */
.L_x_4720:
[----:B------:R-:W-:Y:S05]  /*0590*/  BSYNC.RECONVERGENT B0 ;  /* 0x0000000000007941 */ /* 0x000fea0003800200 */
.L_x_4719:
[----:B------:R-:W-:Y:S04]  /*05a0*/  BSSY.RECONVERGENT B0, `(.L_x_4721) ;  /* 0x000000b000007945 */ /* 0x000fe80003800200 */
[----:B------:R-:W-:Y:S05]  /*05b0*/  @P5 BRA `(.L_x_4722) ;  /* 0x0000000000245947 */ /* 0x000fea0003800000 */
[----:B-----5:R-:W-:Y:S01]  /*05c0*/  SHF.L.U32 R6, R6, 0x10, RZ ;  /* 0x0000001006067819 */ /* 0x020fe200000006ff */
[----:B------:R-:W-:Y:S01]  /*05d0*/  IMAD.U32 R13, R4, 0x10000, RZ ;  /* 0x00010000040d7824 */ /* 0x000fe200078e00ff */
[----:B------:R-:W-:Y:S02]  /*05e0*/  SHF.L.U32 R15, R5, 0x10, RZ ;  /* 0x00000010050f7819 */ /* 0x000fe400000006ff */
[----:B------:R-:W-:-:S03]  /*05f0*/  FSETP.GEU.FTZ.AND P4, PT, |R6|, 0.5, PT ;  /* 0x3f0000000600780b */ /* 0x000fc60003f9e200 */
[----:B------:R-:W-:-:S10]  /*0600*/  FADD.FTZ R4, -R13, R15 ;  /* 0x0000000f0d047221 */ /* 0x000fd40000010100 */
[C---:B------:R-:W-:Y:S01]  /*0610*/  @!P4 FFMA.FTZ R5, R6.reuse, R4, R13 ;  /* 0x000000040605c223 */ /* 0x040fe2000001000d */
[----:B------:R-:W-:-:S04]  /*0620*/  @P4 FADD.FTZ R13, -R6, 1 ;  /* 0x3f800000060d4421 */ /* 0x000fc80000010100 */
[----:B------:R-:W-:-:S05]  /*0630*/  @P4 FFMA.FTZ R5, -R4, R13, R15 ;  /* 0x0000000d04054223 */ /* 0x000fca000001010f */
[----:B------:R-:W-:-:S07]  /*0640*/  F2FP.BF16.F32.PACK_AB R4, RZ, R5 ;  /* 0x00000005ff04723e */ /* 0x000fce00000010ff */
.L_x_4722:
[----:B------:R-:W-:Y:S05]  /*0650*/  BSYNC.RECONVERGENT B0 ;  /* 0x0000000000007941 */ /* 0x000fea0003800200 */
.L_x_4721:
[----:B------:R-:W-:Y:S04]  /*0660*/  BSSY.RECONVERGENT B0, `(.L_x_4723) ;  /* 0x000000b000007945 */ /* 0x000fe80003800200 */
[----:B------:R-:W-:Y:S05]  /*0670*/  @P3 BRA `(.L_x_4724) ;  /* 0x0000000000243947 */ /* 0x000fea0003800000 */
        /* <DEDUP_REMOVED lines=9> */
.L_x_4724:
[----:B------:R-:W-:Y:S05]  /*0710*/  BSYNC.RECONVERGENT B0 ;  /* 0x0000000000007941 */ /* 0x000fea0003800200 */
.L_x_4723:
[----:B------:R-:W-:Y:S04]  /*0720*/  BSSY.RECONVERGENT B0, `(.L_x_4725) ;  /* 0x000000b000007945 */ /* 0x000fe80003800200 */
[----:B------:R-:W-:Y:S05]  /*0730*/  @P1 BRA `(.L_x_4726) ;  /* 0x0000000000241947 */ /* 0x000fea0003800000 */
[----:B-----5:R-:W-:Y:S01]  /*0740*/  SHF.L.U32 R7, R28, 0x10, RZ ;  /* 0x000000101c077819 */ /* 0x020fe200000006ff */
[----:B------:R-:W-:Y:S01]  /*0750*/  IMAD.U32 R20, R20, 0x10000, RZ ;  /* 0x0001000014147824 */ /* 0x000fe200078e00ff */
[----:B------:R-:W-:Y:S02]  /*0760*/  SHF.L.U32 R14, R21, 0x10, RZ ;  /* 0x00000010150e7819 */ /* 0x000fe400000006ff */
[----:B------:R-:W-:-:S03]  /*0770*/  FSETP.GEU.FTZ.AND P1, PT, |R7|, 0.5, PT ;  /* 0x3f0000000700780b */ /* 0x000fc60003f3e200 */
[----:B------:R-:W-:-:S10]  /*0780*/  FADD.FTZ R5, -R20, R14 ;  /* 0x0000000e14057221 */ /* 0x000fd40000010100 */
[C---:B------:R-:W-:Y:S01]  /*0790*/  @P1 FADD.FTZ R8, -R7.reuse, 1 ;  /* 0x3f80000007081421 */ /* 0x040fe20000010100 */
[----:B------:R-:W-:-:S03]  /*07a0*/  @!P1 FFMA.FTZ R6, R7, R5, R20 ;  /* 0x0000000507069223 */ /* 0x000fc60000010014 */
[----:B------:R-:W-:-:S05]  /*07b0*/  @P1 FFMA.FTZ R6, -R5, R8, R14 ;  /* 0x0000000805061223 */ /* 0x000fca000001010e */
[----:B------:R-:W-:-:S07]  /*07c0*/  F2FP.BF16.F32.PACK_AB R8, RZ, R6 ;  /* 0x00000006ff08723e */ /* 0x000fce00000010ff */
.L_x_4726:
[----:B------:R-:W-:Y:S05]  /*07d0*/  BSYNC.RECONVERGENT B0 ;  /* 0x0000000000007941 */ /* 0x000fea0003800200 */
.L_x_4725:
[----:B-----5:R0:W-:Y:S01]  /*07e0*/  @!P0 STG.E.U16 desc[UR4][R10.64], R12 ;  /* 0x0000000c0a008986 */ /* 0x0201e2000c101504 */
[----:B------:R-:W-:Y:S04]  /*07f0*/  BSSY.RECONVERGENT B0, `(.L_x_4727) ;  /* 0x000000d000007945 */ /* 0x000fe80003800200 */
[----:B------:R-:W-:Y:S05]  /*0800*/  @P2 BRA `(.L_x_4728) ;  /* 0x00000000002c2947 */ /* 0x000fea0003800000 */
[----:B------:R-:W1:Y:S01]  /*0810*/  LDC.64 R6, c[0x0][0x388] ;  /* 0x0000e200ff067b82 */ /* 0x000e620000000a00 */
[----:B------:R-:W-:Y:S01]  /*0820*/  IMAD R5, R0, 0x200, R3 ;  /* 0x0000020000057824 */ /* 0x000fe200078e0203 */
[----:B------:R-:W-:Y:S02]  /*0830*/  IADD3 R3, PT, PT, R3, 0x80, RZ ;  /* 0x0000008003037810 */ /* 0x000fe40007ffe0ff */
[----:B0-----:R-:W-:Y:S02]  /*0840*/  PRMT R10, R4, 0x7610, R10 ;  /* 0x00007610040a7816 */ /* 0x001fe4000000000a */
[----:B------:R-:W-:-:S13]  /*0850*/  ISETP.GE.AND P0, PT, R3, R2, PT ;  /* 0x000000020300720c */ /* 0x000fda0003f06270 */
[----:B------:R-:W-:Y:S01]  /*0860*/  @!P0 IMAD R11, R0, 0x200, R3 ;  /* 0x00000200000b8824 */ /* 0x000fe200078e0203 */
[----:B------:R-:W-:Y:S01]  /*0870*/  @!P0 IADD3 R3, PT, PT, R3, 0x80, RZ ;  /* 0x0000008003038810 */ /* 0x000fe20007ffe0ff */
[----:B-1----:R-:W-:-:S04]  /*0880*/  IMAD.WIDE.U32 R4, R5, 0x2, R6 ;  /* 0x0000000205047825 */ /* 0x002fc800078e0006 */
[----:B------:R-:W-:Y:S01]  /*0890*/  @!P0 IMAD.WIDE.U32 R6, R11, 0x2, R6 ;  /* 0x000000020b068825 */ /* 0x000fe200078e0006 */
[----:B------:R1:W-:Y:S04]  /*08a0*/  STG.E.U16 desc[UR4][R4.64], R10 ;  /* 0x0000000a04007986 */ /* 0x0003e8000c101504 */
[----:B------:R1:W-:Y:S02]  /*08b0*/  @!P0 STG.E.U16 desc[UR4][R6.64], R9 ;  /* 0x0000000906008986 */ /* 0x0003e4000c101504 */
.L_x_4728:
[----:B------:R-:W-:Y:S05]  /*08c0*/  BSYNC.RECONVERGENT B0 ;  /* 0x0000000000007941 */ /* 0x000fea0003800200 */
.L_x_4727:
[----:B------:R-:W-:-:S13]  /*08d0*/  ISETP.GE.AND P0, PT, R3, R2, PT ;  /* 0x000000020300720c */ /* 0x000fda0003f06270 */
[----:B------:R-:W-:Y:S05]  /*08e0*/  @P0 EXIT ;  /* 0x000000000000094d */ /* 0x000fea0003800000 */
[----:B-1----:R-:W1:Y:S01]  /*08f0*/  LDC.64 R4, c[0x0][0x388] ;  /* 0x0000e200ff047b82 */ /* 0x002e620000000a00 */
[----:B------:R-:W-:-:S05]  /*0900*/  LEA R3, R0, R3, 0x9 ;  /* 0x0000000300037211 */ /* 0x000fca00078e48ff */
[----:B-1----:R-:W-:-:S05]  /*0910*/  IMAD.WIDE.U32 R2, R3, 0x2, R4 ;  /* 0x0000000203027825 */ /* 0x002fca00078e0004 */
[----:B------:R-:W-:Y:S01]  /*0920*/  STG.E.U16 desc[UR4][R2.64], R8 ;  /* 0x0000000802007986 */ /* 0x000fe2000c101504 */
[----:B------:R-:W-:Y:S05]  /*0930*/  EXIT ;  /* 0x000000000000794d */ /* 0x000fea0003800000 */
.L_x_4729:
        /* <DEDUP_REMOVED lines=12> */
.L_x_8209:


//--------------------- .text._ZN2at6native29vectorized_elementwise_kernelILi2EZZZNS0_44_GLOBAL__N__40a83637_7_Lerp_cu_1520ed90_319418lerp_tensor_kernelERNS_18TensorIteratorBaseEENKUlvE0_clEvENKUlvE2_clEvEUlN3c108BFloat16ES8_S8_E_St5arrayIPcLm4EEEEviT0_T1_ --------------------------
	.section	.text._ZN2at6native29vectorized_elementwise_kernelILi2EZZZNS0_44_GLOBAL__N__40a83637_7_Lerp_cu_1520ed90_319418lerp_tensor_kernelERNS_18TensorIteratorBaseEENKUlvE0_clEvENKUlvE2_clEvEUlN3c108BFloat16ES8_S8_E_St5arrayIPcLm4EEEEviT0_T1_,"ax",@progbits
	.align	128
        .global         _ZN2at6native29vectorized_elementwise_kernelILi2EZZZNS0_44_GLOBAL__N__40a83637_7_Lerp_cu_1520ed90_319418lerp_tensor_kernelERNS_18TensorIteratorBaseEENKUlvE0_clEvENKUlvE2_clEvEUlN3c108BFloat16ES8_S8_E_St5arrayIPcLm4EEEEviT0_T1_
        .type           _ZN2at6native29vectorized_elementwise_kernelILi2EZZZNS0_44_GLOBAL__N__40a83637_7_Lerp_cu_1520ed90_319418lerp_tensor_kernelERNS_18TensorIteratorBaseEENKUlvE0_clEvENKUlvE2_clEvEUlN3c108BFloat16ES8_S8_E_St5arrayIPcLm4EEEEviT0_T1_,@function
        .size           _ZN2at6native29vectorized_elementwise_kernelILi2EZZZNS0_44_GLOBAL__N__40a83637_7_Lerp_cu_1520ed90_319418lerp_tensor_kernelERNS_18TensorIteratorBaseEENKUlvE0_clEvENKUlvE2_clEvEUlN3c108BFloat16ES8_S8_E_St5arrayIPcLm4EEEEviT0_T1_,(.L_x_8210 - _ZN2at6native29vectorized_elementwise_kernelILi2EZZZNS0_44_GLOBAL__N__40a83637_7_Lerp_cu_1520ed90_319418lerp_tensor_kernelERNS_18TensorIteratorBaseEENKUlvE0_clEvENKUlvE2_clEvEUlN3c108BFloat16ES8_S8_E_St5arrayIPcLm4EEEEviT0_T1_)
        .other          _ZN2at6native29vectorized_elementwise_kernelILi2EZZZNS0_44_GLOBAL__N__40a83637_7_Lerp_cu_1520ed90_319418lerp_tensor_kernelERNS_18TensorIteratorBaseEENKUlvE0_clEvENKUlvE2_clEvEUlN3c108BFloat16ES8_S8_E_St5arrayIPcLm4EEEEviT0_T1_,@"STO_CUDA_ENTRY STV_DEFAULT"
_ZN2at6native29vectorized_elementwise_kernelILi2EZZZNS0_44_GLOBAL__N__40a83637_7_Lerp_cu_1520ed90_319418lerp_tensor_kernelERNS_18TensorIteratorBaseEENKUlvE0_clEvENKUlvE2_clEvEUlN3c108BFloat16ES8_S8_E_St5arrayIPcLm4EEEEviT0_T1_:
.text._ZN2at6native29vectorized_elementwise_kernelILi2EZZZNS0_44_GLOBAL__N__40a83637_7_Lerp_cu_1520ed90_319418lerp_tensor_kernelERNS_18TensorIteratorBaseEENKUlvE0_clEvENKUlvE2_clEvEUlN3c108BFloat16ES8_S8_E_St5arrayIPcLm4EEEEviT0_T1_:
        /* <DEDUP_REMOVED lines=9> */
[----:B------:R-:W1:Y:S08]  /*0090*/  LDC.64 R18, c[0x0][0x398] ;  /* 0x0000e600ff127b82 */ /* 0x000e700000000a00 */
[----:B------:R-:W2:Y:S01]  /*00a0*/  LDC.64 R10, c[0x0][0x390] ;  /* 0x0000e400ff0a7b82 */ /* 0x000ea20000000a00 */
[----:B------:R-:W-:-:S02]  /*00b0*/  PRMT R6, RZ, 0x7610, R6 ;  /* 0x00007610ff067816 */ /* 0x000fc40000000006 */
[----:B------:R-:W-:-:S05]  /*00c0*/  PRMT R4, RZ, 0x7610, R4 ;  /* 0x00007610ff047816 */ /* 0x000fca0000000004 */
[----:B------:R-:W3:Y:S08]  /*00d0*/  LDC.64 R22, c[0x0][0x390] ;  /* 0x0000e400ff167b82 */ /* 0x000ef00000000a00 */
[----:B------:R-:W4:Y:S01]  /*00e0*/  LDC.64 R12, c[0x0][0x398] ;  /* 0x0000e600ff0c7b82 */ /* 0x000f220000000a00 */
[----:B0-----:R-:W-:Y:S01]  /*00f0*/  ISETP.GE.U32.AND P0, PT, R0, R3, PT ;  /* 0x000000030000720c */ /* 0x001fe20003f06070 */
[----:B------:R-:W-:-:S06]  /*0100*/  IMAD.MOV.U32 R5, RZ, RZ, R0 ;  /* 0x000000ffff057224 */ /* 0x000fcc00078e0000 */
[----:B------:R-:W0:Y:S08]  /*0110*/  LDC.64 R14, c[0x0][0x390] ;  /* 0x0000e400ff0e7b82 */ /* 0x000e300000000a00 */
[----:B------:R-:W0:Y:S01]  /*0120*/  LDC.64 R28, c[0x0][0x398] ;  /* 0x0000e600ff1c7b82 */ /* 0x000e220000000a00 */
[----:B------:R-:W-:Y:S01]  /*0130*/  @!P0 IADD3 R0, PT, PT, R5, 0x80, RZ ;  /* 0x0000008005008810 */ /* 0x000fe20007ffe0ff */
[----:B------:R-:W-:-:S03]  /*0140*/  @!P0 IMAD.IADD R7, R2, 0x1, R5 ;  /* 0x0000000102078824 */ /* 0x000fc600078e0205 */
[----:B------:R-:W-:-:S03]  /*0150*/  ISETP.GE.U32.AND P1, PT, R0, R3, PT ;  /* 0x000000030000720c */ /* 0x000fc60003f26070 */
[----:B------:R-:W3:Y:S01]  /*0160*/  @!P0 LDC.64 R20, c[0x0][0x3a0] ;  /* 0x0000e800ff148b82 */ /* 0x000ee20000000a00 */
[----:B-1----:R-:W-:-:S04]  /*0170*/  @!P0 IMAD.WIDE.U32 R18, R7, 0x2, R18 ;  /* 0x0000000207128825 */ /* 0x002fc800078e0012 */
[----:B--2---:R-:W-:Y:S01]  /*0180*/  @!P0 IMAD.WIDE.U32 R10, R7, 0x2, R10 ;  /* 0x00000002070a8825 */ /* 0x004fe200078e000a */
[----:B------:R1:W5:Y:S01]  /*0190*/  @!P0 LDG.E.U16 R6, desc[UR4][R18.64] ;  /* 0x0000000412068981 */ /* 0x000362000c1e1500 */
[----:B------:R-:W-:Y:S01]  /*01a0*/  PRMT R8, RZ, 0x7610, R8 ;  /* 0x00007610ff087816 */ /* 0x000fe20000000008 */
[----:B------:R-:W2:Y:S02]  /*01b0*/  LDC.64 R24, c[0x0][0x390] ;  /* 0x0000e400ff187b82 */ /* 0x000ea40000000a00 */
[----:B------:R4:W5:Y:S01]  /*01c0*/  @!P0 LDG.E.U16 R4, desc[UR4][R10.64] ;  /* 0x000000040a048981 */ /* 0x000962000c1e1500 */
[----:B------:R-:W-:Y:S01]  /*01d0*/  @!P1 IADD3 R9, PT, PT, R2, R0, RZ ;  /* 0x0000000002099210 */ /* 0x000fe20007ffe0ff */
[----:B------:R-:W-:-:S04]  /*01e0*/  @!P1 VIADD R0, R0, 0x80 ;  /* 0x0000008000009836 */ /* 0x000fc80000000000 */
[----:B------:R-:W0:Y:S01]  /*01f0*/  @!P1 LDC.64 R16, c[0x0][0x3a0] ;  /* 0x0000e800ff109b82 */ /* 0x000e220000000a00 */
[----:B------:R-:W-:Y:S01]  /*0200*/  ISETP.GE.U32.AND P2, PT, R0, R3, PT ;  /* 0x000000030000720c */ /* 0x000fe20003f46070 */
[----:B---3--:R-:W-:Y:S01]  /*0210*/  @!P0 IMAD.WIDE.U32 R20, R7, 0x2, R20 ;  /* 0x0000000207148825 */ /* 0x008fe200078e0014 */
[----:B------:R-:W-:-:S11]  /*0220*/  PRMT R7, RZ, 0x7610, R7 ;  /* 0x00007610ff077816 */ /* 0x000fd60000000007 */
[----:B------:R-:W3:Y:S01]  /*0230*/  @!P2 LDC.64 R26, c[0x0][0x3a0] ;  /* 0x0000e800ff1aab82 */ /* 0x000ee20000000a00 */
[----:B-1----:R-:W-:Y:S01]  /*0240*/  @!P2 IADD3 R19, PT, PT, R2, R0, RZ ;  /* 0x000000000213a210 */ /* 0x002fe20007ffe0ff */
[----:B------:R-:W-:Y:S01]  /*0250*/  @!P2 VIADD R0, R0, 0x80 ;  /* 0x000000800000a836 */ /* 0x000fe20000000000 */
[----:B------:R1:W5:Y:S04]  /*0260*/  @!P0 LDG.E.U16 R7, desc[UR4][R20.64] ;  /* 0x0000000414078981 */ /* 0x000368000c1e1500 */
[----:B------:R-:W-:Y:S01]  /*0270*/  ISETP.GE.U32.AND P0, PT, R0, R3, PT ;  /* 0x000000030000720c */ /* 0x000fe20003f06070 */
[----:B------:R-:W-:Y:S01]  /*0280*/  @!P1 IMAD.WIDE.U32 R22, R9, 0x2, R22 ;  /* 0x0000000209169825 */ /* 0x000fe200078e0016 */
[----:B----4-:R-:W-:-:S03]  /*0290*/  PRMT R10, RZ, 0x7610, R10 ;  /* 0x00007610ff0a7816 */ /* 0x010fc6000000000a */
[C---:B------:R-:W-:Y:S01]  /*02a0*/  @!P1 IMAD.WIDE.U32 R12, R9.reuse, 0x2, R12 ;  /* 0x00000002090c9825 */ /* 0x040fe200078e000c */
[----:B-1----:R-:W1:Y:S01]  /*02b0*/  LDC.64 R20, c[0x0][0x398] ;  /* 0x0000e600ff147b82 */ /* 0x002e620000000a00 */
[----:B------:R4:W5:Y:S02]  /*02c0*/  @!P1 LDG.E.U16 R8, desc[UR4][R22.64] ;  /* 0x0000000416089981 */ /* 0x000964000c1e1500 */
[----:B0-----:R-:W-:Y:S01]  /*02d0*/  @!P1 IMAD.WIDE.U32 R16, R9, 0x2, R16 ;  /* 0x0000000209109825 */ /* 0x001fe200078e0010 */
[----:B------:R-:W-:-:S03]  /*02e0*/  PRMT R9, RZ, 0x7610, R9 ;  /* 0x00007610ff097816 */ /* 0x000fc60000000009 */
[C---:B------:R-:W-:Y:S01]  /*02f0*/  @!P2 IMAD.WIDE.U32 R14, R19.reuse, 0x2, R14 ;  /* 0x00000002130ea825 */ /* 0x040fe200078e000e */
[----:B------:R-:W5:Y:S03]  /*0300*/  @!P1 LDG.E.U16 R10, desc[UR4][R16.64] ;  /* 0x00000004100a9981 */ /* 0x000f66000c1e1500 */
[C---:B------:R-:W-:Y:S01]  /*0310*/  @!P2 IMAD.WIDE.U32 R28, R19.reuse, 0x2, R28 ;  /* 0x00000002131ca825 */ /* 0x040fe200078e001c */
[----:B------:R0:W5:Y:S01]  /*0320*/  @!P1 LDG.E.U16 R9, desc[UR4][R12.64] ;  /* 0x000000040c099981 */ /* 0x000162000c1e1500 */
[----:B----4-:R-:W4:Y:S02]  /*0330*/  @!P0 LDC.64 R22, c[0x0][0x3a0] ;  /* 0x0000e800ff168b82 */ /* 0x010f240000000a00 */
[----:B---3--:R-:W-:Y:S01]  /*0340*/  @!P2 IMAD.WIDE.U32 R26, R19, 0x2, R26 ;  /* 0x00000002131aa825 */ /* 0x008fe200078e001a */
[----:B------:R-:W-:-:S03]  /*0350*/  @!P0 IADD3 R19, PT, PT, R2, R0, RZ ;  /* 0x0000000002138210 */ /* 0x000fc60007ffe0ff */
[----:B------:R-:W-:-:S05]  /*0360*/  @!P0 VIADD R0, R0, 0x80 ;  /* 0x0000008000008836 */ /* 0x000fca0000000000 */
[----:B------:R-:W-:Y:S02]  /*0370*/  ISETP.GE.U32.AND P1, PT, R0, R3, PT ;  /* 0x000000030000720c */ /* 0x000fe40003f26070 */
[----:B------:R-:W-:Y:S02]  /*0380*/  PRMT R11, RZ, 0x7610, R11 ;  /* 0x00007610ff0b7816 */ /* 0x000fe4000000000b */
[----:B0-----:R-:W-:Y:S02]  /*0390*/  PRMT R12, RZ, 0x7610, R12 ;  /* 0x00007610ff0c7816 */ /* 0x001fe4000000000c */
[----:B------:R-:W-:Y:S02]  /*03a0*/  PRMT R13, RZ, 0x7610, R13 ;  /* 0x00007610ff0d7816 */ /* 0x000fe4000000000d */
[----:B------:R0:W5:Y:S04]  /*03b0*/  @!P2 LDG.E.U16 R11, desc[UR4][R14.64] ;  /* 0x000000040e0ba981 */ /* 0x000168000c1e1500 */
[----:B------:R-:W5:Y:S04]  /*03c0*/  @!P2 LDG.E.U16 R12, desc[UR4][R28.64] ;  /* 0x000000041c0ca981 */ /* 0x000f68000c1e1500 */
[----:B------:R3:W5:Y:S01]  /*03d0*/  @!P2 LDG.E.U16 R13, desc[UR4][R26.64] ;  /* 0x000000041a0da981 */ /* 0x000762000c1e1500 */
[----:B0-----:R-:W0:Y:S01]  /*03e0*/  LDC.64 R14, c[0x0][0x390] ;  /* 0x0000e400ff0e7b82 */ /* 0x001e220000000a00 */
[----:B------:R-:W-:-:S07]  /*03f0*/  PRMT R17, RZ, 0x7610, R17 ;  /* 0x00007610ff117816 */ /* 0x000fce0000000011 */
[----:B---3--:R-:W3:Y:S01]  /*0400*/  LDC.64 R26, c[0x0][0x398] ;  /* 0x0000e600ff1a7b82 */ /* 0x008ee20000000a00 */
[C---:B-1----:R-:W-:Y:S01]  /*0410*/  @!P0 IMAD.WIDE.U32 R20, R19.reuse, 0x2, R20 ;  /* 0x0000000213148825 */ /* 0x042fe200078e0014 */
[----:B------:R-:W-:Y:S02]  /*0420*/  PRMT R16, RZ, 0x7610, R16 ;  /* 0x00007610ff107816 */ /* 0x000fe40000000010 */
[----:B------:R-:W-:Y:S01]  /*0430*/  PRMT R18, RZ, 0x7610, R18 ;  /* 0x00007610ff127816 */ /* 0x000fe20000000012 */
[C---:B--2---:R-:W-:Y:S01]  /*0440*/  @!P0 IMAD.WIDE.U32 R24, R19.reuse, 0x2, R24 ;  /* 0x0000000213188825 */ /* 0x044fe200078e0018 */
[----:B------:R1:W5:Y:S02]  /*0450*/  @!P0 LDG.E.U16 R17, desc[UR4][R20.64] ;  /* 0x0000000414118981 */ /* 0x000364000c1e1500 */
[----:B------:R-:W2:Y:S01]  /*0460*/  @!P1 LDC.64 R28, c[0x0][0x3a0] ;  /* 0x0000e800ff1c9b82 */ /* 0x000ea20000000a00 */
[----:B----4-:R-:W-:Y:S01]  /*0470*/  @!P0 IMAD.WIDE.U32 R22, R19, 0x2, R22 ;  /* 0x0000000213168825 */ /* 0x010fe200078e0016 */
[----:B------:R4:W5:Y:S04]  /*0480*/  @!P0 LDG.E.U16 R16, desc[UR4][R24.64] ;  /* 0x0000000418108981 */ /* 0x000968000c1e1500 */
[----:B------:R-:W5:Y:S01]  /*0490*/  @!P0 LDG.E.U16 R18, desc[UR4][R22.64] ;  /* 0x0000000416128981 */ /* 0x000f62000c1e1500 */
[----:B-1----:R-:W-:Y:S01]  /*04a0*/  @!P1 IADD3 R21, PT, PT, R2, R0, RZ ;  /* 0x0000000002159210 */ /* 0x002fe20007ffe0ff */
[----:B------:R-:W-:Y:S01]  /*04b0*/  @!P1 VIADD R0, R0, 0x80 ;  /* 0x0000008000009836 */ /* 0x000fe20000000000 */
[----:B------:R-:W-:Y:S01]  /*04c0*/  PRMT R20, RZ, 0x7610, R20 ;  /* 0x00007610ff147816 */ /* 0x000fe20000000014 */
[----:B----4-:R-:W1:Y:S03]  /*04d0*/  LDC.64 R24, c[0x0][0x390] ;  /* 0x0000e400ff187b82 */ /* 0x010e660000000a00 */
[----:B------:R-:W-:Y:S01]  /*04e0*/  ISETP.GE.U32.AND P0, PT, R0, R3, PT ;  /* 0x000000030000720c */ /* 0x000fe20003f06070 */
[----:B0-----:R-:W-:-:S04]  /*04f0*/  @!P1 IMAD.WIDE.U32 R14, R21, 0x2, R14 ;  /* 0x00000002150e9825 */ /* 0x001fc800078e000e */
[----:B---3--:R-:W-:-:S04]  /*0500*/  @!P1 IMAD.WIDE.U32 R26, R21, 0x2, R26 ;  /* 0x00000002151a9825 */ /* 0x008fc800078e001a */
[----:B--2---:R-:W-:Y:S01]  /*0510*/  @!P1 IMAD.WIDE.U32 R28, R21, 0x2, R28 ;  /* 0x00000002151c9825 */ /* 0x004fe200078e001c */
[----:B------:R-:W-:Y:S01]  /*0520*/  PRMT R21, RZ, 0x7610, R21 ;  /* 0x00007610ff157816 */ /* 0x000fe20000000015 */
[----:B------:R0:W5:Y:S05]  /*0530*/  @!P1 LDG.E.U16 R20, desc[UR4][R26.64] ;  /* 0x000000041a149981 */ /* 0x00016a000c1e1500 */
[----:B------:R2:W5:Y:S01]  /*0540*/  @!P1 LDG.E.U16 R21, desc[UR4][R28.64] ;  /* 0x000000041c159981 */ /* 0x000562000c1e1500 */
[----:B0-----:R-:W0:Y:S01]  /*0550*/  LDC.64 R26, c[0x0][0x398] ;  /* 0x0000e600ff1a7b82 */ /* 0x001e220000000a00 */
[----:B------:R-:W-:-:S06]  /*0560*/  PRMT R19, RZ, 0x7610, R19 ;  /* 0x00007610ff137816 */ /* 0x000fcc0000000013 */
[----:B------:R3:W5:Y:S01]  /*0570*/  @!P1 LDG.E.U16 R19, desc[UR4][R14.64] ;  /* 0x000000040e139981 */ /* 0x000762000c1e1500 */
[----:B--2---:R-:W2:Y:S01]  /*0580*/  @!P0 LDC.64 R28, c[0x0][0x3a0] ;  /* 0x0000e800ff1c8b82 */ /* 0x004ea20000000a00 */
[----:B------:R-:W-:Y:S02]  /*0590*/  PRMT R22, RZ, 0x7610, R22 ;  /* 0x00007610ff167816 */ /* 0x000fe40000000016 */
[----:B---3--:R-:W-:-:S05]  /*05a0*/  @!P0 IADD3 R15, PT, PT, R2, R0, RZ ;  /* 0x00000000020f8210 */ /* 0x008fca0007ffe0ff */
[----:B-1----:R-:W-:Y:S01]  /*05b0*/  @!P0 IMAD.WIDE.U32 R24, R15, 0x2, R24 ;  /* 0x000000020f188825 */ /* 0x002fe200078e0018 */
[----:B------:R-:W-:-:S03]  /*05c0*/  PRMT R23, RZ, 0x7610, R23 ;  /* 0x00007610ff177816 */ /* 0x000fc60000000017 */
[C---:B0-----:R-:W-:Y:S01]  /*05d0*/  @!P0 IMAD.WIDE.U32 R26, R15.reuse, 0x2, R26 ;  /* 0x000000020f1a8825 */ /* 0x041fe200078e001a */
[----:B------:R0:W5:Y:S03]  /*05e0*/  @!P0 LDG.E.U16 R22, desc[UR4][R24.64] ;  /* 0x0000000418168981 */ /* 0x000166000c1e1500 */
[----:B------:R-:W-:Y:S01]  /*05f0*/  @!P0 VIADD R0, R0, 0x80 ;  /* 0x0000008000008836 */ /* 0x000fe20000000000 */
[----:B------:R1:W5:Y:S01]  /*0600*/  @!P0 LDG.E.U16 R23, desc[UR4][R26.64] ;  /* 0x000000041a178981 */ /* 0x000362000c1e1500 */
[----:B--2---:R-:W-:Y:S02]  /*0610*/  @!P0 IMAD.WIDE.U32 R28, R15, 0x2, R28 ;  /* 0x000000020f1c8825 */ /* 0x004fe400078e001c */
[----:B------:R-:W2:Y:S01]  /*0620*/  LDC.64 R14, c[0x0][0x390] ;  /* 0x0000e400ff0e7b82 */ /* 0x000ea20000000a00 */
[----:B0-----:R-:W-:-:S06]  /*0630*/  PRMT R24, RZ, 0x7610, R24 ;  /* 0x00007610ff187816 */ /* 0x001fcc0000000018 */
[----:B------:R0:W5:Y:S01]  /*0640*/  @!P0 LDG.E.U16 R24, desc[UR4][R28.64] ;  /* 0x000000041c188981 */ /* 0x000162000c1e1500 */
[----:B------:R-:W-:Y:S02]  /*0650*/  ISETP.GE.U32.AND P0, PT, R0, R3, PT ;  /* 0x000000030000720c */ /* 0x000fe40003f06070 */
[----:B------:R-:W-:-:S11]  /*0660*/  PRMT R25, RZ, 0x7610, R25 ;  /* 0x00007610ff197816 */ /* 0x000fd60000000019 */
[----:B-1----:R-:W-:Y:S01]  /*0670*/  @!P0 IADD3 R27, PT, PT, R2, R0, RZ ;  /* 0x00000000021b8210 */ /* 0x002fe20007ffe0ff */
[----:B0-----:R-:W0:Y:S04]  /*0680*/  @!P0 LDC.64 R28, c[0x0][0x3a0] ;  /* 0x0000e800ff1c8b82 */ /* 0x001e280000000a00 */
[----:B--2---:R-:W-:-:S05]  /*0690*/  @!P0 IMAD.WIDE.U32 R14, R27, 0x2, R14 ;  /* 0x000000021b0e8825 */ /* 0x004fca00078e000e */
[----:B------:R1:W5:Y:S02]  /*06a0*/  @!P0 LDG.E.U16 R25, desc[UR4][R14.64] ;  /* 0x000000040e198981 */ /* 0x000364000c1e1500 */
[----:B-1----:R-:W1:Y:S01]  /*06b0*/  LDC.64 R14, c[0x0][0x398] ;  /* 0x0000e600ff0e7b82 */ /* 0x002e620000000a00 */
[----:B------:R-:W-:Y:S01]  /*06c0*/  PRMT R26, RZ, 0x7610, R26 ;  /* 0x00007610ff1a7816 */ /* 0x000fe2000000001a */
[----:B------:R-:W-:Y:S02]  /*06d0*/  @!P0 VIADD R0, R0, 0x80 ;  /* 0x0000008000008836 */ /* 0x000fe40000000000 */
[----:B0-----:R-:W-:-:S04]  /*06e0*/  @!P0 IMAD.WIDE.U32 R28, R27, 0x2, R28 ;  /* 0x000000021b1c8825 */ /* 0x001fc800078e001c */
[----:B-1----:R-:W-:Y:S01]  /*06f0*/  @!P0 IMAD.WIDE.U32 R14, R27, 0x2, R14 ;  /* 0x000000021b0e8825 */ /* 0x002fe200078e000e */
[----:B------:R-:W-:-:S04]  /*0700*/  PRMT R27, RZ, 0x7610, R27 ;  /* 0x00007610ff1b7816 */ /* 0x000fc8000000001b */
[----:B------:R0:W5:Y:S04]  /*0710*/  @!P0 LDG.E.U16 R26, desc[UR4][R14.64] ;  /* 0x000000040e1a8981 */ /* 0x000168000c1e1500 */
[----:B------:R1:W5:Y:S01]  /*0720*/  @!P0 LDG.E.U16 R27, desc[UR4][R28.64] ;  /* 0x000000041c1b8981 */ /* 0x000362000c1e1500 */
[----:B0-----:R-:W0:Y:S01]  /*0730*/  LDC.64 R14, c[0x0][0x390] ;  /* 0x0000e400ff0e7b82 */ /* 0x001e220000000a00 */
[----:B------:R-:W-:Y:S02]  /*0740*/  ISETP.GE.U32.AND P0, PT, R0, R3, PT ;  /* 0x000000030000720c */ /* 0x000fe40003f06070 */
[----:B-1----:R-:W-:-:S11]  /*0750*/  PRMT R28, RZ, 0x7610, R28 ;  /* 0x00007610ff1c7816 */ /* 0x002fd6000000001c */
[----:B------:R-:W-:-:S05]  /*0760*/  @!P0 IADD3 R29, PT, PT, R2, R0, RZ ;  /* 0x00000000021d8210 */ /* 0x000fca0007ffe0ff */
[----:B0-----:R-:W-:-:S05]  /*0770*/  @!P0 IMAD.WIDE.U32 R14, R29, 0x2, R14 ;  /* 0x000000021d0e8825 */ /* 0x001fca00078e000e */
[----:B------:R0:W5:Y:S02]  /*0780*/  @!P0 LDG.E.U16 R28, desc[UR4][R14.64] ;  /* 0x000000040e1c8981 */ /* 0x000164000c1e1500 */
[----:B0-----:R-:W0:Y:S01]  /*0790*/  LDC.64 R14, c[0x0][0x398] ;  /* 0x0000e600ff0e7b82 */ /* 0x001e220000000a00 */
[----:B------:R-:W-:Y:S01]  /*07a0*/  PRMT R0, RZ, 0x7610, R0 ;  /* 0x00007610ff007816 */ /* 0x000fe20000000000 */
[----:B0-----:R-:W-:-:S05]  /*07b0*/  @!P0 IMAD.WIDE.U32 R14, R29, 0x2, R14 ;  /* 0x000000021d0e8825 */ /* 0x001fca00078e000e */
[----:B------:R0:W5:Y:S02]  /*07c0*/  @!P0 LDG.E.U16 R0, desc[UR4][R14.64] ;  /* 0x000000040e008981 */ /* 0x000164000c1e1500 */
[----:B0-----:R-:W0:Y:S01]  /*07d0*/  @!P0 LDC.64 R14, c[0x0][0x3a0] ;  /* 0x0000e800ff0e8b82 */ /* 0x001e220000000a00 */
[----:B------:R-:W-:Y:S01]  /*07e0*/  BSSY.RECONVERGENT B0, `(.L_x_4731) ;  /* 0x000000f000007945 */ /* 0x000fe20003800200 */
[----:B0-----:R-:W-:Y:S01]  /*07f0*/  @!P0 IMAD.WIDE.U32 R14, R29, 0x2, R14 ;  /* 0x000000021d0e8825 */ /* 0x001fe200078e000e */
[----:B------:R-:W-:-:S06]  /*0800*/  PRMT R29, RZ, 0x7610, R29 ;  /* 0x00007610ff1d7816 */ /* 0x000fcc000000001d */
[----:B------:R0:W5:Y:S01]  /*0810*/  @!P0 LDG.E.U16 R29, desc[UR4][R14.64] ;  /* 0x000000040e1d8981 */ /* 0x000162000c1e1500 */
[----:B------:R-:W-:-:S13]  /*0820*/  ISETP.GE.U32.AND P0, PT, R5, R3, PT ;  /* 0x000000030500720c */ /* 0x000fda0003f06070 */
[----:B0-----:R-:W-:Y:S05]  /*0830*/  @P0 BRA `(.L_x_4732) ;  /* 0x0000000000240947 */ /* 0x001fea0003800000 */
[----:B-----5:R-:W-:Y:S01]  /*0840*/  IMAD.U32 R7, R7, 0x10000, RZ ;  /* 0x0001000007077824 */ /* 0x020fe200078e00ff */
[----:B------:R-:W-:Y:S01]  /*0850*/  SHF.L.U32 R4, R4, 0x10, RZ ;  /* 0x0000001004047819 */ /* 0x000fe200000006ff */
[----:B------:R-:W-:-:S03]  /*0860*/  IMAD.U32 R6, R6, 0x10000, RZ ;  /* 0x0001000006067824 */ /* 0x000fc600078e00ff */
[----:B------:R-:W-:Y:S01]  /*0870*/  FSETP.GEU.FTZ.AND P1, PT, |R7|, 0.5, PT ;  /* 0x3f0000000700780b */ /* 0x000fe20003f3e200 */
[----:B------:R-:W-:-:S12]  /*0880*/  FADD.FTZ R15, -R4, R6 ;  /* 0x00000006040f7221 */ /* 0x000fd80000010100 */
[C---:B------:R-:W-:Y:S01]  /*0890*/  @!P1 FFMA.FTZ R14, R7.reuse, R15, R4 ;  /* 0x0000000f070e9223 */ /* 0x040fe20000010004 */
[----:B------:R-:W-:-:S04]  /*08a0*/  @P1 FADD.FTZ R7, -R7, 1 ;  /* 0x3f80000007071421 */ /* 0x000fc80000010100 */
[----:B------:R-:W-:-:S05]  /*08b0*/  @P1 FFMA.FTZ R14, -R15, R7, R6 ;  /* 0x000000070f0e1223 */ /* 0x000fca0000010106 */
[----:B------:R-:W-:-:S07]  /*08c0*/  F2FP.BF16.F32.PACK_AB R14, RZ, R14 ;  /* 0x0000000eff0e723e */ /* 0x000fce00000010ff */
.L_x_4732:
[----:B------:R-:W-:Y:S05]  /*08d0*/  BSYNC.RECONVERGENT B0 ;  /* 0x0000000000007941 */ /* 0x000fea0003800200 */
.L_x_4731:
[----:B-----5:R-:W-:Y:S01]  /*08e0*/  IADD3 R4, PT, PT, R5, 0x80, RZ ;  /* 0x0000008005047810 */ /* 0x020fe20007ffe0ff */
[----:B------:R-:W-:Y:S03]  /*08f0*/  BSSY.RECONVERGENT B0, `(.L_x_4733) ;  /* 0x000000c000007945 */ /* 0x000fe60003800200 */
[----:B------:R-:W-:-:S13]  /*0900*/  ISETP.GE.U32.AND P1, PT, R4, R3, PT ;  /* 0x000000030400720c */ /* 0x000fda0003f26070 */
[----:B------:R-:W-:Y:S05]  /*0910*/  @P1 BRA `(.L_x_4734) ;  /* 0x0000000000241947 */ /* 0x000fea0003800000 */
[----:B------:R-:W-:Y:S01]  /*0920*/  IMAD.U32 R10, R10, 0x10000, RZ ;  /* 0x000100000a0a7824 */ /* 0x000fe200078e00ff */
        /* <DEDUP_REMOVED lines=8> */
.L_x_4734:
[----:B------:R-:W-:Y:S05]  /*09b0*/  BSYNC.RECONVERGENT B0 ;  /* 0x0000000000007941 */ /* 0x000fea0003800200 */
.L_x_4733:
[----:B------:R-:W-:Y:S01]  /*09c0*/  IADD3 R6, PT, PT, R5, 0x100, RZ ;  /* 0x0000010005067810 */ /* 0x000fe20007ffe0ff */
        /* <DEDUP_REMOVED lines=12> */
.L_x_4736:
[----:B------:R-:W-:Y:S05]  /*0a90*/  BSYNC.RECONVERGENT B0 ;  /* 0x0000000000007941 */ /* 0x000fea0003800200 */
.L_x_4735:
[----:B------:R-:W0:Y:S01]  /*0aa0*/  @!P0 LDC.64 R6, c[0x0][0x388] ;  /* 0x0000e200ff068b82 */ /* 0x000e220000000a00 */
        /* <DEDUP_REMOVED lines=13> */
.L_x_4738:
[----:B------:R-:W-:Y:S05]  /*0b80*/  BSYNC.RECONVERGENT B0 ;  /* 0x0000000000007941 */ /* 0x000fea0003800200 */
.L_x_4737:
[C---:B------:R-:W-:Y:S01]  /*0b90*/  IADD3 R12, PT, PT, R5.reuse, 0x200, RZ ;  /* 0x00000200050c7810 */ /* 0x040fe20007ffe0ff */
[C---:B------:R-:W-:Y:S01]  /*0ba0*/  VIADD R18, R5.reuse, 0x380 ;  /* 0x0000038005127836 */ /* 0x040fe20000000000 */
[----:B------:R-:W-:Y:S01]  /*0bb0*/  @!P0 IADD3 R11, PT, PT, R2, R5, RZ ;  /* 0x00000005020b8210 */ /* 0x000fe20007ffe0ff */
[----:B------:R-:W-:Y:S01]  /*0bc0*/  BSSY.RECONVERGENT B0, `(.L_x_4739) ;  /* 0x0000012000007945 */ /* 0x000fe20003800200 */
[-C--:B------:R-:W-:Y:S01]  /*0bd0*/  ISETP.GE.U32.AND P4, PT, R12, R3.reuse, PT ;  /* 0x000000030c00720c */ /* 0x080fe20003f86070 */
[C---:B------:R-:W-:Y:S01]  /*0be0*/  VIADD R12, R5.reuse, 0x280 ;  /* 0x00000280050c7836 */ /* 0x040fe20000000000 */
[----:B------:R-:W-:Y:S01]  /*0bf0*/  IADD3 R16, PT, PT, R5, 0x300, RZ ;  /* 0x0000030005107810 */ /* 0x000fe20007ffe0ff */
[----:B0-----:R-:W-:Y:S01]  /*0c00*/  @!P0 IMAD.WIDE.U32 R6, R11, 0x2, R6 ;  /* 0x000000020b068825 */ /* 0x001fe200078e0006 */
[-C--:B------:R-:W-:Y:S02]  /*0c10*/  ISETP.GE.U32.AND P2, PT, R18, R3.reuse, PT ;  /* 0x000000031200720c */ /* 0x080fe40003f46070 */
[----:B------:R-:W-:-:S02]  /*0c20*/  ISETP.GE.U32.AND P3, PT, R12, R3, PT ;  /* 0x000000030c00720c */ /* 0x000fc40003f66070 */
[----:B------:R-:W-:-:S05]  /*0c30*/  ISETP.GE.U32.AND P1, PT, R16, R3, PT ;  /* 0x000000031000720c */ /* 0x000fca0003f26070 */
[----:B------:R-:W-:Y:S08]  /*0c40*/  @P4 BRA `(.L_x_4740) ;  /* 0x0000000000244947 */ /* 0x000ff00003800000 */
        /* <DEDUP_REMOVED lines=9> */
.L_x_4740:
[----:B------:R-:W-:Y:S05]  /*0ce0*/  BSYNC.RECONVERGENT B0 ;  /* 0x0000000000007941 */ /* 0x000fea0003800200 */
.L_x_4739:
[----:B------:R-:W-:Y:S04]  /*0cf0*/  BSSY.RECONVERGENT B0, `(.L_x_4741) ;  /* 0x000000b000007945 */ /* 0x000fe80003800200 */
[----:B------:R-:W-:Y:S05]  /*0d00*/  @P3 BRA `(.L_x_4742) ;  /* 0x0000000000243947 */ /* 0x000fea0003800000 */
[----:B------:R-:W-:Y:S01]  /*0d10*/  SHF.L.U32 R24, R24, 0x10, RZ ;  /* 0x0000001018187819 */ /* 0x000fe200000006ff */
        /* <DEDUP_REMOVED lines=8> */
.L_x_4742:
[----:B------:R-:W-:Y:S05]  /*0da0*/  BSYNC.RECONVERGENT B0 ;  /* 0x0000000000007941 */ /* 0x000fea0003800200 */
.L_x_4741:
[----:B------:R-:W-:Y:S04]  /*0db0*/  BSSY.RECONVERGENT B0, `(.L_x_4743) ;  /* 0x000000b000007945 */ /* 0x000fe80003800200 */
        /* <DEDUP_REMOVED lines=10> */
.L_x_4744:
[----:B------:R-:W-:Y:S05]  /*0e60*/  BSYNC.RECONVERGENT B0 ;  /* 0x0000000000007941 */ /* 0x000fea0003800200 */
.L_x_4743:
        /* <DEDUP_REMOVED lines=11> */
.L_x_4746:
[----:B------:R-:W-:Y:S05]  /*0f20*/  BSYNC.RECONVERGENT B0 ;  /* 0x0000000000007941 */ /* 0x000fea0003800200 */
.L_x_4745:
[----:B------:R-:W-:Y:S01]  /*0f30*/  @!P0 MOV R5, R4 ;  /* 0x0000000400058202 */ /* 0x000fe20000000f00 */
[----:B------:R0:W-:Y:S01]  /*0f40*/  @!P0 STG.E.U16 desc[UR4][R6.64], R14 ;  /* 0x0000000e06008986 */ /* 0x0001e2000c101504 */
[----:B------:R-:W-:Y:S04]  /*0f50*/  BSSY.RECONVERGENT B0, `(.L_x_4747) ;  /* 0x000002d000007945 */ /* 0x000fe80003800200 */
[----:B------:R-:W-:Y:S01]  /*0f60*/  BSSY.RELIABLE B1, `(.L_x_4748) ;  /* 0x0000025000017945 */ /* 0x000fe20003800100 */
[----:B------:R-:W-:-:S13]  /*0f70*/  ISETP.GE.U32.AND P0, PT, R5, R3, PT ;  /* 0x000000030500720c */ /* 0x000fda0003f06070 */
[----:B0-----:R-:W-:Y:S05]  /*0f80*/  @P0 BRA `(.L_x_4749) ;  /* 0x0000000000300947 */ /* 0x001fea0003800000 */
[----:B------:R-:W0:Y:S01]  /*0f90*/  LDC.64 R6, c[0x0][0x388] ;  /* 0x0000e200ff067b82 */ /* 0x000e220000000a00 */
[----:B------:R-:W-:Y:S01]  /*0fa0*/  IADD3 R15, PT, PT, R2, R5, RZ ;  /* 0x00000005020f7210 */ /* 0x000fe20007ffe0ff */
[----:B------:R-:W-:-:S05]  /*0fb0*/  VIADD R5, R5, 0x80 ;  /* 0x0000008005057836 */ /* 0x000fca0000000000 */
        /* <DEDUP_REMOVED lines=9> */
.L_x_4749:
[----:B------:R-:W-:-:S13]  /*1050*/  ISETP.GE.U32.AND P0, PT, R5, R3, PT ;  /* 0x000000030500720c */ /* 0x000fda0003f06070 */
[----:B------:R-:W-:Y:S05]  /*1060*/  @P0 BRA `(.L_x_4751) ;  /* 0x0000000000300947 */ /* 0x000fea0003800000 */
[----:B0-----:R-:W0:Y:S01]  /*1070*/  LDC.64 R6, c[0x0][0x388] ;  /* 0x0000e200ff067b82 */ /* 0x001e220000000a00 */
[----:B------:R-:W-:Y:S01]  /*1080*/  IMAD.IADD R9, R2, 0x1, R5 ;  /* 0x0000000102097824 */ /* 0x000fe200078e0205 */
[----:B------:R-:W-:-:S03]  /*1090*/  IADD3 R5, PT, PT, R5, 0x80, RZ ;  /* 0x0000008005057810 */ /* 0x000fc60007ffe0ff */
[----:B0-----:R-:W-:-:S05]  /*10a0*/  IMAD.WIDE.U32 R6, R9, 0x2, R6 ;  /* 0x0000000209067825 */ /* 0x001fca00078e0006 */
[----:B------:R1:W-:Y:S02]  /*10b0*/  STG.E.U16 desc[UR4][R6.64], R10 ;  /* 0x0000000a06007986 */ /* 0x0003e4000c101504 */
.L_x_4750:
[----:B------:R-:W-:-:S13]  /*10c0*/  ISETP.GE.U32.AND P0, PT, R5, R3, PT ;  /* 0x000000030500720c */ /* 0x000fda0003f06070 */
[----:B------:R-:W-:Y:S05]  /*10d0*/  @P0 BRA `(.L_x_4752) ;  /* 0x0000000000340947 */ /* 0x000fea0003800000 */
[----:B01----:R-:W0:Y:S01]  /*10e0*/  LDC.64 R6, c[0x0][0x388] ;  /* 0x0000e200ff067b82 */ /* 0x003e220000000a00 */
[----:B------:R-:W-:Y:S01]  /*10f0*/  IADD3 R9, PT, PT, R2, R5, RZ ;  /* 0x0000000502097210 */ /* 0x000fe20007ffe0ff */
[----:B------:R-:W-:-:S04]  /*1100*/  VIADD R5, R5, 0x80 ;  /* 0x0000008005057836 */ /* 0x000fc80000000000 */
[----:B0-----:R-:W-:-:S05]  /*1110*/  IMAD.WIDE.U32 R6, R9, 0x2, R6 ;  /* 0x0000000209067825 */ /* 0x001fca00078e0006 */
[----:B------:R1:W-:Y:S02]  /*1120*/  STG.E.U16 desc[UR4][R6.64], R11 ;  /* 0x0000000b06007986 */ /* 0x0003e4000c101504 */
.L_x_4751:
        /* <DEDUP_REMOVED lines=8> */
.L_x_4752:
[----:B------:R-:W-:Y:S05]  /*11b0*/  BSYNC.RELIABLE B1 ;  /* 0x0000000000017941 */ /* 0x000fea0003800100 */
.L_x_4748:
[----:B------:R-:W-:-:S13]  /*11c0*/  ISETP.GE.U32.AND P0, PT, R5, R3, PT ;  /* 0x000000030500720c */ /* 0x000fda0003f06070 */
[----:B012---:R-:W0:Y:S01]  /*11d0*/  @!P0 LDC.64 R6, c[0x0][0x388] ;  /* 0x0000e200ff068b82 */ /* 0x007e220000000a00 */
[----:B------:R-:W-:Y:S01]  /*11e0*/  @!P0 IMAD.IADD R9, R2, 0x1, R5 ;  /* 0x0000000102098824 */ /* 0x000fe200078e0205 */
[----:B------:R-:W-:-:S03]  /*11f0*/  @!P0 IADD3 R5, PT, PT, R5, 0x80, RZ ;  /* 0x0000008005058810 */ /* 0x000fc60007ffe0ff */
[----:B0-----:R-:W-:-:S05]  /*1200*/  @!P0 IMAD.WIDE.U32 R6, R9, 0x2, R6 ;  /* 0x0000000209068825 */ /* 0x001fca00078e0006 */
[----:B------:R2:W-:Y:S02]  /*1210*/  @!P0 STG.E.U16 desc[UR4][R6.64], R13 ;  /* 0x0000000d06008986 */ /* 0x0005e4000c101504 */
.L_x_4753:
[----:B------:R-:W-:Y:S05]  /*1220*/  BSYNC.RECONVERGENT B0 ;  /* 0x0000000000007941 */ /* 0x000fea0003800200 */
.L_x_4747:
        /* <DEDUP_REMOVED lines=8> */
.L_x_4730:
[----:B------:R-:W0:Y:S01]  /*12b0*/  S2R R0, SR_TID.X ;  /* 0x0000000000007919 */ /* 0x000e220000002100 */
[----:B------:R-:W1:Y:S08]  /*12c0*/  LDC.64 R4, c[0x0][0x390] ;  /* 0x0000e400ff047b82 */ /* 0x000e700000000a00 */
[----:B------:R-:W2:Y:S08]  /*12d0*/  LDC.64 R6, c[0x0][0x3a0] ;  /* 0x0000e800ff067b82 */ /* 0x000eb00000000a00 */
[----:B------:R-:W3:Y:S01]  /*12e0*/  LDC.64 R14, c[0x0][0x398] ;  /* 0x0000e600ff0e7b82 */ /* 0x000ee20000000a00 */
[----:B-1----:R-:W-:-:S04]  /*12f0*/  IMAD.WIDE.U32 R4, R2, 0x2, R4 ;  /* 0x0000000202047825 */ /* 0x002fc800078e0004 */
[----:B0-----:R-:W-:-:S04]  /*1300*/  IMAD.WIDE.U32 R16, R0, 0x4, R4 ;  /* 0x0000000400107825 */ /* 0x001fc800078e0004 */
[C---:B--2---:R-:W-:Y:S01]  /*1310*/  IMAD.WIDE.U32 R6, R2.reuse, 0x2, R6 ;  /* 0x0000000202067825 */ /* 0x044fe200078e0006 */
[----:B------:R-:W2:Y:S03]  /*1320*/  LDG.E R11, desc[UR4][R16.64] ;  /* 0x00000004100b7981 */ /* 0x000ea6000c1e1900 */
[----:B---3--:R-:W-:Y:S01]  /*1330*/  IMAD.WIDE.U32 R14, R2, 0x2, R14 ;  /* 0x00000002020e7825 */ /* 0x008fe200078e000e */
[----:B------:R-:W3:Y:S03]  /*1340*/  LDG.E R18, desc[UR4][R16.64+0x200] ;  /* 0x0002000410127981 */ /* 0x000ee6000c1e1900 */
[C---:B------:R-:W-:Y:S01]  /*1350*/  IMAD.WIDE.U32 R4, R0.reuse, 0x4, R6 ;  /* 0x0000000400047825 */ /* 0x040fe200078e0006 */
[----:B------:R-:W4:Y:S03]  /*1360*/  LDG.E R10, desc[UR4][R16.64+0x400] ;  /* 0x00040004100a7981 */ /* 0x000f26000c1e1900 */
[----:B------:R-:W-:Y:S01]  /*1370*/  IMAD.WIDE.U32 R14, R0, 0x4, R14 ;  /* 0x00000004000e7825 */ /* 0x000fe200078e000e */
[----:B------:R-:W5:Y:S04]  /*1380*/  LDG.E R22, desc[UR4][R4.64] ;  /* 0x0000000404167981 */ /* 0x000f68000c1e1900 */
[----:B------:R-:W3:Y:S04]  /*1390*/  LDG.E R9, desc[UR4][R4.64+0x200] ;  /* 0x0002000404097981 */ /* 0x000ee8000c1e1900 */
[----:B------:R-:W4:Y:S04]  /*13a0*/  LDG.E R19, desc[UR4][R14.64] ;  /* 0x000000040e137981 */ /* 0x000f28000c1e1900 */
[----:B------:R-:W4:Y:S04]  /*13b0*/  LDG.E R20, desc[UR4][R14.64+0x200] ;  /* 0x000200040e147981 */ /* 0x000f28000c1e1900 */
[----:B------:R-:W4:Y:S04]  /*13c0*/  LDG.E R3, desc[UR4][R14.64+0x400] ;  /* 0x000400040e037981 */ /* 0x000f28000c1e1900 */
[----:B------:R-:W4:Y:S04]  /*13d0*/  LDG.E R7, desc[UR4][R16.64+0x600] ;  /* 0x0006000410077981 */ /* 0x000f28000c1e1900 */
[----:B------:R-:W4:Y:S04]  /*13e0*/  LDG.E R6, desc[UR4][R14.64+0x600] ;  /* 0x000600040e067981 */ /* 0x000f28000c1e1900 */
[----:B------:R-:W4:Y:S04]  /*13f0*/  LDG.E R8, desc[UR4][R4.64+0x400] ;  /* 0x0004000404087981 */ /* 0x000f28000c1e1900 */
[----:B------:R3:W4:Y:S01]  /*1400*/  LDG.E R13, desc[UR4][R4.64+0x600] ;  /* 0x00060004040d7981 */ /* 0x000722000c1e1900 */
[C---:B--2---:R-:W-:Y:S01]  /*1410*/  PRMT R23, R11.reuse, 0x7632, R23 ;  /* 0x000076320b177816 */ /* 0x044fe20000000017 */
[----:B------:R-:W-:Y:S01]  /*1420*/  IMAD.U32 R12, R11, 0x10000, RZ ;  /* 0x000100000b0c7824 */ /* 0x000fe200078e00ff */
[----:B-----5:R-:W-:-:S04]  /*1430*/  SHF.L.U32 R21, R22, 0x10, RZ ;  /* 0x0000001016157819 */ /* 0x020fc800000006ff */
[----:B------:R-:W-:Y:S02]  /*1440*/  FSETP.GEU.FTZ.AND P0, PT, |R21|, 0.5, PT ;  /* 0x3f0000001500780b */ /* 0x000fe40003f1e200 */
[C---:B---3--:R-:W-:Y:S02]  /*1450*/  SHF.L.U32 R5, R9.reuse, 0x10, RZ ;  /* 0x0000001009057819 */ /* 0x048fe400000006ff */
[----:B------:R-:W-:Y:S02]  /*1460*/  PRMT R4, R9, 0x7632, R4 ;  /* 0x0000763209047816 */ /* 0x000fe40000000004 */
[----:B------:R-:W-:Y:S02]  /*1470*/  PRMT R22, R22, 0x7632, R22 ;  /* 0x0000763216167816 */ /* 0x000fe40000000016 */
[----:B----4-:R-:W-:Y:S01]  /*1480*/  SHF.L.U32 R11, R19, 0x10, RZ ;  /* 0x00000010130b7819 */ /* 0x010fe200000006ff */
[----:B------:R-:W-:Y:S01]  /*1490*/  IMAD.U32 R14, R23, 0x10000, RZ ;  /* 0x00010000170e7824 */ /* 0x000fe200078e00ff */
[----:B------:R-:W-:Y:S01]  /*14a0*/  FSETP.GEU.FTZ.AND P2, PT, |R5|, 0.5, PT ;  /* 0x3f0000000500780b */ /* 0x000fe20003f5e200 */
[----:B------:R-:W-:Y:S01]  /*14b0*/  IMAD.U32 R4, R4, 0x10000, RZ ;  /* 0x0001000004047824 */ /* 0x000fe200078e00ff */
[----:B------:R-:W-:Y:S01]  /*14c0*/  SHF.L.U32 R23, R22, 0x10, RZ ;  /* 0x0000001016177819 */ /* 0x000fe200000006ff */
[----:B------:R-:W-:Y:S01]  /*14d0*/  FADD.FTZ R22, -R12, R11 ;  /* 0x0000000b0c167221 */ /* 0x000fe20000010100 */
[----:B------:R-:W-:-:S02]  /*14e0*/  PRMT R19, R19, 0x7632, R19 ;  /* 0x0000763213137816 */ /* 0x000fc40000000013 */
[----:B------:R-:W-:Y:S02]  /*14f0*/  PRMT R17, R18, 0x7632, R17 ;  /* 0x0000763212117816 */ /* 0x000fe40000000011 */
[----:B------:R-:W-:Y:S01]  /*1500*/  SHF.L.U32 R15, R20, 0x10, RZ ;  /* 0x00000010140f7819 */ /* 0x000fe200000006ff */
[----:B------:R-:W-:Y:S01]  /*1510*/  IMAD.U32 R16, R18, 0x10000, RZ ;  /* 0x0001000012107824 */ /* 0x000fe200078e00ff */
[----:B------:R-:W-:Y:S02]  /*1520*/  PRMT R20, R20, 0x7632, R20 ;  /* 0x0000763214147816 */ /* 0x000fe40000000014 */
[----:B------:R-:W-:Y:S01]  /*1530*/  FSETP.GEU.FTZ.AND P1, PT, |R23|, 0.5, PT ;  /* 0x3f0000001700780b */ /* 0x000fe20003f3e200 */
[----:B------:R-:W-:Y:S01]  /*1540*/  @!P0 FFMA.FTZ R9, R21, R22, R12 ;  /* 0x0000001615098223 */ /* 0x000fe2000001000c */
[----:B------:R-:W-:Y:S02]  /*1550*/  SHF.L.U32 R18, R19, 0x10, RZ ;  /* 0x0000001013127819 */ /* 0x000fe400000006ff */
[----:B------:R-:W-:Y:S01]  /*1560*/  FSETP.GEU.FTZ.AND P3, PT, |R4|, 0.5, PT ;  /* 0x3f0000000400780b */ /* 0x000fe20003f7e200 */
[----:B------:R-:W-:Y:S01]  /*1570*/  @P0 FADD.FTZ R12, -R21, 1 ;  /* 0x3f800000150c0421 */ /* 0x000fe20000010100 */
[----:B------:R-:W-:-:S02]  /*1580*/  SHF.L.U32 R19, R17, 0x10, RZ ;  /* 0x0000001011137819 */ /* 0x000fc400000006ff */
[----:B------:R-:W-:Y:S01]  /*1590*/  SHF.L.U32 R17, R20, 0x10, RZ ;  /* 0x0000001014117819 */ /* 0x000fe200000006ff */
[----:B------:R-:W-:Y:S01]  /*15a0*/  FADD.FTZ R20, -R16, R15 ;  /* 0x0000000f10147221 */ /* 0x000fe20000010100 */
[----:B------:R-:W-:Y:S01]  /*15b0*/  @P0 FFMA.FTZ R9, -R22, R12, R11 ;  /* 0x0000000c16090223 */ /* 0x000fe2000001010b */
[----:B------:R-:W-:Y:S02]  /*15c0*/  FADD.FTZ R21, -R14, R18 ;  /* 0x000000120e157221 */ /* 0x000fe40000010100 */
[C---:B------:R-:W-:Y:S01]  /*15d0*/  @!P2 FFMA.FTZ R11, R5.reuse, R20, R16 ;  /* 0x00000014050ba223 */ /* 0x040fe20000010010 */
[----:B------:R-:W-:Y:S01]  /*15e0*/  @P2 FADD.FTZ R5, -R5, 1 ;  /* 0x3f80000005052421 */ /* 0x000fe20000010100 */
[----:B------:R-:W-:Y:S01]  /*15f0*/  FADD.FTZ R22, -R19, R17 ;  /* 0x0000001113167221 */ /* 0x000fe20000010100 */
[C---:B------:R-:W-:Y:S01]  /*1600*/  @!P1 FFMA.FTZ R12, R23.reuse, R21, R14 ;  /* 0x00000015170c9223 */ /* 0x040fe2000001000e */
[----:B------:R-:W-:Y:S01]  /*1610*/  @P3 FADD.FTZ R16, -R4, 1 ;  /* 0x3f80000004103421 */ /* 0x000fe20000010100 */
[----:B------:R-:W-:Y:S01]  /*1620*/  @P2 FFMA.FTZ R11, -R20, R5, R15 ;  /* 0x00000005140b2223 */ /* 0x000fe2000001010f */
[----:B------:R-:W-:Y:S01]  /*1630*/  @!P3 FFMA.FTZ R14, R4, R22, R19 ;  /* 0x00000016040eb223 */ /* 0x000fe20000010013 */
[----:B------:R-:W-:Y:S01]  /*1640*/  @P1 FADD.FTZ R23, -R23, 1 ;  /* 0x3f80000017171421 */ /* 0x000fe20000010100 */
[----:B------:R-:W0:Y:S01]  /*1650*/  LDC.64 R4, c[0x0][0x388] ;  /* 0x0000e200ff047b82 */ /* 0x000e220000000a00 */
[----:B------:R-:W-:Y:S01]  /*1660*/  @P3 FFMA.FTZ R14, -R22, R16, R17 ;  /* 0x00000010160e3223 */ /* 0x000fe20000010111 */
[----:B------:R-:W-:-:S02]  /*1670*/  IMAD.U32 R15, R10, 0x10000, RZ ;  /* 0x000100000a0f7824 */ /* 0x000fc400078e00ff */
[----:B------:R-:W-:Y:S01]  /*1680*/  @P1 FFMA.FTZ R12, -R21, R23, R18 ;  /* 0x00000017150c1223 */ /* 0x000fe20000010112 */
[----:B------:R-:W-:Y:S02]  /*1690*/  PRMT R20, R10, 0x7632, R20 ;  /* 0x000076320a147816 */ /* 0x000fe40000000014 */
[C---:B------:R-:W-:Y:S02]  /*16a0*/  SHF.L.U32 R16, R3.reuse, 0x10, RZ ;  /* 0x0000001003107819 */ /* 0x040fe400000006ff */
[----:B------:R-:W-:Y:S01]  /*16b0*/  PRMT R18, R3, 0x7632, R18 ;  /* 0x0000763203127816 */ /* 0x000fe20000000012 */
[C---:B------:R-:W-:Y:S01]  /*16c0*/  IMAD.U32 R3, R6.reuse, 0x10000, RZ ;  /* 0x0001000006037824 */ /* 0x040fe200078e00ff */
[C---:B------:R-:W-:Y:S02]  /*16d0*/  SHF.L.U32 R10, R7.reuse, 0x10, RZ ;  /* 0x00000010070a7819 */ /* 0x040fe400000006ff */
[----:B------:R-:W-:Y:S02]  /*16e0*/  PRMT R19, R7, 0x7632, R19 ;  /* 0x0000763207137816 */ /* 0x000fe40000000013 */
[----:B------:R-:W-:-:S02]  /*16f0*/  PRMT R21, R6, 0x7632, R21 ;  /* 0x0000763206157816 */ /* 0x000fc40000000015 */
[C---:B------:R-:W-:Y:S02]  /*1700*/  PRMT R7, R8.reuse, 0x7632, R7 ;  /* 0x0000763208077816 */ /* 0x040fe40000000007 */
[C---:B------:R-:W-:Y:S02]  /*1710*/  PRMT R6, R13.reuse, 0x7632, R6 ;  /* 0x000076320d067816 */ /* 0x040fe40000000006 */
[----:B------:R-:W-:Y:S02]  /*1720*/  SHF.L.U32 R22, R8, 0x10, RZ ;  /* 0x0000001008167819 */ /* 0x000fe400000006ff */
[----:B------:R-:W-:Y:S02]  /*1730*/  SHF.L.U32 R17, R13, 0x10, RZ ;  /* 0x000000100d117819 */ /* 0x000fe400000006ff */
[----:B------:R-:W-:Y:S02]  /*1740*/  SHF.L.U32 R7, R7, 0x10, RZ ;  /* 0x0000001007077819 */ /* 0x000fe400000006ff */
[----:B------:R-:W-:-:S02]  /*1750*/  SHF.L.U32 R6, R6, 0x10, RZ ;  /* 0x0000001006067819 */ /* 0x000fc400000006ff */
[----:B------:R-:W-:Y:S02]  /*1760*/  FSETP.GEU.FTZ.AND P0, PT, |R22|, 0.5, PT ;  /* 0x3f0000001600780b */ /* 0x000fe40003f1e200 */
[----:B------:R-:W-:Y:S02]  /*1770*/  FSETP.GEU.FTZ.AND P2, PT, |R17|, 0.5, PT ;  /* 0x3f0000001100780b */ /* 0x000fe40003f5e200 */
[----:B------:R-:W-:Y:S02]  /*1780*/  FSETP.GEU.FTZ.AND P1, PT, |R7|, 0.5, PT ;  /* 0x3f0000000700780b */ /* 0x000fe40003f3e200 */
[----:B------:R-:W-:Y:S01]  /*1790*/  FSETP.GEU.FTZ.AND P3, PT, |R6|, 0.5, PT ;  /* 0x3f0000000600780b */ /* 0x000fe20003f7e200 */
[----:B------:R-:W-:Y:S01]  /*17a0*/  IMAD.U32 R20, R20, 0x10000, RZ ;  /* 0x0001000014147824 */ /* 0x000fe200078e00ff */
[----:B------:R-:W-:Y:S01]  /*17b0*/  SHF.L.U32 R18, R18, 0x10, RZ ;  /* 0x0000001012127819 */ /* 0x000fe200000006ff */
[----:B------:R-:W-:Y:S01]  /*17c0*/  IMAD.U32 R13, R19, 0x10000, RZ ;  /* 0x00010000130d7824 */ /* 0x000fe200078e00ff */
[----:B------:R-:W-:Y:S01]  /*17d0*/  SHF.L.U32 R8, R21, 0x10, RZ ;  /* 0x0000001015087819 */ /* 0x000fe200000006ff */
[----:B0-----:R-:W-:-:S04]  /*17e0*/  IMAD.WIDE.U32 R4, R2, 0x2, R4 ;  /* 0x0000000202047825 */ /* 0x001fc800078e0004 */
[----:B------:R-:W-:Y:S01]  /*17f0*/  FADD.FTZ R23, -R15, R16 ;  /* 0x000000100f177221 */ /* 0x000fe20000010100 */
[----:B------:R-:W-:Y:S01]  /*1800*/  FADD.FTZ R2, -R10, R3 ;  /* 0x000000030a027221 */ /* 0x000fe20000010100 */
[----:B------:R-:W-:Y:S01]  /*1810*/  FADD.FTZ R21, -R20, R18 ;  /* 0x0000001214157221 */ /* 0x000fe20000010100 */
[----:B------:R-:W-:Y:S01]  /*1820*/  FADD.FTZ R19, -R13, R8 ;  /* 0x000000080d137221 */ /* 0x000fe20000010100 */
[----:B------:R-:W-:Y:S01]  /*1830*/  @!P0 FFMA.FTZ R15, R22, R23, R15 ;  /* 0x00000017160f8223 */ /* 0x000fe2000001000f */
[----:B------:R-:W-:Y:S01]  /*1840*/  @!P2 FFMA.FTZ R10, R17, R2, R10 ;  /* 0x00000002110aa223 */ /* 0x000fe2000001000a */
[----:B------:R-:W-:Y:S01]  /*1850*/  @!P1 FFMA.FTZ R20, R7, R21, R20 ;  /* 0x0000001507149223 */ /* 0x000fe20000010014 */
[----:B------:R-:W-:Y:S01]  /*1860*/  @!P3 FFMA.FTZ R13, R6, R19, R13 ;  /* 0x00000013060db223 */ /* 0x000fe2000001000d */
[----:B------:R-:W-:Y:S01]  /*1870*/  @P0 FADD.FTZ R22, -R22, 1 ;  /* 0x3f80000016160421 */ /* 0x000fe20000010100 */
[----:B------:R-:W-:Y:S01]  /*1880*/  @P2 FADD.FTZ R17, -R17, 1 ;  /* 0x3f80000011112421 */ /* 0x000fe20000010100 */
[----:B------:R-:W-:Y:S01]  /*1890*/  @P1 FADD.FTZ R7, -R7, 1 ;  /* 0x3f80000007071421 */ /* 0x000fe20000010100 */
[----:B------:R-:W-:Y:S01]  /*18a0*/  @P3 FADD.FTZ R6, -R6, 1 ;  /* 0x3f80000006063421 */ /* 0x000fe20000010100 */
[----:B------:R-:W-:Y:S01]  /*18b0*/  @P0 FFMA.FTZ R15, -R23, R22, R16 ;  /* 0x00000016170f0223 */ /* 0x000fe20000010110 */
[----:B------:R-:W-:Y:S01]  /*18c0*/  @P2 FFMA.FTZ R10, -R2, R17, R3 ;  /* 0x00000011020a2223 */ /* 0x000fe20000010103 */
[----:B------:R-:W-:Y:S01]  /*18d0*/  @P1 FFMA.FTZ R20, -R21, R7, R18 ;  /* 0x0000000715141223 */ /* 0x000fe20000010112 */
[----:B------:R-:W-:Y:S01]  /*18e0*/  @P3 FFMA.FTZ R13, -R19, R6, R8 ;  /* 0x00000006130d3223 */ /* 0x000fe20000010108 */
[----:B------:R-:W-:Y:S01]  /*18f0*/  F2FP.BF16.F32.PACK_AB R9, R12, R9 ;  /* 0x000000090c09723e */ /* 0x000fe200000010ff */
[----:B------:R-:W-:Y:S01]  /*1900*/  IMAD.WIDE.U32 R4, R0, 0x4, R4 ;  /* 0x0000000400047825 */ /* 0x000fe200078e0004 */
[----:B------:R-:W-:-:S02]  /*1910*/  F2FP.BF16.F32.PACK_AB R11, R14, R11 ;  /* 0x0000000b0e0b723e */ /* 0x000fc400000010ff */
[----:B------:R-:W-:Y:S02]  /*1920*/  F2FP.BF16.F32.PACK_AB R15, R20, R15 ;  /* 0x0000000f140f723e */ /* 0x000fe400000010ff */
[----:B------:R-:W-:Y:S01]  /*1930*/  F2FP.BF16.F32.PACK_AB R13, R13, R10 ;  /* 0x0000000a0d0d723e */ /* 0x000fe200000010ff */
[----:B------:R-:W-:Y:S04]  /*1940*/  STG.E desc[UR4][R4.64], R9 ;  /* 0x0000000904007986 */ /* 0x000fe8000c101904 */
[----:B------:R-:W-:Y:S04]  /*1950*/  STG.E desc[UR4][R4.64+0x200], R11 ;  /* 0x0002000b04007986 */ /* 0x000fe8000c101904 */
[----:B------:R-:W-:Y:S04]  /*1960*/  STG.E desc[UR4][R4.64+0x400], R15 ;  /* 0x0004000f04007986 */ /* 0x000fe8000c101904 */
[----:B------:R-:W-:Y:S01]  /*1970*/  STG.E desc[UR4][R4.64+0x600], R13 ;  /* 0x0006000d04007986 */ /* 0x000fe2000c101904 */
[----:B------:R-:W-:Y:S05]  /*1980*/  EXIT ;  /* 0x000000000000794d */ /* 0x000fea0003800000 */
.L_x_4754:
        /* <DEDUP_REMOVED lines=15> */
.L_x_8210:


//--------------------- .text._ZN2at6native29vectorized_elementwise_kernelILi4EZZZNS0_44_GLOBAL__N__40a83637_7_Lerp_cu_1520ed90_319418lerp_tensor_kernelERNS_18TensorIteratorBaseEENKUlvE0_clEvENKUlvE2_clEvEUlN3c108BFloat16ES8_S8_E_St5arrayIPcLm4EEEEviT0_T1_ --------------------------
	.section	.text._ZN2at6native29vectorized_elementwise_kernelILi4EZZZNS0_44_GLOBAL__N__40a83637_7_Lerp_cu_1520ed90_319418lerp_tensor_kernelERNS_18TensorIteratorBaseEENKUlvE0_clEvENKUlvE2_clEvEUlN3c108BFloat16ES8_S8_E_St5arrayIPcLm4EEEEviT0_T1_,"ax",@progbits
	.align	128
        .global         _ZN2at6native29vectorized_elementwise_kernelILi4EZZZNS0_44_GLOBAL__N__40a83637_7_Lerp_cu_1520ed90_319418lerp_tensor_kernelERNS_18TensorIteratorBaseEENKUlvE0_clEvENKUlvE2_clEvEUlN3c108BFloat16ES8_S8_E_St5arrayIPcLm4EEEEviT0_T1_
        .type           _ZN2at6native29vectorized_elementwise_kernelILi4EZZZNS0_44_GLOBAL__N__40a83637_7_Lerp_cu_1520ed90_319418lerp_tensor_kernelERNS_18TensorIteratorBaseEENKUlvE0_clEvENKUlvE2_clEvEUlN3c108BFloat16ES8_S8_E_St5arrayIPcLm4EEEEviT0_T1_,@function
        .size           _ZN2at6native29vectorized_elementwise_kernelILi4EZZZNS0_44_GLOBAL__N__40a83637_7_Lerp_cu_1520ed90_319418lerp_tensor_kernelERNS_18TensorIteratorBaseEENKUlvE0_clEvENKUlvE2_clEvEUlN3c108BFloat16ES8_S8_E_St5arrayIPcLm4EEEEviT0_T1_,(.L_x_8211 - _ZN2at6native29vectorized_elementwise_kernelILi4EZZZNS0_44_GLOBAL__N__40a83637_7_Lerp_cu_1520ed90_319418lerp_tensor_kernelERNS_18TensorIteratorBaseEENKUlvE0_clEvENKUlvE2_clEvEUlN3c108BFloat16ES8_S8_E_St5arrayIPcLm4EEEEviT0_T1_)
        .other          _ZN2at6native29vectorized_elementwise_kernelILi4EZZZNS0_44_GLOBAL__N__40a83637_7_Lerp_cu_1520ed90_319418lerp_tensor_kernelERNS_18TensorIteratorBaseEENKUlvE0_clEvENKUlvE2_clEvEUlN3c108BFloat16ES8_S8_E_St5arrayIPcLm4EEEEviT0_T1_,@"STO_CUDA_ENTRY STV_DEFAULT"
_ZN2at6native29vectorized_elementwise_kernelILi4EZZZNS0_44_GLOBAL__N__40a83637_7_Lerp_cu_1520ed90_319418lerp_tensor_kernelERNS_18TensorIteratorBaseEENKUlvE0_clEvENKUlvE2_clEvEUlN3c108BFloat16ES8_S8_E_St5arrayIPcLm4EEEEviT0_T1_:
.text._ZN2at6native29vectorized_elementwise_kernelILi4EZZZNS0_44_GLOBAL__N__40a83637_7_Lerp_cu_1520ed90_319418lerp_tensor_kernelERNS_18TensorIteratorBaseEENKUlvE0_clEvENKUlvE2_clEvEUlN3c108BFloat16ES8_S8_E_St5arrayIPcLm4EEEEviT0_T1_:
        /* <DEDUP_REMOVED lines=141> */
.L_x_4757:
[----:B------:R-:W-:Y:S05]  /*08d0*/  BSYNC.RECONVERGENT B0 ;  /* 0x0000000000007941 */ /* 0x000fea0003800200 */
.L_x_4756:
        /* <DEDUP_REMOVED lines=13> */
.L_x_4759:
[----:B------:R-:W-:Y:S05]  /*09b0*/  BSYNC.RECONVERGENT B0 ;  /* 0x0000000000007941 */ /* 0x000fea0003800200 */
.L_x_4758:
        /* <DEDUP_REMOVED lines=13> */
.L_x_4761:
[----:B------:R-:W-:Y:S05]  /*0a90*/  BSYNC.RECONVERGENT B0 ;  /* 0x0000000000007941 */ /* 0x000fea0003800200 */
.L_x_4760:
        /* <DEDUP_REMOVED lines=14> */
.L_x_4763:
[----:B------:R-:W-:Y:S05]  /*0b80*/  BSYNC.RECONVERGENT B0 ;  /* 0x0000000000007941 */ /* 0x000fea0003800200 */
.L_x_4762:
        /* <DEDUP_REMOVED lines=21> */
.L_x_4765:
[----:B------:R-:W-:Y:S05]  /*0ce0*/  BSYNC.RECONVERGENT B0 ;  /* 0x0000000000007941 */ /* 0x000fea0003800200 */
.L_x_4764:
        /* <DEDUP_REMOVED lines=11> */
.L_x_4767:
[----:B------:R-:W-:Y:S05]  /*0da0*/  BSYNC.RECONVERGENT B0 ;  /* 0x0000000000007941 */ /* 0x000fea0003800200 */
.L_x_4766:
        /* <DEDUP_REMOVED lines=11> */
.L_x_4769:
[----:B------:R-:W-:Y:S05]  /*0e60*/  BSYNC.RECONVERGENT B0 ;  /* 0x0000000000007941 */ /* 0x000fea0003800200 */
.L_x_4768:
        /* <DEDUP_REMOVED lines=11> */
.L_x_4771:
[----:B------:R-:W-:Y:S05]  /*0f20*/  BSYNC.RECONVERGENT B0 ;  /* 0x0000000000007941 */ /* 0x000fea0003800200 */
.L_x_4770:
        /* <DEDUP_REMOVED lines=18> */
.L_x_4774:
[----:B------:R-:W-:-:S13]  /*1050*/  ISETP.GE.U32.AND P0, PT, R5, R3, PT ;  /* 0x000000030500720c */ /* 0x000fda0003f06070 */
[----:B------:R-:W-:Y:S05]  /*1060*/  @P0 BRA `(.L_x_4776) ;  /* 0x0000000000300947 */ /* 0x000fea0003800000 */
[----:B0-----:R-:W0:Y:S01]  /*1070*/  LDC.64 R6, c[0x0][0x388] ;  /* 0x0000e200ff067b82 */ /* 0x001e220000000a00 */
[----:B------:R-:W-:Y:S01]  /*1080*/  IMAD.IADD R9, R2, 0x1, R5 ;  /* 0x0000000102097824 */ /* 0x000fe200078e0205 */
[----:B------:R-:W-:-:S03]  /*1090*/  IADD3 R5, PT, PT, R5, 0x80, RZ ;  /* 0x0000008005057810 */ /* 0x000fc60007ffe0ff */
[----:B0-----:R-:W-:-:S05]  /*10a0*/  IMAD.WIDE.U32 R6, R9, 0x2, R6 ;  /* 0x0000000209067825 */ /* 0x001fca00078e0006 */
[----:B------:R1:W-:Y:S02]  /*10b0*/  STG.E.U16 desc[UR4][R6.64], R10 ;  /* 0x0000000a06007986 */ /* 0x0003e4000c101504 */
.L_x_4775:
[----:B------:R-:W-:-:S13]  /*10c0*/  ISETP.GE.U32.AND P0, PT, R5, R3, PT ;  /* 0x000000030500720c */ /* 0x000fda0003f06070 */
[----:B------:R-:W-:Y:S05]  /*10d0*/  @P0 BRA `(.L_x_4777) ;  /* 0x0000000000340947 */ /* 0x000fea0003800000 */
[----:B01----:R-:W0:Y:S01]  /*10e0*/  LDC.64 R6, c[0x0][0x388] ;  /* 0x0000e200ff067b82 */ /* 0x003e220000000a00 */
[----:B------:R-:W-:Y:S01]  /*10f0*/  IADD3 R9, PT, PT, R2, R5, RZ ;  /* 0x0000000502097210 */ /* 0x000fe20007ffe0ff */
[----:B------:R-:W-:-:S04]  /*1100*/  VIADD R5, R5, 0x80 ;  /* 0x0000008005057836 */ /* 0x000fc80000000000 */
[----:B0-----:R-:W-:-:S05]  /*1110*/  IMAD.WIDE.U32 R6, R9, 0x2, R6 ;  /* 0x0000000209067825 */ /* 0x001fca00078e0006 */
[----:B------:R1:W-:Y:S02]  /*1120*/  STG.E.U16 desc[UR4][R6.64], R11 ;  /* 0x0000000b06007986 */ /* 0x0003e4000c101504 */
.L_x_4776:
        /* <DEDUP_REMOVED lines=8> */
.L_x_4777:
[----:B------:R-:W-:Y:S05]  /*11b0*/  BSYNC.RELIABLE B1 ;  /* 0x0000000000017941 */ /* 0x000fea0003800100 */
.L_x_4773:
[----:B------:R-:W-:-:S13]  /*11c0*/  ISETP.GE.U32.AND P0, PT, R5, R3, PT ;  /* 0x000000030500720c */ /* 0x000fda0003f06070 */
[----:B012---:R-:W0:Y:S01]  /*11d0*/  @!P0 LDC.64 R6, c[0x0][0x388] ;  /* 0x0000e200ff068b82 */ /* 0x007e220000000a00 */
[----:B------:R-:W-:Y:S01]  /*11e0*/  @!P0 IMAD.IADD R9, R2, 0x1, R5 ;  /* 0x0000000102098824 */ /* 0x000fe200078e0205 */
[----:B------:R-:W-:-:S03]  /*11f0*/  @!P0 IADD3 R5, PT, PT, R5, 0x80, RZ ;  /* 0x0000008005058810 */ /* 0x000fc60007ffe0ff */
[----:B0-----:R-:W-:-:S05]  /*1200*/  @!P0 IMAD.WIDE.U32 R6, R9, 0x2, R6 ;  /* 0x0000000209068825 */ /* 0x001fca00078e0006 */
[----:B------:R2:W-:Y:S02]  /*1210*/  @!P0 STG.E.U16 desc[UR4][R6.64], R13 ;  /* 0x0000000d06008986 */ /* 0x0005e4000c101504 */
.L_x_4778:
[----:B------:R-:W-:Y:S05]  /*1220*/  BSYNC.RECONVERGENT B0 ;  /* 0x0000000000007941 */ /* 0x000fea0003800200 */
.L_x_4772:
        /* <DEDUP_REMOVED lines=8> */
.L_x_4755:
[----:B------:R-:W0:Y:S01]  /*12b0*/  S2R R0, SR_TID.X ;  /* 0x0000000000007919 */ /* 0x000e220000002100 */
[----:B------:R-:W1:Y:S08]  /*12c0*/  LDC.64 R8, c[0x0][0x3a0] ;  /* 0x0000e800ff087b82 */ /* 0x000e700000000a00 */
[----:B------:R-:W2:Y:S08]  /*12d0*/  LDC.64 R4, c[0x0][0x390] ;  /* 0x0000e400ff047b82 */ /* 0x000eb00000000a00 */
[----:B------:R-:W3:Y:S01]  /*12e0*/  LDC.64 R6, c[0x0][0x398] ;  /* 0x0000e600ff067b82 */ /* 0x000ee20000000a00 */
[----:B-1----:R-:W-:-:S04]  /*12f0*/  IMAD.WIDE.U32 R8, R2, 0x2, R8 ;  /* 0x0000000202087825 */ /* 0x002fc800078e0008 */
[----:B0-----:R-:W-:-:S04]  /*1300*/  IMAD.WIDE.U32 R24, R0, 0x8, R8 ;  /* 0x0000000800187825 */ /* 0x001fc800078e0008 */
[C---:B--2---:R-:W-:Y:S01]  /*1310*/  IMAD.WIDE.U32 R4, R2.reuse, 0x2, R4 ;  /* 0x0000000202047825 */ /* 0x044fe200078e0004 */
[----:B------:R-:W2:Y:S03]  /*1320*/  LDG.E.64 R10, desc[UR4][R24.64] ;  /* 0x00000004180a7981 */ /* 0x000ea6000c1e1b00 */
[----:B---3--:R-:W-:-:S04]  /*1330*/  IMAD.WIDE.U32 R6, R2, 0x2, R6 ;  /* 0x0000000202067825 */ /* 0x008fc800078e0006 */
[----:B------:R-:W-:-:S04]  /*1340*/  IMAD.WIDE.U32 R20, R0, 0x8, R4 ;  /* 0x0000000800147825 */ /* 0x000fc800078e0004 */
[----:B------:R-:W-:Y:S01]  /*1350*/  IMAD.WIDE.U32 R22, R0, 0x8, R6 ;  /* 0x0000000800167825 */ /* 0x000fe200078e0006 */
[----:B------:R-:W3:Y:S04]  /*1360*/  LDG.E.64 R14, desc[UR4][R20.64] ;  /* 0x00000004140e7981 */ /* 0x000ee8000c1e1b00 */
[----:B------:R-:W4:Y:S04]  /*1370*/  LDG.E.64 R12, desc[UR4][R22.64] ;  /* 0x00000004160c7981 */ /* 0x000f28000c1e1b00 */
[----:B------:R0:W5:Y:S04]  /*1380*/  LDG.E.64 R8, desc[UR4][R20.64+0x400] ;  /* 0x0004000414087981 */ /* 0x000168000c1e1b00 */
[----:B------:R1:W5:Y:S04]  /*1390*/  LDG.E.64 R4, desc[UR4][R22.64+0x400] ;  /* 0x0004000416047981 */ /* 0x000368000c1e1b00 */
[----:B------:R-:W5:Y:S01]  /*13a0*/  LDG.E.64 R6, desc[UR4][R24.64+0x400] ;  /* 0x0004000418067981 */ /* 0x000f62000c1e1b00 */
[C---:B--2---:R-:W-:Y:S01]  /*13b0*/  IMAD.U32 R18, R10.reuse, 0x10000, RZ ;  /* 0x000100000a127824 */ /* 0x044fe200078e00ff */
[----:B------:R-:W-:-:S02]  /*13c0*/  PRMT R19, R10, 0x7632, R19 ;  /* 0x000076320a137816 */ /* 0x000fc40000000013 */
[----:B------:R-:W-:Y:S02]  /*13d0*/  PRMT R10, R11, 0x7632, R10 ;  /* 0x000076320b0a7816 */ /* 0x000fe4000000000a */
[----:B------:R-:W-:Y:S02]  /*13e0*/  FSETP.GEU.FTZ.AND P0, PT, |R18|, 0.5, PT ;  /* 0x3f0000001200780b */ /* 0x000fe40003f1e200 */
[----:B------:R-:W-:Y:S01]  /*13f0*/  SHF.L.U32 R19, R19, 0x10, RZ ;  /* 0x0000001013137819 */ /* 0x000fe200000006ff */
[----:B------:R-:W-:Y:S02]  /*1400*/  IMAD.U32 R10, R10, 0x10000, RZ ;  /* 0x000100000a0a7824 */ /* 0x000fe400078e00ff */
[C---:B---3--:R-:W-:Y:S01]  /*1410*/  IMAD.U32 R3, R14.reuse, 0x10000, RZ ;  /* 0x000100000e037824 */ /* 0x048fe200078e00ff */
[----:B------:R-:W-:Y:S02]  /*1420*/  PRMT R17, R14, 0x7632, R17 ;  /* 0x000076320e117816 */ /* 0x000fe40000000011 */
[----:B------:R-:W-:-:S02]  /*1430*/  SHF.L.U32 R14, R15, 0x10, RZ ;  /* 0x000000100f0e7819 */ /* 0x000fc400000006ff */
[----:B------:R-:W-:Y:S02]  /*1440*/  PRMT R26, R15, 0x7632, R26 ;  /* 0x000076320f1a7816 */ /* 0x000fe4000000001a */
[C---:B----4-:R-:W-:Y:S02]  /*1450*/  SHF.L.U32 R15, R13.reuse, 0x10, RZ ;  /* 0x000000100d0f7819 */ /* 0x050fe400000006ff */
[----:B------:R-:W-:Y:S02]  /*1460*/  PRMT R27, R13, 0x7632, R27 ;  /* 0x000076320d1b7816 */ /* 0x000fe4000000001b */
[C---:B------:R-:W-:Y:S02]  /*1470*/  SHF.L.U32 R16, R12.reuse, 0x10, RZ ;  /* 0x000000100c107819 */ /* 0x040fe400000006ff */
[----:B------:R-:W-:Y:S02]  /*1480*/  SHF.L.U32 R13, R11, 0x10, RZ ;  /* 0x000000100b0d7819 */ /* 0x000fe400000006ff */
[----:B------:R-:W-:Y:S01]  /*1490*/  PRMT R12, R12, 0x7632, R12 ;  /* 0x000076320c0c7816 */ /* 0x000fe2000000000c */
[----:B0-----:R-:W-:Y:S01]  /*14a0*/  FADD.FTZ R21, -R3, R16 ;  /* 0x0000001003157221 */ /* 0x001fe20000010100 */
[----:B------:R-:W-:-:S02]  /*14b0*/  FSETP.GEU.FTZ.AND P2, PT, |R13|, 0.5, PT ;  /* 0x3f0000000d00780b */ /* 0x000fc40003f5e200 */
[----:B------:R-:W-:Y:S01]  /*14c0*/  FSETP.GEU.FTZ.AND P1, PT, |R19|, 0.5, PT ;  /* 0x3f0000001300780b */ /* 0x000fe20003f3e200 */
[----:B------:R-:W-:Y:S01]  /*14d0*/  IMAD.U32 R20, R17, 0x10000, RZ ;  /* 0x0001000011147824 */ /* 0x000fe200078e00ff */
[----:B------:R-:W-:Y:S01]  /*14e0*/  FSETP.GEU.FTZ.AND P3, PT, |R10|, 0.5, PT ;  /* 0x3f0000000a00780b */ /* 0x000fe20003f7e200 */
[----:B------:R-:W-:Y:S01]  /*14f0*/  @!P0 FFMA.FTZ R3, R18, R21, R3 ;  /* 0x0000001512038223 */ /* 0x000fe20000010003 */
[----:B------:R-:W-:Y:S01]  /*1500*/  SHF.L.U32 R17, R12, 0x10, RZ ;  /* 0x000000100c117819 */ /* 0x000fe200000006ff */
[----:B------:R-:W-:Y:S01]  /*1510*/  @P0 FADD.FTZ R12, -R18, 1 ;  /* 0x3f800000120c0421 */ /* 0x000fe20000010100 */
[----:B------:R-:W-:Y:S02]  /*1520*/  SHF.L.U32 R11, R26, 0x10, RZ ;  /* 0x000000101a0b7819 */ /* 0x000fe400000006ff */
[----:B------:R-:W-:Y:S01]  /*1530*/  SHF.L.U32 R18, R27, 0x10, RZ ;  /* 0x000000101b127819 */ /* 0x000fe200000006ff */
[----:B-1----:R-:W-:Y:S01]  /*1540*/  FADD.FTZ R22, -R14, R15 ;  /* 0x0000000f0e167221 */ /* 0x002fe20000010100 */
[----:B------:R-:W-:Y:S01]  /*1550*/  @P0 FFMA.FTZ R3, -R21, R12, R16 ;  /* 0x0000000c15030223 */ /* 0x000fe20000010110 */
[----:B------:R-:W-:-:S02]  /*1560*/  FADD.FTZ R16, -R20, R17 ;  /* 0x0000001114107221 */ /* 0x000fc40000010100 */
[----:B------:R-:W-:Y:S01]  /*1570*/  FADD.FTZ R23, -R11, R18 ;  /* 0x000000120b177221 */ /* 0x000fe20000010100 */
[C---:B------:R-:W-:Y:S01]  /*1580*/  @!P2 FFMA.FTZ R12, R13.reuse, R22, R14 ;  /* 0x000000160d0ca223 */ /* 0x040fe2000001000e */
[----:B------:R-:W-:Y:S01]  /*1590*/  @P2 FADD.FTZ R21, -R13, 1 ;  /* 0x3f8000000d152421 */ /* 0x000fe20000010100 */
[C---:B------:R-:W-:Y:S01]  /*15a0*/  @!P1 FFMA.FTZ R14, R19.reuse, R16, R20 ;  /* 0x00000010130e9223 */ /* 0x040fe20000010014 */
[C---:B------:R-:W-:Y:S01]  /*15b0*/  @!P3 FFMA.FTZ R13, R10.reuse, R23, R11 ;  /* 0x000000170a0db223 */ /* 0x040fe2000001000b */
[----:B------:R-:W-:Y:S01]  /*15c0*/  @P3 FADD.FTZ R20, -R10, 1 ;  /* 0x3f8000000a143421 */ /* 0x000fe20000010100 */
[----:B------:R-:W-:Y:S01]  /*15d0*/  @P1 FADD.FTZ R19, -R19, 1 ;  /* 0x3f80000013131421 */ /* 0x000fe20000010100 */
[----:B------:R-:W0:Y:S01]  /*15e0*/  LDC.64 R10, c[0x0][0x388] ;  /* 0x0000e200ff0a7b82 */ /* 0x000e220000000a00 */
[----:B------:R-:W-:Y:S01]  /*15f0*/  @P2 FFMA.FTZ R12, -R22, R21, R15 ;  /* 0x00000015160c2223 */ /* 0x000fe2000001010f */
[----:B------:R-:W-:Y:S01]  /*1600*/  @P3 FFMA.FTZ R13, -R23, R20, R18 ;  /* 0x00000014170d3223 */ /* 0x000fe20000010112 */
[----:B------:R-:W-:Y:S01]  /*1610*/  @P1 FFMA.FTZ R14, -R16, R19, R17 ;  /* 0x00000013100e1223 */ /* 0x000fe20000010111 */
[C---:B-----5:R-:W-:Y:S01]  /*1620*/  IMAD.U32 R15, R8.reuse, 0x10000, RZ ;  /* 0x00010000080f7824 */ /* 0x060fe200078e00ff */
[----:B------:R-:W-:-:S02]  /*1630*/  PRMT R20, R8, 0x7632, R20 ;  /* 0x0000763208147816 */ /* 0x000fc40000000014 */
[C---:B------:R-:W-:Y:S02]  /*1640*/  SHF.L.U32 R8, R9.reuse, 0x10, RZ ;  /* 0x0000001009087819 */ /* 0x040fe400000006ff */
[----:B------:R-:W-:Y:S01]  /*1650*/  PRMT R19, R9, 0x7632, R19 ;  /* 0x0000763209137816 */ /* 0x000fe20000000013 */
[C---:B------:R-:W-:Y:S01]  /*1660*/  IMAD.U32 R9, R5.reuse, 0x10000, RZ ;  /* 0x0001000005097824 */ /* 0x040fe200078e00ff */
[C---:B------:R-:W-:Y:S02]  /*1670*/  SHF.L.U32 R16, R4.reuse, 0x10, RZ ;  /* 0x0000001004107819 */ /* 0x040fe400000006ff */
[----:B------:R-:W-:Y:S02]  /*1680*/  PRMT R18, R4, 0x7632, R18 ;  /* 0x0000763204127816 */ /* 0x000fe40000000012 */
[----:B------:R-:W-:Y:S02]  /*1690*/  PRMT R21, R5, 0x7632, R21 ;  /* 0x0000763205157816 */ /* 0x000fe40000000015 */
[----:B------:R-:W-:-:S02]  /*16a0*/  PRMT R5, R6, 0x7632, R5 ;  /* 0x0000763206057816 */ /* 0x000fc40000000005 */
[C---:B------:R-:W-:Y:S02]  /*16b0*/  PRMT R4, R7.reuse, 0x7632, R4 ;  /* 0x0000763207047816 */ /* 0x040fe40000000004 */
[----:B------:R-:W-:Y:S02]  /*16c0*/  SHF.L.U32 R22, R6, 0x10, RZ ;  /* 0x0000001006167819 */ /* 0x000fe400000006ff */
[----:B------:R-:W-:Y:S02]  /*16d0*/  SHF.L.U32 R17, R7, 0x10, RZ ;  /* 0x0000001007117819 */ /* 0x000fe400000006ff */
[----:B------:R-:W-:Y:S02]  /*16e0*/  SHF.L.U32 R5, R5, 0x10, RZ ;  /* 0x0000001005057819 */ /* 0x000fe400000006ff */
[----:B------:R-:W-:Y:S02]  /*16f0*/  SHF.L.U32 R4, R4, 0x10, RZ ;  /* 0x0000001004047819 */ /* 0x000fe400000006ff */
[----:B------:R-:W-:-:S02]  /*1700*/  FSETP.GEU.FTZ.AND P0, PT, |R22|, 0.5, PT ;  /* 0x3f0000001600780b */ /* 0x000fc40003f1e200 */
        /* <DEDUP_REMOVED lines=29> */
[----:B------:R-:W-:Y:S04]  /*18e0*/  STG.E.64 desc[UR4][R10.64], R2 ;  /* 0x000000020a007986 */ /* 0x000fe8000c101b04 */
[----:B------:R-:W-:Y:S01]  /*18f0*/  STG.E.64 desc[UR4][R10.64+0x400], R6 ;  /* 0x000400060a007986 */ /* 0x000fe2000c101b04 */
[----:B------:R-:W-:Y:S05]  /*1900*/  EXIT ;  /* 0x000000000000794d */ /* 0x000fea0003800000 */
.L_x_4779:
        /* <DEDUP_REMOVED lines=15> */
.L_x_8211:


//--------------------- .text._ZN2at6native29vectorized_elementwise_kernelILi8EZZZNS0_44_GLOBAL__N__40a83637_7_Lerp_cu_1520ed90_319418lerp_tensor_kernelERNS_18TensorIteratorBaseEENKUlvE0_clEvENKUlvE2_clEvEUlN3c108BFloat16ES8_S8_E_St5arrayIPcLm4EEEEviT0_T1_ --------------------------
	.section	.text._ZN2at6native29vectorized_elementwise_kernelILi8EZZZNS0_44_GLOBAL__N__40a83637_7_Lerp_cu_1520ed90_319418lerp_tensor_kernelERNS_18TensorIteratorBaseEENKUlvE0_clEvENKUlvE2_clEvEUlN3c108BFloat16ES8_S8_E_St5arrayIPcLm4EEEEviT0_T1_,"ax",@progbits
	.align	128
        .global         _ZN2at6native29vectorized_elementwise_kernelILi8EZZZNS0_44_GLOBAL__N__40a83637_7_Lerp_cu_1520ed90_319418lerp_tensor_kernelERNS_18TensorIteratorBaseEENKUlvE0_clEvENKUlvE2_clEvEUlN3c108BFloat16ES8_S8_E_St5arrayIPcLm4EEEEviT0_T1_
        .type           _ZN2at6native29vectorized_elementwise_kernelILi8EZZZNS0_44_GLOBAL__N__40a83637_7_Lerp_cu_1520ed90_319418lerp_tensor_kernelERNS_18TensorIteratorBaseEENKUlvE0_clEvENKUlvE2_clEvEUlN3c108BFloat16ES8_S8_E_St5arrayIPcLm4EEEEviT0_T1_,@function
        .size           _ZN2at6native29vectorized_elementwise_kernelILi8EZZZNS0_44_GLOBAL__N__40a83637_7_Lerp_cu_1520ed90_319418lerp_tensor_kernelERNS_18TensorIteratorBaseEENKUlvE0_clEvENKUlvE2_clEvEUlN3c108BFloat16ES8_S8_E_St5arrayIPcLm4EEEEviT0_T1_,(.L_x_8212 - _ZN2at6native29vectorized_elementwise_kernelILi8EZZZNS0_44_GLOBAL__N__40a83637_7_Lerp_cu_1520ed90_319418lerp_tensor_kernelERNS_18TensorIteratorBaseEENKUlvE0_clEvENKUlvE2_clEvEUlN3c108BFloat16ES8_S8_E_St5arrayIPcLm4EEEEviT0_T1_)
        .other          _ZN2at6native29vectorized_elementwise_kernelILi8EZZZNS0_44_GLOBAL__N__40a83637_7_Lerp_cu_1520ed90_319418lerp_tensor_kernelERNS_18TensorIteratorBaseEENKUlvE0_clEvENKUlvE2_clEvEUlN3c108BFloat16ES8_S8_E_St5arrayIPcLm4EEEEviT0_T1_,@"STO_CUDA_ENTRY STV_DEFAULT"
_ZN2at6native29vectorized_elementwise_kernelILi8EZZZNS0_44_GLOBAL__N__40a83637_7_Lerp_cu_1520ed90_319418lerp_tensor_kernelERNS_18TensorIteratorBaseEENKUlvE0_clEvENKUlvE2_clEvEUlN3c108BFloat16ES8_S8_E_St5arrayIPcLm4EEEEviT0_T1_:
.text._ZN2at6native29vectorized_elementwise_kernelILi8EZZZNS0_44_GLOBAL__N__40a83637_7_Lerp_cu_1520ed90_319418lerp_tensor_kernelERNS_18TensorIteratorBaseEENKUlvE0_clEvENKUlvE2_clEvEUlN3c108BFloat16ES8_S8_E_St5arrayIPcLm4EEEEviT0_T1_:
        /* <DEDUP_REMOVED lines=141> */
.L_x_4782:
[----:B------:R-:W-:Y:S05]  /*08d0*/  BSYNC.RECONVERGENT B0 ;  /* 0x0000000000007941 */ /* 0x000fea0003800200 */
.L_x_4781:
        /* <DEDUP_REMOVED lines=13> */
.L_x_4784:
[----:B------:R-:W-:Y:S05]  /*09b0*/  BSYNC.RECONVERGENT B0 ;  /* 0x0000000000007941 */ /* 0x000fea0003800200 */
.L_x_4783:
        /* <DEDUP_REMOVED lines=13> */
.L_x_4786:
[----:B------:R-:W-:Y:S05]  /*0a90*/  BSYNC.RECONVERGENT B0 ;  /* 0x0000000000007941 */ /* 0x000fea0003800200 */
.L_x_4785:
        /* <DEDUP_REMOVED lines=14> */
.L_x_4788:
[----:B------:R-:W-:Y:S05]  /*0b80*/  BSYNC.RECONVERGENT B0 ;  /* 0x0000000000007941 */ /* 0x000fea0003800200 */
.L_x_4787:
        /* <DEDUP_REMOVED lines=21> */
.L_x_4790:
[----:B------:R-:W-:Y:S05]  /*0ce0*/  BSYNC.RECONVERGENT B0 ;  /* 0x0000000000007941 */ /* 0x000fea0003800200 */
.L_x_4789:
        /* <DEDUP_REMOVED lines=11> */
.L_x_4792:
[----:B------:R-:W-:Y:S05]  /*0da0*/  BSYNC.RECONVERGENT B0 ;  /* 0x0000000000007941 */ /* 0x000fea0003800200 */
.L_x_4791:
        /* <DEDUP_REMOVED lines=11> */
.L_x_4794:
[----:B------:R-:W-:Y:S05]  /*0e60*/  BSYNC.RECONVERGENT B0 ;  /* 0x0000000000007941 */ /* 0x000fea0003800200 */
.L_x_4793:
        /* <DEDUP_REMOVED lines=11> */
.L_x_4796:
[----:B------:R-:W-:Y:S05]  /*0f20*/  BSYNC.RECONVERGENT B0 ;  /* 0x0000000000007941 */ /* 0x000fea0003800200 */
.L_x_4795:
        /* <DEDUP_REMOVED lines=18> */
.L_x_4799:
[----:B------:R-:W-:-:S13]  /*1050*/  ISETP.GE.U32.AND P0, PT, R5, R3, PT ;  /* 0x000000030500720c */ /* 0x000fda0003f06070 */
[----:B------:R-:W-:Y:S05]  /*1060*/  @P0 BRA `(.L_x_4801) ;  /* 0x0000000000300947 */ /* 0x000fea0003800000 */
[----:B0-----:R-:W0:Y:S01]  /*1070*/  LDC.64 R6, c[0x0][0x388] ;  /* 0x0000e200ff067b82 */ /* 0x001e220000000a00 */
[----:B------:R-:W-:Y:S01]  /*1080*/  IMAD.IADD R9, R2, 0x1, R5 ;  /* 0x0000000102097824 */ /* 0x000fe200078e0205 */
[----:B------:R-:W-:-:S03]  /*1090*/  IADD3 R5, PT, PT, R5, 0x80, RZ ;  /* 0x0000008005057810 */ /* 0x000fc60007ffe0ff */
[----:B0-----:R-:W-:-:S05]  /*10a0*/  IMAD.WIDE.U32 R6, R9, 0x2, R6 ;  /* 0x0000000209067825 */ /* 0x001fca00078e0006 */
[----:B------:R1:W-:Y:S02]  /*10b0*/  STG.E.U16 desc[UR4][R6.64], R10 ;  /* 0x0000000a06007986 */ /* 0x0003e4000c101504 */
.L_x_4800:
[----:B------:R-:W-:-:S13]  /*10c0*/  ISETP.GE.U32.AND P0, PT, R5, R3, PT ;  /* 0x000000030500720c */ /* 0x000fda0003f06070 */
[----:B------:R-:W-:Y:S05]  /*10d0*/  @P0 BRA `(.L_x_4802) ;  /* 0x0000000000340947 */ /* 0x000fea0003800000 */
[----:B01----:R-:W0:Y:S01]  /*10e0*/  LDC.64 R6, c[0x0][0x388] ;  /* 0x0000e200ff067b82 */ /* 0x003e220000000a00 */
[----:B------:R-:W-:Y:S01]  /*10f0*/  IADD3 R9, PT, PT, R2, R5, RZ ;  /* 0x0000000502097210 */ /* 0x000fe20007ffe0ff */
[----:B------:R-:W-:-:S04]  /*1100*/  VIADD R5, R5, 0x80 ;  /* 0x0000008005057836 */ /* 0x000fc80000000000 */
[----:B0-----:R-:W-:-:S05]  /*1110*/  IMAD.WIDE.U32 R6, R9, 0x2, R6 ;  /* 0x0000000209067825 */ /* 0x001fca00078e0006 */
[----:B------:R1:W-:Y:S02]  /*1120*/  STG.E.U16 desc[UR4][R6.64], R11 ;  /* 0x0000000b06007986 */ /* 0x0003e4000c101504 */
.L_x_4801:
        /* <DEDUP_REMOVED lines=8> */
.L_x_4802:
[----:B------:R-:W-:Y:S05]  /*11b0*/  BSYNC.RELIABLE B1 ;  /* 0x0000000000017941 */ /* 0x000fea0003800100 */
.L_x_4798:
[----:B------:R-:W-:-:S13]  /*11c0*/  ISETP.GE.U32.AND P0, PT, R5, R3, PT ;  /* 0x000000030500720c */ /* 0x000fda0003f06070 */
[----:B012---:R-:W0:Y:S01]  /*11d0*/  @!P0 LDC.64 R6, c[0x0][0x388] ;  /* 0x0000e200ff068b82 */ /* 0x007e220000000a00 */
[----:B------:R-:W-:Y:S01]  /*11e0*/  @!P0 IMAD.IADD R9, R2, 0x1, R5 ;  /* 0x0000000102098824 */ /* 0x000fe200078e0205 */
[----:B------:R-:W-:-:S03]  /*11f0*/  @!P0 IADD3 R5, PT, PT, R5, 0x80, RZ ;  /* 0x0000008005058810 */ /* 0x000fc60007ffe0ff */
[----:B0-----:R-:W-:-:S05]  /*1200*/  @!P0 IMAD.WIDE.U32 R6, R9, 0x2, R6 ;  /* 0x0000000209068825 */ /* 0x001fca00078e0006 */
[----:B------:R2:W-:Y:S02]  /*1210*/  @!P0 STG.E.U16 desc[UR4][R6.64], R13 ;  /* 0x0000000d06008986 */ /* 0x0005e4000c101504 */
.L_x_4803:
[----:B------:R-:W-:Y:S05]  /*1220*/  BSYNC.RECONVERGENT B0 ;  /* 0x0000000000007941 */ /* 0x000fea0003800200 */
.L_x_4797:
        /* <DEDUP_REMOVED lines=8> */
.L_x_4780:
[----:B------:R-:W0:Y:S01]  /*12b0*/  S2R R3, SR_TID.X ;  /* 0x0000000000037919 */ /* 0x000e220000002100 */
[----:B------:R-:W1:Y:S08]  /*12c0*/  LDC.64 R4, c[0x0][0x3a0] ;  /* 0x0000e800ff047b82 */ /* 0x000e700000000a00 */
[----:B------:R-:W2:Y:S08]  /*12d0*/  LDC.64 R8, c[0x0][0x390] ;  /* 0x0000e400ff087b82 */ /* 0x000eb00000000a00 */
[----:B------:R-:W3:Y:S01]  /*12e0*/  LDC.64 R10, c[0x0][0x398] ;  /* 0x0000e600ff0a7b82 */ /* 0x000ee20000000a00 */
[----:B-1----:R-:W-:-:S04]  /*12f0*/  IMAD.WIDE.U32 R4, R2, 0x2, R4 ;  /* 0x0000000202047825 */ /* 0x002fc800078e0004 */
[----:B0-----:R-:W-:-:S04]  /*1300*/  IMAD.WIDE.U32 R4, R3, 0x10, R4 ;  /* 0x0000001003047825 */ /* 0x001fc800078e0004 */
[C---:B--2---:R-:W-:Y:S02]  /*1310*/  IMAD.WIDE.U32 R8, R2.reuse, 0x2, R8 ;  /* 0x0000000202087825 */ /* 0x044fe400078e0008 */
[----:B------:R-:W2:Y:S02]  /*1320*/  LDG.E.128 R4, desc[UR4][R4.64] ;  /* 0x0000000404047981 */ /* 0x000ea4000c1e1d00 */
[----:B---3--:R-:W-:-:S04]  /*1330*/  IMAD.WIDE.U32 R10, R2, 0x2, R10 ;  /* 0x00000002020a7825 */ /* 0x008fc800078e000a */
[----:B------:R-:W-:-:S04]  /*1340*/  IMAD.WIDE.U32 R12, R3, 0x10, R8 ;  /* 0x00000010030c7825 */ /* 0x000fc800078e0008 */
[----:B------:R-:W-:Y:S02]  /*1350*/  IMAD.WIDE.U32 R10, R3, 0x10, R10 ;  /* 0x00000010030a7825 */ /* 0x000fe400078e000a */
[----:B------:R-:W3:Y:S04]  /*1360*/  LDG.E.128 R12, desc[UR4][R12.64] ;  /* 0x000000040c0c7981 */ /* 0x000ee8000c1e1d00 */
[----:B------:R-:W4:Y:S01]  /*1370*/  LDG.E.128 R8, desc[UR4][R10.64] ;  /* 0x000000040a087981 */ /* 0x000f22000c1e1d00 */
[----:B--2---:R-:W-:-:S05]  /*1380*/  IMAD.U32 R19, R4, 0x10000, RZ ;  /* 0x0001000004137824 */ /* 0x004fca00078e00ff */
[----:B------:R-:W-:Y:S01]  /*1390*/  FSETP.GEU.FTZ.AND P0, PT, |R19|, 0.5, PT ;  /* 0x3f0000001300780b */ /* 0x000fe20003f1e200 */
[----:B------:R-:W-:Y:S01]  /*13a0*/  IMAD.U32 R18, R5, 0x10000, RZ ;  /* 0x0001000005127824 */ /* 0x000fe200078e00ff */
[----:B---3--:R-:W-:Y:S02]  /*13b0*/  SHF.L.U32 R0, R12, 0x10, RZ ;  /* 0x000000100c007819 */ /* 0x008fe400000006ff */
[----:B----4-:R-:W-:Y:S02]  /*13c0*/  SHF.L.U32 R17, R8, 0x10, RZ ;  /* 0x0000001008117819 */ /* 0x010fe400000006ff */
[----:B------:R-:W-:-:S03]  /*13d0*/  FSETP.GEU.FTZ.AND P1, PT, |R18|, 0.5, PT ;  /* 0x3f0000001200780b */ /* 0x000fc60003f3e200 */
[----:B------:R-:W-:Y:S01]  /*13e0*/  FADD.FTZ R16, -R0, R17 ;  /* 0x0000001100107221 */ /* 0x000fe20000010100 */
[----:B------:R-:W-:-:S03]  /*13f0*/  IMAD.U32 R20, R6, 0x10000, RZ ;  /* 0x0001000006147824 */ /* 0x000fc600078e00ff */
[C---:B------:R-:W-:Y:S01]  /*1400*/  @!P0 FFMA.FTZ R0, R19.reuse, R16, R0 ;  /* 0x0000001013008223 */ /* 0x040fe20000010000 */
[----:B------:R-:W-:Y:S01]  /*1410*/  @P0 FADD.FTZ R19, -R19, 1 ;  /* 0x3f80000013130421 */ /* 0x000fe20000010100 */
[----:B------:R-:W-:Y:S02]  /*1420*/  SHF.L.U32 R21, R13, 0x10, RZ ;  /* 0x000000100d157819 */ /* 0x000fe400000006ff */
[----:B------:R-:W-:Y:S01]  /*1430*/  SHF.L.U32 R22, R9, 0x10, RZ ;  /* 0x0000001009167819 */ /* 0x000fe200000006ff */
[--C-:B------:R-:W-:Y:S01]  /*1440*/  @P0 FFMA.FTZ R0, -R16, R19, R17.reuse ;  /* 0x0000001310000223 */ /* 0x100fe20000010111 */
[----:B------:R-:W-:Y:S02]  /*1450*/  FSETP.GEU.FTZ.AND P0, PT, |R20|, 0.5, PT ;  /* 0x3f0000001400780b */ /* 0x000fe40003f1e200 */
[----:B------:R-:W-:Y:S01]  /*1460*/  PRMT R16, R13, 0x7632, R16 ;  /* 0x000076320d107816 */ /* 0x000fe20000000010 */
[----:B------:R-:W-:Y:S01]  /*1470*/  FADD.FTZ R25, -R21, R22 ;  /* 0x0000001615197221 */ /* 0x000fe20000010100 */
[C---:B------:R-:W-:Y:S01]  /*1480*/  SHF.L.U32 R23, R14.reuse, 0x10, RZ ;  /* 0x000000100e177819 */ /* 0x040fe200000006ff */
[----:B------:R-:W-:Y:S01]  /*1490*/  IMAD.U32 R13, R7, 0x10000, RZ ;  /* 0x00010000070d7824 */ /* 0x000fe200078e00ff */
[----:B------:R-:W-:Y:S01]  /*14a0*/  PRMT R6, R14, 0x7632, R6 ;  /* 0x000076320e067816 */ /* 0x000fe20000000006 */
[----:B------:R-:W-:Y:S01]  /*14b0*/  @P1 FADD.FTZ R14, -R18, 1 ;  /* 0x3f800000120e1421 */ /* 0x000fe20000010100 */
[----:B------:R-:W-:Y:S01]  /*14c0*/  PRMT R17, R12, 0x7632, R17 ;  /* 0x000076320c117816 */ /* 0x000fe20000000011 */
[----:B------:R-:W-:Y:S01]  /*14d0*/  @!P1 FFMA.FTZ R12, R18, R25, R21 ;  /* 0x00000019120c9223 */ /* 0x000fe20000010015 */
[----:B------:R-:W-:Y:S01]  /*14e0*/  SHF.L.U32 R19, R10, 0x10, RZ ;  /* 0x000000100a137819 */ /* 0x000fe200000006ff */
[----:B------:R-:W-:Y:S01]  /*14f0*/  @P1 FFMA.FTZ R12, -R25, R14, R22 ;  /* 0x0000000e190c1223 */ /* 0x000fe20000010116 */
[----:B------:R-:W-:-:S02]  /*1500*/  FSETP.GEU.FTZ.AND P1, PT, |R13|, 0.5, PT ;  /* 0x3f0000000d00780b */ /* 0x000fc40003f3e200 */
[----:B------:R-:W-:Y:S01]  /*1510*/  SHF.L.U32 R18, R15, 0x10, RZ ;  /* 0x000000100f127819 */ /* 0x000fe200000006ff */
[----:B------:R-:W-:Y:S01]  /*1520*/  FADD.FTZ R22, -R23, R19 ;  /* 0x0000001317167221 */ /* 0x000fe20000010100 */
[----:B------:R-:W-:Y:S02]  /*1530*/  PRMT R21, R15, 0x7632, R21 ;  /* 0x000076320f157816 */ /* 0x000fe40000000015 */
[----:B------:R-:W-:Y:S01]  /*1540*/  PRMT R7, R8, 0x7632, R7 ;  /* 0x0000763208077816 */ /* 0x000fe20000000007 */
[C---:B------:R-:W-:Y:S01]  /*1550*/  @P0 FADD.FTZ R8, -R20.reuse, 1 ;  /* 0x3f80000014080421 */ /* 0x040fe20000010100 */
[----:B------:R-:W-:Y:S01]  /*1560*/  SHF.L.U32 R15, R11, 0x10, RZ ;  /* 0x000000100b0f7819 */ /* 0x000fe200000006ff */
[----:B------:R-:W-:Y:S01]  /*1570*/  @!P0 FFMA.FTZ R14, R20, R22, R23 ;  /* 0x00000016140e8223 */ /* 0x000fe20000010017 */
[----:B------:R-:W-:Y:S01]  /*1580*/  PRMT R5, R9, 0x7632, R5 ;  /* 0x0000763209057816 */ /* 0x000fe20000000005 */
[----:B------:R-:W-:Y:S02]  /*1590*/  @P0 FFMA.FTZ R14, -R22, R8, R19 ;  /* 0x00000008160e0223 */ /* 0x000fe40000010113 */
[----:B------:R-:W-:Y:S01]  /*15a0*/  FADD.FTZ R20, -R18, R15 ;  /* 0x0000000f12147221 */ /* 0x000fe20000010100 */
[----:B------:R-:W0:Y:S01]  /*15b0*/  LDC.64 R8, c[0x0][0x388] ;  /* 0x0000e200ff087b82 */ /* 0x000e220000000a00 */
[----:B------:R-:W-:-:S02]  /*15c0*/  PRMT R19, R4, 0x7632, R19 ;  /* 0x0000763204137816 */ /* 0x000fc40000000013 */
[C---:B------:R-:W-:Y:S01]  /*15d0*/  @!P1 FFMA.FTZ R4, R13.reuse, R20, R18 ;  /* 0x000000140d049223 */ /* 0x040fe20000010012 */
[----:B------:R-:W-:Y:S01]  /*15e0*/  @P1 FADD.FTZ R18, -R13, 1 ;  /* 0x3f8000000d121421 */ /* 0x000fe20000010100 */
[----:B------:R-:W-:Y:S02]  /*15f0*/  PRMT R23, R5, 0x7632, R23 ;  /* 0x0000763205177816 */ /* 0x000fe40000000017 */
[----:B------:R-:W-:Y:S01]  /*1600*/  PRMT R13, R6, 0x7632, R13 ;  /* 0x00007632060d7816 */ /* 0x000fe2000000000d */
[----:B------:R-:W-:Y:S01]  /*1610*/  @P1 FFMA.FTZ R4, -R20, R18, R15 ;  /* 0x0000001214041223 */ /* 0x000fe2000001010f */
[C---:B------:R-:W-:Y:S02]  /*1620*/  PRMT R22, R7.reuse, 0x7632, R22 ;  /* 0x0000763207167816 */ /* 0x040fe40000000016 */
[----:B------:R-:W-:Y:S01]  /*1630*/  SHF.L.U32 R20, R7, 0x10, RZ ;  /* 0x0000001007147819 */ /* 0x000fe200000006ff */
[----:B------:R-:W-:Y:S01]  /*1640*/  IMAD.U32 R7, R23, 0x10000, RZ ;  /* 0x0001000017077824 */ /* 0x000fe200078e00ff */
[----:B------:R-:W-:-:S02]  /*1650*/  SHF.L.U32 R18, R19, 0x10, RZ ;  /* 0x0000001013127819 */ /* 0x000fc400000006ff */
[----:B------:R-:W-:Y:S02]  /*1660*/  SHF.L.U32 R13, R13, 0x10, RZ ;  /* 0x000000100d0d7819 */ /* 0x000fe400000006ff */
[----:B------:R-:W-:Y:S02]  /*1670*/  SHF.L.U32 R22, R22, 0x10, RZ ;  /* 0x0000001016167819 */ /* 0x000fe400000006ff */
[----:B------:R-:W-:Y:S02]  /*1680*/  FSETP.GEU.FTZ.AND P1, PT, |R7|, 0.5, PT ;  /* 0x3f0000000700780b */ /* 0x000fe40003f3e200 */
[----:B------:R-:W-:Y:S02]  /*1690*/  PRMT R10, R10, 0x7632, R10 ;  /* 0x000076320a0a7816 */ /* 0x000fe4000000000a */
[----:B------:R-:W-:Y:S02]  /*16a0*/  PRMT R11, R11, 0x7632, R11 ;  /* 0x000076320b0b7816 */ /* 0x000fe4000000000b */
[----:B------:R-:W-:-:S02]  /*16b0*/  FSETP.GEU.FTZ.AND P0, PT, |R18|, 0.5, PT ;  /* 0x3f0000001200780b */ /* 0x000fc40003f1e200 */
[----:B------:R-:W-:Y:S02]  /*16c0*/  FSETP.GEU.FTZ.AND P2, PT, |R13|, 0.5, PT ;  /* 0x3f0000000d00780b */ /* 0x000fe40003f5e200 */
[----:B------:R-:W-:Y:S01]  /*16d0*/  FSETP.GEU.FTZ.AND P3, PT, |R22|, 0.5, PT ;  /* 0x3f0000001600780b */ /* 0x000fe20003f7e200 */
[----:B------:R-:W-:Y:S01]  /*16e0*/  IMAD.U32 R5, R5, 0x10000, RZ ;  /* 0x0001000005057824 */ /* 0x000fe200078e00ff */
[----:B------:R-:W-:Y:S02]  /*16f0*/  SHF.L.U32 R16, R16, 0x10, RZ ;  /* 0x0000001010107819 */ /* 0x000fe400000006ff */
[----:B------:R-:W-:Y:S01]  /*1700*/  SHF.L.U32 R15, R10, 0x10, RZ ;  /* 0x000000100a0f7819 */ /* 0x000fe200000006ff */
[----:B------:R-:W-:Y:S01]  /*1710*/  IMAD.U32 R17, R17, 0x10000, RZ ;  /* 0x0001000011117824 */ /* 0x000fe200078e00ff */
[----:B------:R-:W-:Y:S01]  /*1720*/  SHF.L.U32 R6, R6, 0x10, RZ ;  /* 0x0000001006067819 */ /* 0x000fe200000006ff */
[----:B------:R-:W-:Y:S01]  /*1730*/  IMAD.U32 R21, R21, 0x10000, RZ ;  /* 0x0001000015157824 */ /* 0x000fe200078e00ff */
[----:B------:R-:W-:Y:S01]  /*1740*/  SHF.L.U32 R10, R11, 0x10, RZ ;  /* 0x000000100b0a7819 */ /* 0x000fe200000006ff */
[----:B------:R-:W-:Y:S01]  /*1750*/  FADD.FTZ R24, -R16, R5 ;  /* 0x0000000510187221 */ /* 0x000fe20000010100 */
[----:B0-----:R-:W-:-:S04]  /*1760*/  IMAD.WIDE.U32 R8, R2, 0x2, R8 ;  /* 0x0000000202087825 */ /* 0x001fc800078e0008 */
[----:B------:R-:W-:Y:S01]  /*1770*/  FADD.FTZ R23, -R17, R20 ;  /* 0x0000001411177221 */ /* 0x000fe20000010100 */
[----:B------:R-:W-:Y:S01]  /*1780*/  FADD.FTZ R2, -R6, R15 ;  /* 0x0000000f06027221 */ /* 0x000fe20000010100 */
[----:B------:R-:W-:Y:S01]  /*1790*/  FADD.FTZ R19, -R21, R10 ;  /* 0x0000000a15137221 */ /* 0x000fe20000010100 */
[C---:B------:R-:W-:Y:S01]  /*17a0*/  @!P1 FFMA.FTZ R11, R7.reuse, R24, R16 ;  /* 0x00000018070b9223 */ /* 0x040fe20000010010 */
[----:B------:R-:W-:Y:S01]  /*17b0*/  @P1 FADD.FTZ R16, -R7, 1 ;  /* 0x3f80000007101421 */ /* 0x000fe20000010100 */
[----:B------:R-:W-:Y:S01]  /*17c0*/  @!P0 FFMA.FTZ R17, R18, R23, R17 ;  /* 0x0000001712118223 */ /* 0x000fe20000010011 */
[C---:B------:R-:W-:Y:S01]  /*17d0*/  @!P2 FFMA.FTZ R7, R13.reuse, R2, R6 ;  /* 0x000000020d07a223 */ /* 0x040fe20000010006 */
[----:B------:R-:W-:Y:S01]  /*17e0*/  @!P3 FFMA.FTZ R21, R22, R19, R21 ;  /* 0x000000131615b223 */ /* 0x000fe20000010015 */
[----:B------:R-:W-:Y:S01]  /*17f0*/  @P0 FADD.FTZ R18, -R18, 1 ;  /* 0x3f80000012120421 */ /* 0x000fe20000010100 */
[----:B------:R-:W-:Y:S01]  /*1800*/  @P2 FADD.FTZ R13, -R13, 1 ;  /* 0x3f8000000d0d2421 */ /* 0x000fe20000010100 */
[----:B------:R-:W-:Y:S01]  /*1810*/  @P3 FADD.FTZ R22, -R22, 1 ;  /* 0x3f80000016163421 */ /* 0x000fe20000010100 */
[----:B------:R-:W-:Y:S01]  /*1820*/  @P1 FFMA.FTZ R11, -R24, R16, R5 ;  /* 0x00000010180b1223 */ /* 0x000fe20000010105 */
[----:B------:R-:W-:Y:S01]  /*1830*/  @P0 FFMA.FTZ R17, -R23, R18, R20 ;  /* 0x0000001217110223 */ /* 0x000fe20000010114 */
[----:B------:R-:W-:Y:S01]  /*1840*/  @P2 FFMA.FTZ R7, -R2, R13, R15 ;  /* 0x0000000d02072223 */ /* 0x000fe2000001010f */
[----:B------:R-:W-:Y:S01]  /*1850*/  @P3 FFMA.FTZ R21, -R19, R22, R10 ;  /* 0x0000001613153223 */ /* 0x000fe2000001010a */
[----:B------:R-:W-:Y:S01]  /*1860*/  IMAD.WIDE.U32 R2, R3, 0x10, R8 ;  /* 0x0000001003027825 */ /* 0x000fe200078e0008 */
[----:B------:R-:W-:-:S02]  /*1870*/  F2FP.BF16.F32.PACK_AB R9, R11, R12 ;  /* 0x0000000c0b09723e */ /* 0x000fc400000010ff */
[----:B------:R-:W-:Y:S02]  /*1880*/  F2FP.BF16.F32.PACK_AB R8, R17, R0 ;  /* 0x000000001108723e */ /* 0x000fe400000010ff */
[----:B------:R-:W-:Y:S02]  /*1890*/  F2FP.BF16.F32.PACK_AB R10, R7, R14 ;  /* 0x0000000e070a723e */ /* 0x000fe400000010ff */
[----:B------:R-:W-:-:S05]  /*18a0*/  F2FP.BF16.F32.PACK_AB R11, R21, R4 ;  /* 0x00000004150b723e */ /* 0x000fca00000010ff */
[----:B------:R-:W-:Y:S01]  /*18b0*/  STG.E.128 desc[UR4][R2.64], R8 ;  /* 0x0000000802007986 */ /* 0x000fe2000c101d04 */
[----:B------:R-:W-:Y:S05]  /*18c0*/  EXIT ;  /* 0x000000000000794d */ /* 0x000fea0003800000 */
.L_x_4804:
        /* <DEDUP_REMOVED lines=11> */
.L_x_8212:


//--------------------- .text._ZN2at6native18elementwise_kernelILi128ELi4EZNS0_15gpu_kernel_implIZZZNS0_44_GLOBAL__N__40a83637_7_Lerp_cu_1520ed90_319418lerp_tensor_kernelERNS_18TensorIteratorBaseEENKUlvE0_clEvENKUlvE1_clEvEUlN3c104HalfES9_S9_E_EEvS5_RKT_EUliE_EEviT1_ --------------------------
	.section	.text._ZN2at6native18elementwise_kernelILi128ELi4EZNS0_15gpu_kernel_implIZZZNS0_44_GLOBAL__N__40a83637_7_Lerp_cu_1520ed90_319418lerp_tensor_kernelERNS_18TensorIteratorBaseEENKUlvE0_clEvENKUlvE1_clEvEUlN3c104HalfES9_S9_E_EEvS5_RKT_EUliE_EEviT1_,"ax",@progbits
	.align	128
        .global         _ZN2at6native18elementwise_kernelILi128ELi4EZNS0_15gpu_kernel_implIZZZNS0_44_GLOBAL__N__40a83637_7_Lerp_cu_1520ed90_319418lerp_tensor_kernelERNS_18TensorIteratorBaseEENKUlvE0_clEvENKUlvE1_clEvEUlN3c104HalfES9_S9_E_EEvS5_RKT_EUliE_EEviT1_
        .type           _ZN2at6native18elementwise_kernelILi128ELi4EZNS0_15gpu_kernel_implIZZZNS0_44_GLOBAL__N__40a83637_7_Lerp_cu_1520ed90_319418lerp_tensor_kernelERNS_18TensorIteratorBaseEENKUlvE0_clEvENKUlvE1_clEvEUlN3c104HalfES9_S9_E_EEvS5_RKT_EUliE_EEviT1_,@function
        .size           _ZN2at6native18elementwise_kernelILi128ELi4EZNS0_15gpu_kernel_implIZZZNS0_44_GLOBAL__N__40a83637_7_Lerp_cu_1520ed90_319418lerp_tensor_kernelERNS_18TensorIteratorBaseEENKUlvE0_clEvENKUlvE1_clEvEUlN3c104HalfES9_S9_E_EEvS5_RKT_EUliE_EEviT1_,(.L_x_8213 - _ZN2at6native18elementwise_kernelILi128ELi4EZNS0_15gpu_kernel_implIZZZNS0_44_GLOBAL__N__40a83637_7_Lerp_cu_1520ed90_319418lerp_tensor_kernelERNS_18TensorIteratorBaseEENKUlvE0_clEvENKUlvE1_clEvEUlN3c104HalfES9_S9_E_EEvS5_RKT_EUliE_EEviT1_)
        .other          _ZN2at6native18elementwise_kernelILi128ELi4EZNS0_15gpu_kernel_implIZZZNS0_44_GLOBAL__N__40a83637_7_Lerp_cu_1520ed90_319418lerp_tensor_kernelERNS_18TensorIteratorBaseEENKUlvE0_clEvENKUlvE1_clEvEUlN3c104HalfES9_S9_E_EEvS5_RKT_EUliE_EEviT1_,@"STO_CUDA_ENTRY STV_DEFAULT"
_ZN2at6native18elementwise_kernelILi128ELi4EZNS0_15gpu_kernel_implIZZZNS0_44_GLOBAL__N__40a83637_7_Lerp_cu_1520ed90_319418lerp_tensor_kernelERNS_18TensorIteratorBaseEENKUlvE0_clEvENKUlvE1_clEvEUlN3c104HalfES9_S9_E_EEvS5_RKT_EUliE_EEviT1_:
.text._ZN2at6native18elementwise_kernelILi128ELi4EZNS0_15gpu_kernel_implIZZZNS0_44_GLOBAL__N__40a83637_7_Lerp_cu_1520ed90_319418lerp_tensor_kernelERNS_18TensorIteratorBaseEENKUlvE0_clEvENKUlvE1_clEvEUlN3c104HalfES9_S9_E_EEvS5_RKT_EUliE_EEviT1_:
        /* <DEDUP_REMOVED lines=398> */
.L_x_4807:
        /* <DEDUP_REMOVED lines=19> */
.L_x_4811:
[----:B------:R-:W2:Y:S02]  /*1a10*/  LDG.E.U8 R2, desc[UR36][R2.64] ;  /* 0x0000002402027981 */ /* 0x000ea4000c1e1100 */
[----:B--2---:R-:W-:-:S04]  /*1a20*/  I2FP.F32.U32 R0, R2 ;  /* 0x0000000200007245 */ /* 0x004fc80000201000 */
[----:B------:R-:W-:-:S04]  /*1a30*/  F2FP.F16.F32.PACK_AB R0, RZ, R0 ;  /* 0x00000000ff00723e */ /* 0x000fc800000000ff */
[----:B------:R-:W-:Y:S01]  /*1a40*/  PRMT R18, R0, 0x7610, R18 ;  /* 0x0000761000127816 */ /* 0x000fe20000000012 */
[----:B------:R-:W-:Y:S06]  /*1a50*/  BRA `(.L_x_4813) ;  /* 0x0000000c00b47947 */ /* 0x000fec0003800000 */
.L_x_4810:
        /* <DEDUP_REMOVED lines=11> */
.L_x_4815:
[----:B------:R-:W2:Y:S02]  /*1b10*/  LDG.E R2, desc[UR36][R2.64] ;  /* 0x0000002402027981 */ /* 0x000ea4000c1e1900 */
[----:B--2---:R-:W-:-:S04]  /*1b20*/  I2FP.F32.S32 R0, R2 ;  /* 0x0000000200007245 */ /* 0x004fc80000201400 */
[----:B------:R-:W-:-:S04]  /*1b30*/  F2FP.F16.F32.PACK_AB R0, RZ, R0 ;  /* 0x00000000ff00723e */ /* 0x000fc800000000ff */
[----:B------:R-:W-:Y:S01]  /*1b40*/  PRMT R18, R0, 0x7610, R18 ;  /* 0x0000761000127816 */ /* 0x000fe20000000012 */
[----:B------:R-:W-:Y:S06]  /*1b50*/  BRA `(.L_x_4813) ;  /* 0x0000000c00747947 */ /* 0x000fec0003800000 */
.L_x_4814:
[----:B------:R-:W2:Y:S02]  /*1b60*/  LDG.E.U16 R2, desc[UR36][R2.64] ;  /* 0x0000002402027981 */ /* 0x000ea4000c1e1500 */
[----:B--2---:R-:W0:Y:S02]  /*1b70*/  I2F.S16 R0, R2 ;  /* 0x0000000200007306 */ /* 0x004e240000101400 */
[----:B0-----:R-:W-:-:S04]  /*1b80*/  F2FP.F16.F32.PACK_AB R0, RZ, R0 ;  /* 0x00000000ff00723e */ /* 0x001fc800000000ff */
[----:B------:R-:W-:Y:S01]  /*1b90*/  PRMT R18, R0, 0x7610, R18 ;  /* 0x0000761000127816 */ /* 0x000fe20000000012 */
[----:B------:R-:W-:Y:S06]  /*1ba0*/  BRA `(.L_x_4813) ;  /* 0x0000000c00607947 */ /* 0x000fec0003800000 */
.L_x_4809:
        /* <DEDUP_REMOVED lines=9> */
.L_x_4817:
[----:B------:R0:W5:Y:S01]  /*1c40*/  LDG.E.U16 R18, desc[UR36][R2.64] ;  /* 0x0000002402127981 */ /* 0x000162000c1e1500 */
[----:B------:R-:W-:Y:S05]  /*1c50*/  BRA `(.L_x_4813) ;  /* 0x0000000c00347947 */ /* 0x000fea0003800000 */
.L_x_4816:
        /* <DEDUP_REMOVED lines=9> */
.L_x_4819:
[----:B------:R1:W5:Y:S01]  /*1cf0*/  LDG.E.U16 R18, desc[UR36][R2.64] ;  /* 0x0000002402127981 */ /* 0x000362000c1e1500 */
[----:B------:R-:W-:Y:S05]  /*1d00*/  BRA `(.L_x_4813) ;  /* 0x0000000c00087947 */ /* 0x000fea0003800000 */
.L_x_4818:
        /* <DEDUP_REMOVED lines=9> */
.L_x_4808:
        /* <DEDUP_REMOVED lines=14> */
.L_x_4822:
        /* <DEDUP_REMOVED lines=9> */
.L_x_4821:
        /* <DEDUP_REMOVED lines=27> */
.L_x_4824:
        /* <DEDUP_REMOVED lines=14> */
.L_x_4823:
[----:B------:R-:W2:Y:S02]  /*21a0*/  LDG.E.U16 R0, desc[UR36][R2.64] ;  /* 0x0000002402007981 */ /* 0x000ea4000c1e1500 */
[----:B--2---:R-:W-:-:S05]  /*21b0*/  IMAD.U32 R0, R0, 0x10000, RZ ;  /* 0x0001000000007824 */ /* 0x004fca00078e00ff */
[----:B------:R-:W-:-:S04]  /*21c0*/  F2FP.F16.F32.PACK_AB R0, RZ, R0 ;  /* 0x00000000ff00723e */ /* 0x000fc800000000ff */
[----:B------:R-:W-:Y:S01]  /*21d0*/  PRMT R18, R0, 0x7610, R18 ;  /* 0x0000761000127816 */ /* 0x000fe20000000012 */
[----:B------:R-:W-:Y:S06]  /*21e0*/  BRA `(.L_x_4813) ;  /* 0x0000000400d07947 */ /* 0x000fec0003800000 */
.L_x_4820:
        /* <DEDUP_REMOVED lines=13> */
.L_x_4827:
        /* <DEDUP_REMOVED lines=21> */
.L_x_4831:
[----:B------:R-:W-:Y:S05]  /*2410*/  BSYNC.RECONVERGENT B1 ;  /* 0x0000000000017941 */ /* 0x000fea0003800200 */
.L_x_4830:
[----:B------:R-:W-:Y:S01]  /*2420*/  IMAD.SHL.U32 R0, R0, 0x100000, RZ ;  /* 0x0010000000007824 */ /* 0x000fe200078e00ff */
[----:B------:R-:W-:-:S04]  /*2430*/  LEA R2, R2, 0x3b800000, 0x17 ;  /* 0x3b80000002027811 */ /* 0x000fc800078eb8ff */
[----:B------:R-:W-:-:S07]  /*2440*/  LOP3.LUT R0, R2, R0, R7, 0xfe, !PT ;  /* 0x0000000002007212 */ /* 0x000fce00078efe07 */
.L_x_4829:
[----:B------:R-:W-:Y:S05]  /*2450*/  BSYNC.RECONVERGENT B0 ;  /* 0x0000000000007941 */ /* 0x000fea0003800200 */
.L_x_4828:
[----:B------:R-:W-:-:S04]  /*2460*/  F2FP.F16.F32.PACK_AB R0, RZ, R0 ;  /* 0x00000000ff00723e */ /* 0x000fc800000000ff */
[----:B------:R-:W-:Y:S01]  /*2470*/  PRMT R18, R0, 0x7610, R18 ;  /* 0x0000761000127816 */ /* 0x000fe20000000012 */
[----:B------:R-:W-:Y:S06]  /*2480*/  BRA `(.L_x_4813) ;  /* 0x0000000400287947 */ /* 0x000fec0003800000 */
.L_x_4826:
        /* <DEDUP_REMOVED lines=21> */
.L_x_4835:
[----:B------:R-:W-:Y:S05]  /*25e0*/  BSYNC.RECONVERGENT B1 ;  /* 0x0000000000017941 */ /* 0x000fea0003800200 */
.L_x_4834:
[----:B------:R-:W-:Y:S01]  /*25f0*/  IMAD.SHL.U32 R0, R0, 0x200000, RZ ;  /* 0x0020000000007824 */ /* 0x000fe200078e00ff */
[----:B------:R-:W-:-:S04]  /*2600*/  LEA R2, R2, 0x37800000, 0x17 ;  /* 0x3780000002027811 */ /* 0x000fc800078eb8ff */
[----:B------:R-:W-:-:S07]  /*2610*/  LOP3.LUT R0, R2, R0, R7, 0xfe, !PT ;  /* 0x0000000002007212 */ /* 0x000fce00078efe07 */
.L_x_4833:
[----:B------:R-:W-:Y:S05]  /*2620*/  BSYNC.RECONVERGENT B0 ;  /* 0x0000000000007941 */ /* 0x000fea0003800200 */
.L_x_4832:
[----:B------:R-:W-:-:S04]  /*2630*/  F2FP.F16.F32.PACK_AB R0, RZ, R0 ;  /* 0x00000000ff00723e */ /* 0x000fc800000000ff */
[----:B------:R-:W-:Y:S01]  /*2640*/  PRMT R18, R0, 0x7610, R18 ;  /* 0x0000761000127816 */ /* 0x000fe20000000012 */
[----:B------:R-:W-:Y:S06]  /*2650*/  BRA `(.L_x_4813) ;  /* 0x0000000000b47947 */ /* 0x000fec0003800000 */
.L_x_4825:
[----:B------:R-:W-:-:S09]  /*2660*/  UISETP.NE.AND UP0, UPT, UR4, 0x1c, UPT ;  /* 0x0000001c0400788c */ /* 0x000fd2000bf05270 */
[----:B------:R-:W-:Y:S05]  /*2670*/  BRA.U !UP0, `(.L_x_4836) ;  /* 0x00000001089c7547 */ /* 0x000fea000b800000 */
[----:B------:R-:W-:-:S09]  /*2680*/  UISETP.NE.AND UP0, UPT, UR4, 0x1d, UPT ;  /* 0x0000001d0400788c */ /* 0x000fd2000bf05270 */
[----:B------:R-:W-:Y:S05]  /*2690*/  BRA.U !UP0, `(.L_x_4837) ;  /* 0x0000000108807547 */ /* 0x000fea000b800000 */
[----:B------:R-:W-:-:S09]  /*26a0*/  UISETP.NE.AND UP0, UPT, UR4, 0x2c, UPT ;  /* 0x0000002c0400788c */ /* 0x000fd2000bf05270 */
[----:B------:R-:W-:Y:S05]  /*26b0*/  BRA.U !UP0, `(.L_x_4838) ;  /* 0x0000000108487547 */ /* 0x000fea000b800000 */
.L_x_4812:
        /* <DEDUP_REMOVED lines=16> */
.L_x_4839:
[----:B------:R-:W-:Y:S01]  /*27c0*/  PRMT R18, RZ, 0x7610, R18 ;  /* 0x00007610ff127816 */ /* 0x000fe20000000012 */
[----:B------:R-:W-:Y:S06]  /*27d0*/  BRA `(.L_x_4813) ;  /* 0x0000000000547947 */ /* 0x000fec0003800000 */
.L_x_4838:
        /* <DEDUP_REMOVED lines=8> */
.L_x_4841:
[----:B------:R-:W-:Y:S05]  /*2860*/  BSYNC.RECONVERGENT B0 ;  /* 0x0000000000007941 */ /* 0x000fea0003800200 */
.L_x_4840:
[----:B------:R-:W-:-:S04]  /*2870*/  F2FP.F16.F32.PACK_AB R0, RZ, R0 ;  /* 0x00000000ff00723e */ /* 0x000fc800000000ff */
[----:B------:R-:W-:Y:S01]  /*2880*/  PRMT R18, R0, 0x7610, R18 ;  /* 0x0000761000127816 */ /* 0x000fe20000000012 */
[----:B------:R-:W-:Y:S06]  /*2890*/  BRA `(.L_x_4813) ;  /* 0x0000000000247947 */ /* 0x000fec0003800000 */
.L_x_4837:
[----:B------:R-:W2:Y:S02]  /*28a0*/  LDG.E.64 R2, desc[UR36][R2.64] ;  /* 0x0000002402027981 */ /* 0x000ea4000c1e1b00 */
[----:B--2---:R-:W0:Y:S02]  /*28b0*/  I2F.U64 R0, R2 ;  /* 0x0000000200007312 */ /* 0x004e240000301000 */
[----:B0-----:R-:W-:-:S04]  /*28c0*/  F2FP.F16.F32.PACK_AB R0, RZ, R0 ;  /* 0x00000000ff00723e */ /* 0x001fc800000000ff */
[----:B------:R-:W-:Y:S01]  /*28d0*/  PRMT R18, R0, 0x7610, R18 ;  /* 0x0000761000127816 */ /* 0x000fe20000000012 */
[----:B------:R-:W-:Y:S06]  /*28e0*/  BRA `(.L_x_4813) ;  /* 0x0000000000107947 */ /* 0x000fec0003800000 */
.L_x_4836:
[----:B------:R-:W2:Y:S02]  /*28f0*/  LDG.E R2, desc[UR36][R2.64] ;  /* 0x0000002402027981 */ /* 0x000ea4000c1e1900 */
[----:B--2---:R-:W-:-:S04]  /*2900*/  I2FP.F32.U32 R0, R2 ;  /* 0x0000000200007245 */ /* 0x004fc80000201000 */
[----:B------:R-:W-:-:S04]  /*2910*/  F2FP.F16.F32.PACK_AB R0, RZ, R0 ;  /* 0x00000000ff00723e */ /* 0x000fc800000000ff */
[----:B------:R-:W-:-:S07]  /*2920*/  PRMT R18, R0, 0x7610, R18 ;  /* 0x0000761000127816 */ /* 0x000fce0000000012 */
.L_x_4813:
        /* <DEDUP_REMOVED lines=19> */
.L_x_4845:
[----:B------:R-:W2:Y:S02]  /*2a60*/  LDG.E.U8 R2, desc[UR36][R2.64] ;  /* 0x0000002402027981 */ /* 0x000ea4000c1e1100 */
[----:B--2---:R-:W-:-:S04]  /*2a70*/  I2FP.F32.U32 R0, R2 ;  /* 0x0000000200007245 */ /* 0x004fc80000201000 */
[----:B------:R-:W-:-:S04]  /*2a80*/  F2FP.F16.F32.PACK_AB R0, RZ, R0 ;  /* 0x00000000ff00723e */ /* 0x000fc800000000ff */
[----:B------:R-:W-:Y:S01]  /*2a90*/  PRMT R22, R0, 0x7610, R22 ;  /* 0x0000761000167816 */ /* 0x000fe20000000016 */
[----:B------:R-:W-:Y:S06]  /*2aa0*/  BRA `(.L_x_4847) ;  /* 0x0000000c00b47947 */ /* 0x000fec0003800000 */
.L_x_4844:
        /* <DEDUP_REMOVED lines=11> */
.L_x_4849:
[----:B------:R-:W2:Y:S02]  /*2b60*/  LDG.E R2, desc[UR36][R2.64] ;  /* 0x0000002402027981 */ /* 0x000ea4000c1e1900 */
[----:B--2---:R-:W-:-:S04]  /*2b70*/  I2FP.F32.S32 R0, R2 ;  /* 0x0000000200007245 */ /* 0x004fc80000201400 */
[----:B------:R-:W-:-:S04]  /*2b80*/  F2FP.F16.F32.PACK_AB R0, RZ, R0 ;  /* 0x00000000ff00723e */ /* 0x000fc800000000ff */
[----:B------:R-:W-:Y:S01]  /*2b90*/  PRMT R22, R0, 0x7610, R22 ;  /* 0x0000761000167816 */ /* 0x000fe20000000016 */
[----:B------:R-:W-:Y:S06]  /*2ba0*/  BRA `(.L_x_4847) ;  /* 0x0000000c00747947 */ /* 0x000fec0003800000 */
.L_x_4848:
[----:B------:R-:W2:Y:S02]  /*2bb0*/  LDG.E.U16 R2, desc[UR36][R2.64] ;  /* 0x0000002402027981 */ /* 0x000ea4000c1e1500 */
[----:B--2---:R-:W0:Y:S02]  /*2bc0*/  I2F.S16 R0, R2 ;  /* 0x0000000200007306 */ /* 0x004e240000101400 */
[----:B0-----:R-:W-:-:S04]  /*2bd0*/  F2FP.F16.F32.PACK_AB R0, RZ, R0 ;  /* 0x00000000ff00723e */ /* 0x001fc800000000ff */
[----:B------:R-:W-:Y:S01]  /*2be0*/  PRMT R22, R0, 0x7610, R22 ;  /* 0x0000761000167816 */ /* 0x000fe20000000016 */
[----:B------:R-:W-:Y:S06]  /*2bf0*/  BRA `(.L_x_4847) ;  /* 0x0000000c00607947 */ /* 0x000fec0003800000 */
.L_x_4843:
        /* <DEDUP_REMOVED lines=9> */
.L_x_4851:
[----:B------:R1:W5:Y:S01]  /*2c90*/  LDG.E.U16 R22, desc[UR36][R2.64] ;  /* 0x0000002402167981 */ /* 0x000362000c1e1500 */
[----:B------:R-:W-:Y:S05]  /*2ca0*/  BRA `(.L_x_4847) ;  /* 0x0000000c00347947 */ /* 0x000fea0003800000 */
.L_x_4850:
        /* <DEDUP_REMOVED lines=9> */
.L_x_4853:
[----:B------:R0:W5:Y:S01]  /*2d40*/  LDG.E.U16 R22, desc[UR36][R2.64] ;  /* 0x0000002402167981 */ /* 0x000162000c1e1500 */
[----:B------:R-:W-:Y:S05]  /*2d50*/  BRA `(.L_x_4847) ;  /* 0x0000000c00087947 */ /* 0x000fea0003800000 */
.L_x_4852:
        /* <DEDUP_REMOVED lines=9> */
.L_x_4842:
        /* <DEDUP_REMOVED lines=14> */
.L_x_4856:
        /* <DEDUP_REMOVED lines=9> */
.L_x_4855:
        /* <DEDUP_REMOVED lines=27> */
.L_x_4858:
        /* <DEDUP_REMOVED lines=14> */
.L_x_4857:
[----:B------:R-:W2:Y:S02]  /*31f0*/  LDG.E.U16 R0, desc[UR36][R2.64] ;  /* 0x0000002402007981 */ /* 0x000ea4000c1e1500 */
[----:B--2---:R-:W-:-:S05]  /*3200*/  IMAD.U32 R0, R0, 0x10000, RZ ;  /* 0x0001000000007824 */ /* 0x004fca00078e00ff */
[----:B------:R-:W-:-:S04]  /*3210*/  F2FP.F16.F32.PACK_AB R0, RZ, R0 ;  /* 0x00000000ff00723e */ /* 0x000fc800000000ff */
[----:B------:R-:W-:Y:S01]  /*3220*/  PRMT R22, R0, 0x7610, R22 ;  /* 0x0000761000167816 */ /* 0x000fe20000000016 */
[----:B------:R-:W-:Y:S06]  /*3230*/  BRA `(.L_x_4847) ;  /* 0x0000000400d07947 */ /* 0x000fec0003800000 */
.L_x_4854:
        /* <DEDUP_REMOVED lines=13> */
.L_x_4861:
        /* <DEDUP_REMOVED lines=21> */
.L_x_4865:
[----:B------:R-:W-:Y:S05]  /*3460*/  BSYNC.RECONVERGENT B1 ;  /* 0x0000000000017941 */ /* 0x000fea0003800200 */
.L_x_4864:
[----:B------:R-:W-:Y:S01]  /*3470*/  IMAD.SHL.U32 R0, R0, 0x100000, RZ ;  /* 0x0010000000007824 */ /* 0x000fe200078e00ff */
[----:B------:R-:W-:-:S04]  /*3480*/  LEA R2, R2, 0x3b800000, 0x17 ;  /* 0x3b80000002027811 */ /* 0x000fc800078eb8ff */
[----:B------:R-:W-:-:S07]  /*3490*/  LOP3.LUT R0, R2, R0, R7, 0xfe, !PT ;  /* 0x0000000002007212 */ /* 0x000fce00078efe07 */
.L_x_4863:
[----:B------:R-:W-:Y:S05]  /*34a0*/  BSYNC.RECONVERGENT B0 ;  /* 0x0000000000007941 */ /* 0x000fea0003800200 */
.L_x_4862:
[----:B------:R-:W-:-:S04]  /*34b0*/  F2FP.F16.F32.PACK_AB R0, RZ, R0 ;  /* 0x00000000ff00723e */ /* 0x000fc800000000ff */
[----:B------:R-:W-:Y:S01]  /*34c0*/  PRMT R22, R0, 0x7610, R22 ;  /* 0x0000761000167816 */ /* 0x000fe20000000016 */
[----:B------:R-:W-:Y:S06]  /*34d0*/  BRA `(.L_x_4847) ;  /* 0x0000000400287947 */ /* 0x000fec0003800000 */
.L_x_4860:
        /* <DEDUP_REMOVED lines=21> */
.L_x_4869:
[----:B------:R-:W-:Y:S05]  /*3630*/  BSYNC.RECONVERGENT B1 ;  /* 0x0000000000017941 */ /* 0x000fea0003800200 */
.L_x_4868:
[----:B------:R-:W-:Y:S01]  /*3640*/  IMAD.SHL.U32 R0, R0, 0x200000, RZ ;  /* 0x0020000000007824 */ /* 0x000fe200078e00ff */
[----:B------:R-:W-:-:S04]  /*3650*/  LEA R2, R2, 0x37800000, 0x17 ;  /* 0x3780000002027811 */ /* 0x000fc800078eb8ff */
[----:B------:R-:W-:-:S07]  /*3660*/  LOP3.LUT R0, R2, R0, R7, 0xfe, !PT ;  /* 0x0000000002007212 */ /* 0x000fce00078efe07 */
.L_x_4867:
[----:B------:R-:W-:Y:S05]  /*3670*/  BSYNC.RECONVERGENT B0 ;  /* 0x0000000000007941 */ /* 0x000fea0003800200 */
.L_x_4866:
[----:B------:R-:W-:-:S04]  /*3680*/  F2FP.F16.F32.PACK_AB R0, RZ, R0 ;  /* 0x00000000ff00723e */ /* 0x000fc800000000ff */
[----:B------:R-:W-:Y:S01]  /*3690*/  PRMT R22, R0, 0x7610, R22 ;  /* 0x0000761000167816 */ /* 0x000fe20000000016 */
[----:B------:R-:W-:Y:S06]  /*36a0*/  BRA `(.L_x_4847) ;  /* 0x0000000000b47947 */ /* 0x000fec0003800000 */
.L_x_4859:
[----:B------:R-:W-:-:S09]  /*36b0*/  UISETP.NE.AND UP0, UPT, UR4, 0x1c, UPT ;  /* 0x0000001c0400788c */ /* 0x000fd2000bf05270 */
[----:B------:R-:W-:Y:S05]  /*36c0*/  BRA.U !UP0, `(.L_x_4870) ;  /* 0x00000001089c7547 */ /* 0x000fea000b800000 */
[----:B------:R-:W-:-:S09]  /*36d0*/  UISETP.NE.AND UP0, UPT, UR4, 0x1d, UPT ;  /* 0x0000001d0400788c */ /* 0x000fd2000bf05270 */
[----:B------:R-:W-:Y:S05]  /*36e0*/  BRA.U !UP0, `(.L_x_4871) ;  /* 0x0000000108807547 */ /* 0x000fea000b800000 */
[----:B------:R-:W-:-:S09]  /*36f0*/  UISETP.NE.AND UP0, UPT, UR4, 0x2c, UPT ;  /* 0x0000002c0400788c */ /* 0x000fd2000bf05270 */
[----:B------:R-:W-:Y:S05]  /*3700*/  BRA.U !UP0, `(.L_x_4872) ;  /* 0x0000000108487547 */ /* 0x000fea000b800000 */
.L_x_4846:
        /* <DEDUP_REMOVED lines=16> */
.L_x_4873:
[----:B------:R-:W-:Y:S01]  /*3810*/  PRMT R22, RZ, 0x7610, R22 ;  /* 0x00007610ff167816 */ /* 0x000fe20000000016 */
[----:B------:R-:W-:Y:S06]  /*3820*/  BRA `(.L_x_4847) ;  /* 0x0000000000547947 */ /* 0x000fec0003800000 */
.L_x_4872:
        /* <DEDUP_REMOVED lines=8> */
.L_x_4875:
[----:B------:R-:W-:Y:S05]  /*38b0*/  BSYNC.RECONVERGENT B0 ;  /* 0x0000000000007941 */ /* 0x000fea0003800200 */
.L_x_4874:
[----:B------:R-:W-:-:S04]  /*38c0*/  F2FP.F16.F32.PACK_AB R0, RZ, R0 ;  /* 0x00000000ff00723e */ /* 0x000fc800000000ff */
[----:B------:R-:W-:Y:S01]  /*38d0*/  PRMT R22, R0, 0x7610, R22 ;  /* 0x0000761000167816 */ /* 0x000fe20000000016 */
[----:B------:R-:W-:Y:S06]  /*38e0*/  BRA `(.L_x_4847) ;  /* 0x0000000000247947 */ /* 0x000fec0003800000 */
.L_x_4871:
[----:B------:R-:W2:Y:S02]  /*38f0*/  LDG.E.64 R2, desc[UR36][R2.64] ;  /* 0x0000002402027981 */ /* 0x000ea4000c1e1b00 */
[----:B--2---:R-:W0:Y:S02]  /*3900*/  I2F.U64 R0, R2 ;  /* 0x0000000200007312 */ /* 0x004e240000301000 */
[----:B0-----:R-:W-:-:S04]  /*3910*/  F2FP.F16.F32.PACK_AB R0, RZ, R0 ;  /* 0x00000000ff00723e */ /* 0x001fc800000000ff */
[----:B------:R-:W-:Y:S01]  /*3920*/  PRMT R22, R0, 0x7610, R22 ;  /* 0x0000761000167816 */ /* 0x000fe20000000016 */
[----:B------:R-:W-:Y:S06]  /*3930*/  BRA `(.L_x_4847) ;  /* 0x0000000000107947 */ /* 0x000fec0003800000 */
.L_x_4870:
[----:B------:R-:W2:Y:S02]  /*3940*/  LDG.E R2, desc[UR36][R2.64] ;  /* 0x0000002402027981 */ /* 0x000ea4000c1e1900 */
[----:B--2---:R-:W-:-:S04]  /*3950*/  I2FP.F32.U32 R0, R2 ;  /* 0x0000000200007245 */ /* 0x004fc80000201000 */
[----:B------:R-:W-:-:S04]  /*3960*/  F2FP.F16.F32.PACK_AB R0, RZ, R0 ;  /* 0x00000000ff00723e */ /* 0x000fc800000000ff */
[----:B------:R-:W-:-:S07]  /*3970*/  PRMT R22, R0, 0x7610, R22 ;  /* 0x0000761000167816 */ /* 0x000fce0000000016 */
.L_x_4847:
        /* <DEDUP_REMOVED lines=18> */
.L_x_4879:
[----:B------:R-:W2:Y:S02]  /*3aa0*/  LDG.E.U8 R2, desc[UR36][R2.64] ;  /* 0x0000002402027981 */ /* 0x000ea4000c1e1100 */
[----:B--2---:R-:W-:-:S04]  /*3ab0*/  I2FP.F32.U32 R0, R2 ;  /* 0x0000000200007245 */ /* 0x004fc80000201000 */
[----:B------:R-:W-:Y:S01]  /*3ac0*/  F2FP.F16.F32.PACK_AB R0, RZ, R0 ;  /* 0x00000000ff00723e */ /* 0x000fe200000000ff */
[----:B------:R-:W-:Y:S06]  /*3ad0*/  BRA `(.L_x_4881) ;  /* 0x0000000c007c7947 */ /* 0x000fec0003800000 */
.L_x_4878:
        /* <DEDUP_REMOVED lines=10> */
.L_x_4883:
[----:B------:R-:W2:Y:S02]  /*3b80*/  LDG.E R2, desc[UR36][R2.64] ;  /* 0x0000002402027981 */ /* 0x000ea4000c1e1900 */
[----:B--2---:R-:W-:-:S04]  /*3b90*/  I2FP.F32.S32 R0, R2 ;  /* 0x0000000200007245 */ /* 0x004fc80000201400 */
[----:B------:R-:W-:Y:S01]  /*3ba0*/  F2FP.F16.F32.PACK_AB R0, RZ, R0 ;  /* 0x00000000ff00723e */ /* 0x000fe200000000ff */
[----:B------:R-:W-:Y:S06]  /*3bb0*/  BRA `(.L_x_4881) ;  /* 0x0000000c00447947 */ /* 0x000fec0003800000 */
.L_x_4882:
[----:B------:R-:W2:Y:S02]  /*3bc0*/  LDG.E.U16 R2, desc[UR36][R2.64] ;  /* 0x0000002402027981 */ /* 0x000ea4000c1e1500 */
[----:B--2---:R-:W0:Y:S02]  /*3bd0*/  I2F.S16 R0, R2 ;  /* 0x0000000200007306 */ /* 0x004e240000101400 */
[----:B0-----:R-:W-:Y:S01]  /*3be0*/  F2FP.F16.F32.PACK_AB R0, RZ, R0 ;  /* 0x00000000ff00723e */ /* 0x001fe200000000ff */
[----:B------:R-:W-:Y:S06]  /*3bf0*/  BRA `(.L_x_4881) ;  /* 0x0000000c00347947 */ /* 0x000fec0003800000 */
.L_x_4877:
        /* <DEDUP_REMOVED lines=9> */
.L_x_4885:
[----:B------:R1:W5:Y:S01]  /*3c90*/  LDG.E.U16 R0, desc[UR36][R2.64] ;  /* 0x0000002402007981 */ /* 0x000362000c1e1500 */
[----:B------:R-:W-:Y:S05]  /*3ca0*/  BRA `(.L_x_4881) ;  /* 0x0000000c00087947 */ /* 0x000fea0003800000 */
.L_x_4884:
        /* <DEDUP_REMOVED lines=9> */
.L_x_4887:
[----:B------:R0:W5:Y:S01]  /*3d40*/  LDG.E.U16 R0, desc[UR36][R2.64] ;  /* 0x0000002402007981 */ /* 0x000162000c1e1500 */
[----:B------:R-:W-:Y:S05]  /*3d50*/  BRA `(.L_x_4881) ;  /* 0x0000000800dc7947 */ /* 0x000fea0003800000 */
.L_x_4886:
        /* <DEDUP_REMOVED lines=8> */
.L_x_4876:
        /* <DEDUP_REMOVED lines=13> */
.L_x_4890:
        /* <DEDUP_REMOVED lines=8> */
.L_x_4889:
        /* <DEDUP_REMOVED lines=27> */
.L_x_4892:
        /* <DEDUP_REMOVED lines=13> */
.L_x_4891:
[----:B------:R-:W2:Y:S02]  /*41b0*/  LDG.E.U16 R0, desc[UR36][R2.64] ;  /* 0x0000002402007981 */ /* 0x000ea4000c1e1500 */
[----:B--2---:R-:W-:-:S05]  /*41c0*/  IMAD.U32 R0, R0, 0x10000, RZ ;  /* 0x0001000000007824 */ /* 0x004fca00078e00ff */
[----:B------:R-:W-:Y:S01]  /*41d0*/  F2FP.F16.F32.PACK_AB R0, RZ, R0 ;  /* 0x00000000ff00723e */ /* 0x000fe200000000ff */
[----:B------:R-:W-:Y:S06]  /*41e0*/  BRA `(.L_x_4881) ;  /* 0x0000000400b87947 */ /* 0x000fec0003800000 */
.L_x_4888:
        /* <DEDUP_REMOVED lines=12> */
.L_x_4895:
        /* <DEDUP_REMOVED lines=21> */
.L_x_4899:
[----:B------:R-:W-:Y:S05]  /*4400*/  BSYNC.RECONVERGENT B1 ;  /* 0x0000000000017941 */ /* 0x000fea0003800200 */
.L_x_4898:
[----:B------:R-:W-:Y:S01]  /*4410*/  IMAD.SHL.U32 R0, R0, 0x100000, RZ ;  /* 0x0010000000007824 */ /* 0x000fe200078e00ff */
[----:B------:R-:W-:-:S04]  /*4420*/  LEA R2, R2, 0x3b800000, 0x17 ;  /* 0x3b80000002027811 */ /* 0x000fc800078eb8ff */
[----:B------:R-:W-:-:S07]  /*4430*/  LOP3.LUT R0, R2, R0, R7, 0xfe, !PT ;  /* 0x0000000002007212 */ /* 0x000fce00078efe07 */
.L_x_4897:
[----:B------:R-:W-:Y:S05]  /*4440*/  BSYNC.RECONVERGENT B0 ;  /* 0x0000000000007941 */ /* 0x000fea0003800200 */
.L_x_4896:
[----:B------:R-:W-:Y:S01]  /*4450*/  F2FP.F16.F32.PACK_AB R0, RZ, R0 ;  /* 0x00000000ff00723e */ /* 0x000fe200000000ff */
[----:B------:R-:W-:Y:S06]  /*4460*/  BRA `(.L_x_4881) ;  /* 0x0000000400187947 */ /* 0x000fec0003800000 */
.L_x_4894:
        /* <DEDUP_REMOVED lines=21> */
.L_x_4903:
[----:B------:R-:W-:Y:S05]  /*45c0*/  BSYNC.RECONVERGENT B1 ;  /* 0x0000000000017941 */ /* 0x000fea0003800200 */
.L_x_4902:
[----:B------:R-:W-:Y:S01]  /*45d0*/  IMAD.SHL.U32 R0, R0, 0x200000, RZ ;  /* 0x0020000000007824 */ /* 0x000fe200078e00ff */
[----:B------:R-:W-:-:S04]  /*45e0*/  LEA R2, R2, 0x37800000, 0x17 ;  /* 0x3780000002027811 */ /* 0x000fc800078eb8ff */
[----:B------:R-:W-:-:S07]  /*45f0*/  LOP3.LUT R0, R2, R0, R7, 0xfe, !PT ;  /* 0x0000000002007212 */ /* 0x000fce00078efe07 */
.L_x_4901:
[----:B------:R-:W-:Y:S05]  /*4600*/  BSYNC.RECONVERGENT B0 ;  /* 0x0000000000007941 */ /* 0x000fea0003800200 */
.L_x_4900:
[----:B------:R-:W-:Y:S01]  /*4610*/  F2FP.F16.F32.PACK_AB R0, RZ, R0 ;  /* 0x00000000ff00723e */ /* 0x000fe200000000ff */
[----:B------:R-:W-:Y:S06]  /*4620*/  BRA `(.L_x_4881) ;  /* 0x0000000000a87947 */ /* 0x000fec0003800000 */
.L_x_4893:
[----:B------:R-:W-:-:S09]  /*4630*/  UISETP.NE.AND UP0, UPT, UR4, 0x1c, UPT ;  /* 0x0000001c0400788c */ /* 0x000fd2000bf05270 */
[----:B------:R-:W-:Y:S05]  /*4640*/  BRA.U !UP0, `(.L_x_4904) ;  /* 0x0000000108947547 */ /* 0x000fea000b800000 */
[----:B------:R-:W-:-:S09]  /*4650*/  UISETP.NE.AND UP0, UPT, UR4, 0x1d, UPT ;  /* 0x0000001d0400788c */ /* 0x000fd2000bf05270 */
[----:B------:R-:W-:Y:S05]  /*4660*/  BRA.U !UP0, `(.L_x_4905) ;  /* 0x00000001087c7547 */ /* 0x000fea000b800000 */
[----:B------:R-:W-:-:S09]  /*4670*/  UISETP.NE.AND UP0, UPT, UR4, 0x2c, UPT ;  /* 0x0000002c0400788c */ /* 0x000fd2000bf05270 */
[----:B------:R-:W-:Y:S05]  /*4680*/  BRA.U !UP0, `(.L_x_4906) ;  /* 0x0000000108487547 */ /* 0x000fea000b800000 */
.L_x_4880:
        /* <DEDUP_REMOVED lines=16> */
.L_x_4907:
[----:B------:R-:W-:Y:S01]  /*4790*/  PRMT R0, RZ, 0x7610, R0 ;  /* 0x00007610ff007816 */ /* 0x000fe20000000000 */
[----:B------:R-:W-:Y:S06]  /*47a0*/  BRA `(.L_x_4881) ;  /* 0x0000000000487947 */ /* 0x000fec0003800000 */
.L_x_4906:
        /* <DEDUP_REMOVED lines=8> */
.L_x_4909:
[----:B------:R-:W-:Y:S05]  /*4830*/  BSYNC.RECONVERGENT B0 ;  /* 0x0000000000007941 */ /* 0x000fea0003800200 */
.L_x_4908:
[----:B------:R-:W-:Y:S01]  /*4840*/  F2FP.F16.F32.PACK_AB R0, RZ, R0 ;  /* 0x00000000ff00723e */ /* 0x000fe200000000ff */
[----:B------:R-:W-:Y:S06]  /*4850*/  BRA `(.L_x_4881) ;  /* 0x00000000001c7947 */ /* 0x000fec0003800000 */
.L_x_4905:
[----:B------:R-:W2:Y:S02]  /*4860*/  LDG.E.64 R2, desc[UR36][R2.64] ;  /* 0x0000002402027981 */ /* 0x000ea4000c1e1b00 */
[----:B--2---:R-:W0:Y:S02]  /*4870*/  I2F.U64 R0, R2 ;  /* 0x0000000200007312 */ /* 0x004e240000301000 */
[----:B0-----:R-:W-:Y:S01]  /*4880*/  F2FP.F16.F32.PACK_AB R0, RZ, R0 ;  /* 0x00000000ff00723e */ /* 0x001fe200000000ff */
[----:B------:R-:W-:Y:S06]  /*4890*/  BRA `(.L_x_4881) ;  /* 0x00000000000c7947 */ /* 0x000fec0003800000 */
.L_x_4904:
[----:B------:R-:W2:Y:S02]  /*48a0*/  LDG.E R2, desc[UR36][R2.64] ;  /* 0x0000002402027981 */ /* 0x000ea4000c1e1900 */
[----:B--2---:R-:W-:-:S04]  /*48b0*/  I2FP.F32.U32 R0, R2 ;  /* 0x0000000200007245 */ /* 0x004fc80000201000 */
[----:B------:R-:W-:-:S07]  /*48c0*/  F2FP.F16.F32.PACK_AB R0, RZ, R0 ;  /* 0x00000000ff00723e */ /* 0x000fce00000000ff */
.L_x_4881:
[----:B01---5:R-:W-:Y:S01]  /*48d0*/  HADD2.F32 R2, -RZ, R0.H0_H0 ;  /* 0x20000000ff027230 */ /* 0x023fe20000004100 */
[----:B------:R-:W0:Y:S01]  /*48e0*/  LDCU.64 UR6, c[0x0][0x648] ;  /* 0x0000c900ff0677ac */ /* 0x000e220008000a00 */
[----:B------:R-:W-:Y:S02]  /*48f0*/  HADD2.F32 R3, -RZ, R18.H0_H0 ;  /* 0x20000012ff037230 */ /* 0x000fe40000004100 */
[----:B------:R-:W-:Y:S01]  /*4900*/  HADD2.F32 R5, -RZ, R22.H0_H0 ;  /* 0x20000016ff057230 */ /* 0x000fe20000004100 */
[----:B------:R-:W-:Y:S01]  /*4910*/  FSETP.GEU.FTZ.AND P0, PT, |R2|, 0.5, PT ;  /* 0x3f0000000200780b */ /* 0x000fe20003f1e200 */
[----:B------:R-:W-:-:S03]  /*4920*/  UPRMT UR4, UR44, 0x9910, URZ ;  /* 0x000099102c047896 */ /* 0x000fc600080000ff */
[----:B------:R-:W-:Y:S01]  /*4930*/  FADD.FTZ R0, -R3, R5 ;  /* 0x0000000503007221 */ /* 0x000fe20000010100 */
[----:B------:R-:W-:-:S08]  /*4940*/  UISETP.GT.AND UP0, UPT, UR4, 0x9, UPT ;  /* 0x000000090400788c */ /* 0x000fd0000bf04270 */
[C---:B------:R-:W-:Y:S01]  /*4950*/  @!P0 FFMA.FTZ R4, R2.reuse, R0, R3 ;  /* 0x0000000002048223 */ /* 0x040fe20000010003 */
[----:B------:R-:W-:Y:S01]  /*4960*/  @P0 FADD.FTZ R3, -R2, 1 ;  /* 0x3f80000002030421 */ /* 0x000fe20000010100 */
[----:B0-----:R-:W-:-:S03]  /*4970*/  IADD3 R2, P1, PT, R16, UR6, RZ ;  /* 0x0000000610027c10 */ /* 0x001fc6000ff3e0ff */
[----:B------:R-:W-:Y:S01]  /*4980*/  @P0 FFMA.FTZ R4, -R0, R3, R5 ;  /* 0x0000000300040223 */ /* 0x000fe20000010105 */
[----:B------:R-:W-:-:S04]  /*4990*/  IADD3.X R3, PT, PT, RZ, UR7, RZ, P1, !PT ;  /* 0x00000007ff037c10 */ /* 0x000fc80008ffe4ff */
        /* <DEDUP_REMOVED lines=14> */
.L_x_4913:
[----:B------:R-:W-:-:S06]  /*4a80*/  HADD2.F32 R5, -RZ, R4.H0_H0 ;  /* 0x20000004ff057230 */ /* 0x000fcc0000004100 */
[----:B------:R-:W0:Y:S02]  /*4a90*/  F2I.S64.TRUNC R4, R5 ;  /* 0x0000000500047311 */ /* 0x000e24000020d900 */
[----:B0-----:R0:W-:Y:S01]  /*4aa0*/  STG.E.U8 desc[UR36][R2.64], R4 ;  /* 0x0000000402007986 */ /* 0x0011e2000c101124 */
[----:B------:R-:W-:Y:S05]  /*4ab0*/  BRA `(.L_x_4915) ;  /* 0x0000000c00707947 */ /* 0x000fea0003800000 */
.L_x_4912:
        /* <DEDUP_REMOVED lines=10> */
.L_x_4917:
[----:B------:R-:W-:-:S04]  /*4b60*/  HADD2.F32 R4, -RZ, R4.H0_H0 ;  /* 0x20000004ff047230 */ /* 0x000fc80000004100 */
[----:B------:R-:W0:Y:S02]  /*4b70*/  F2I.FTZ.TRUNC.NTZ R5, R4 ;  /* 0x0000000400057305 */ /* 0x000e24000021f100 */
[----:B0-----:R0:W-:Y:S01]  /*4b80*/  STG.E desc[UR36][R2.64], R5 ;  /* 0x0000000502007986 */ /* 0x0011e2000c101924 */
[----:B------:R-:W-:Y:S05]  /*4b90*/  BRA `(.L_x_4915) ;  /* 0x0000000c00387947 */ /* 0x000fea0003800000 */
.L_x_4916:
[----:B------:R-:W-:-:S04]  /*4ba0*/  HADD2.F32 R4, -RZ, R4.H0_H0 ;  /* 0x20000004ff047230 */ /* 0x000fc80000004100 */
[----:B------:R-:W0:Y:S02]  /*4bb0*/  F2I.FTZ.TRUNC.NTZ R5, R4 ;  /* 0x0000000400057305 */ /* 0x000e24000021f100 */
[----:B0-----:R0:W-:Y:S01]  /*4bc0*/  STG.E.U16 desc[UR36][R2.64], R5 ;  /* 0x0000000502007986 */ /* 0x0011e2000c101524 */
[----:B------:R-:W-:Y:S05]  /*4bd0*/  BRA `(.L_x_4915) ;  /* 0x0000000c00287947 */ /* 0x000fea0003800000 */
.L_x_4911:
        /* <DEDUP_REMOVED lines=9> */
.L_x_4919:
[----:B------:R0:W-:Y:S01]  /*4c70*/  STG.E.U16 desc[UR36][R2.64], R4 ;  /* 0x0000000402007986 */ /* 0x0001e2000c101524 */
[----:B------:R-:W-:Y:S05]  /*4c80*/  BRA `(.L_x_4915) ;  /* 0x0000000800fc7947 */ /* 0x000fea0003800000 */
.L_x_4918:
        /* <DEDUP_REMOVED lines=10> */
.L_x_4921:
[----:B------:R-:W-:-:S05]  /*4d30*/  HADD2.F32 R0, -RZ, R4.H0_H0 ;  /* 0x20000004ff007230 */ /* 0x000fca0000004100 */
[----:B------:R-:W-:-:S04]  /*4d40*/  F2FP.F16.F32.PACK_AB R0, RZ, R0 ;  /* 0x00000000ff00723e */ /* 0x000fc800000000ff */
[----:B------:R-:W-:-:S05]  /*4d50*/  PRMT R0, R0, 0x5410, RZ ;  /* 0x0000541000007816 */ /* 0x000fca00000000ff */
[----:B------:R0:W-:Y:S01]  /*4d60*/  STG.E desc[UR36][R2.64], R0 ;  /* 0x0000000002007986 */ /* 0x0001e2000c101924 */
[----:B------:R-:W-:Y:S05]  /*4d70*/  BRA `(.L_x_4915) ;  /* 0x0000000800c07947 */ /* 0x000fea0003800000 */
.L_x_4920:
[----:B------:R-:W-:-:S05]  /*4d80*/  HADD2.F32 R4, -RZ, R4.H0_H0 ;  /* 0x20000004ff047230 */ /* 0x000fca0000004100 */
[----:B------:R-:W-:-:S06]  /*4d90*/  FMUL.FTZ R4, R4, 1 ;  /* 0x3f80000004047820 */ /* 0x000fcc0000410000 */
[----:B------:R-:W0:Y:S02]  /*4da0*/  F2F.F64.F32 R4, R4 ;  /* 0x0000000400047310 */ /* 0x000e240000201800 */
[----:B0-----:R0:W-:Y:S01]  /*4db0*/  STG.E.64 desc[UR36][R2.64], R4 ;  /* 0x0000000402007986 */ /* 0x0011e2000c101b24 */
[----:B------:R-:W-:Y:S05]  /*4dc0*/  BRA `(.L_x_4915) ;  /* 0x0000000800ac7947 */ /* 0x000fea0003800000 */
.L_x_4910:
        /* <DEDUP_REMOVED lines=13> */
.L_x_4924:
[----:B------:R-:W-:Y:S01]  /*4ea0*/  HADD2.F32 R4, -RZ, R4.H0_H0 ;  /* 0x20000004ff047230 */ /* 0x000fe20000004100 */
[----:B------:R-:W-:-:S04]  /*4eb0*/  CS2R R6, SRZ ;  /* 0x0000000000067805 */ /* 0x000fc8000001ff00 */
[----:B------:R-:W-:-:S06]  /*4ec0*/  FMUL.FTZ R4, R4, 1 ;  /* 0x3f80000004047820 */ /* 0x000fcc0000410000 */
[----:B------:R-:W0:Y:S02]  /*4ed0*/  F2F.F64.F32 R4, R4 ;  /* 0x0000000400047310 */ /* 0x000e240000201800 */
[----:B0-----:R0:W-:Y:S01]  /*4ee0*/  STG.E.128 desc[UR36][R2.64], R4 ;  /* 0x0000000402007986 */ /* 0x0011e2000c101d24 */
[----:B------:R-:W-:Y:S05]  /*4ef0*/  BRA `(.L_x_4915) ;  /* 0x0000000800607947 */ /* 0x000fea0003800000 */
.L_x_4923:
        /* <DEDUP_REMOVED lines=19> */
.L_x_4928:
[----:B------:R-:W-:Y:S05]  /*5030*/  BSYNC.RECONVERGENT B0 ;  /* 0x0000000000007941 */ /* 0x000fea0003800200 */
.L_x_4927:
[----:B------:R-:W-:-:S05]  /*5040*/  LOP3.LUT R5, R0, 0x80, R5, 0xf8, !PT ;  /* 0x0000008000057812 */ /* 0x000fca00078ef805 */
[----:B------:R0:W-:Y:S01]  /*5050*/  STG.E.U8 desc[UR36][R2.64], R5 ;  /* 0x0000000502007986 */ /* 0x0001e2000c101124 */
[----:B------:R-:W-:Y:S05]  /*5060*/  BRA `(.L_x_4915) ;  /* 0x0000000800047947 */ /* 0x000fea0003800000 */
.L_x_4926:
        /* <DEDUP_REMOVED lines=15> */
.L_x_4930:
[----:B------:R-:W-:Y:S05]  /*5160*/  BSYNC.RECONVERGENT B0 ;  /* 0x0000000000007941 */ /* 0x000fea0003800200 */
.L_x_4929:
[----:B------:R-:W-:-:S05]  /*5170*/  LOP3.LUT R5, R0, 0x80, R5, 0xf8, !PT ;  /* 0x0000008000057812 */ /* 0x000fca00078ef805 */
[----:B------:R0:W-:Y:S01]  /*5180*/  STG.E.U8 desc[UR36][R2.64], R5 ;  /* 0x0000000502007986 */ /* 0x0001e2000c101124 */
[----:B------:R-:W-:Y:S05]  /*5190*/  BRA `(.L_x_4915) ;  /* 0x0000000400b87947 */ /* 0x000fea0003800000 */
.L_x_4925:
[----:B------:R-:W-:-:S05]  /*51a0*/  HADD2.F32 R0, -RZ, R4.H0_H0 ;  /* 0x20000004ff007230 */ /* 0x000fca0000004100 */
[----:B------:R-:W-:-:S05]  /*51b0*/  F2FP.BF16.F32.PACK_AB R0, RZ, R0 ;  /* 0x00000000ff00723e */ /* 0x000fca00000010ff */
[----:B------:R0:W-:Y:S01]  /*51c0*/  STG.E.U16 desc[UR36][R2.64], R0 ;  /* 0x0000000002007986 */ /* 0x0001e2000c101524 */
[----:B------:R-:W-:Y:S05]  /*51d0*/  BRA `(.L_x_4915) ;  /* 0x0000000400a87947 */ /* 0x000fea0003800000 */
.L_x_4922:
        /* <DEDUP_REMOVED lines=12> */
.L_x_4933:
        /* <DEDUP_REMOVED lines=13> */
.L_x_4936:
[----:B------:R-:W-:-:S04]  /*5370*/  SHF.R.U32.HI R0, RZ, 0x14, R5 ;  /* 0x00000014ff007819 */ /* 0x000fc80000011605 */
[----:B------:R-:W-:-:S04]  /*5380*/  LOP3.LUT R0, R0, 0x1, RZ, 0xc0, !PT ;  /* 0x0000000100007812 */ /* 0x000fc800078ec0ff */
[----:B------:R-:W-:-:S04]  /*5390*/  IADD3 R0, PT, PT, R5, 0x487ffff, R0 ;  /* 0x0487ffff05007810 */ /* 0x000fc80007ffe000 */
[----:B------:R-:W-:-:S04]  /*53a0*/  SHF.R.U32.HI R0, RZ, 0x14, R0 ;  /* 0x00000014ff007819 */ /* 0x000fc80000011600 */
[----:B------:R-:W-:-:S07]  /*53b0*/  LOP3.LUT R4, R0, 0xff, RZ, 0xc0, !PT ;  /* 0x000000ff00047812 */ /* 0x000fce00078ec0ff */
.L_x_4937:
[----:B------:R-:W-:-:S04]  /*53c0*/  SHF.R.U32.HI R5, RZ, 0x18, R5 ;  /* 0x00000018ff057819 */ /* 0x000fc80000011605 */
[----:B------:R-:W-:-:S04]  /*53d0*/  LOP3.LUT R4, R4, 0x80, R5, 0xf8, !PT ;  /* 0x0000008004047812 */ /* 0x000fc800078ef805 */
[----:B------:R-:W-:-:S07]  /*53e0*/  PRMT R0, R4, 0x7610, R0 ;  /* 0x0000761004007816 */ /* 0x000fce0000000000 */
.L_x_4935:
[----:B------:R-:W-:Y:S05]  /*53f0*/  BSYNC.RECONVERGENT B0 ;  /* 0x0000000000007941 */ /* 0x000fea0003800200 */
.L_x_4934:
[----:B------:R3:W-:Y:S01]  /*5400*/  STG.E.U8 desc[UR36][R2.64], R0 ;  /* 0x0000000002007986 */ /* 0x0007e2000c101124 */
[----:B------:R-:W-:Y:S05]  /*5410*/  BRA `(.L_x_4915) ;  /* 0x0000000400187947 */ /* 0x000fea0003800000 */
.L_x_4932:
        /* <DEDUP_REMOVED lines=13> */
.L_x_4940:
[----:B------:R-:W-:-:S04]  /*54f0*/  SHF.R.U32.HI R0, RZ, 0x15, R5 ;  /* 0x00000015ff007819 */ /* 0x000fc80000011605 */
[----:B------:R-:W-:-:S04]  /*5500*/  LOP3.LUT R0, R0, 0x1, RZ, 0xc0, !PT ;  /* 0x0000000100007812 */ /* 0x000fc800078ec0ff */
[----:B------:R-:W-:-:S04]  /*5510*/  IADD3 R0, PT, PT, R5, 0x88fffff, R0 ;  /* 0x088fffff05007810 */ /* 0x000fc80007ffe000 */
[----:B------:R-:W-:-:S04]  /*5520*/  SHF.R.U32.HI R0, RZ, 0x15, R0 ;  /* 0x00000015ff007819 */ /* 0x000fc80000011600 */
[----:B------:R-:W-:-:S07]  /*5530*/  LOP3.LUT R4, R0, 0xff, RZ, 0xc0, !PT ;  /* 0x000000ff00047812 */ /* 0x000fce00078ec0ff */
.L_x_4941:
[----:B------:R-:W-:-:S04]  /*5540*/  SHF.R.U32.HI R5, RZ, 0x18, R5 ;  /* 0x00000018ff057819 */ /* 0x000fc80000011605 */
[----:B------:R-:W-:-:S04]  /*5550*/  LOP3.LUT R4, R4, 0x80, R5, 0xf8, !PT ;  /* 0x0000008004047812 */ /* 0x000fc800078ef805 */
[----:B------:R-:W-:-:S07]  /*5560*/  PRMT R0, R4, 0x7610, R0 ;  /* 0x0000761004007816 */ /* 0x000fce0000000000 */
.L_x_4939:
[----:B------:R-:W-:Y:S05]  /*5570*/  BSYNC.RECONVERGENT B0 ;  /* 0x0000000000007941 */ /* 0x000fea0003800200 */
.L_x_4938:
[----:B------:R0:W-:Y:S01]  /*5580*/  STG.E.U8 desc[UR36][R2.64], R0 ;  /* 0x0000000002007986 */ /* 0x0001e2000c101124 */
[----:B------:R-:W-:Y:S05]  /*5590*/  BRA `(.L_x_4915) ;  /* 0x0000000000b87947 */ /* 0x000fea0003800000 */
.L_x_4931:
[----:B------:R-:W-:-:S09]  /*55a0*/  UISETP.NE.AND UP0, UPT, UR4, 0x1c, UPT ;  /* 0x0000001c0400788c */ /* 0x000fd2000bf05270 */
[----:B------:R-:W-:Y:S05]  /*55b0*/  BRA.U !UP0, `(.L_x_4942) ;  /* 0x0000000108a47547 */ /* 0x000fea000b800000 */
[----:B------:R-:W-:-:S09]  /*55c0*/  UISETP.NE.AND UP0, UPT, UR4, 0x1d, UPT ;  /* 0x0000001d0400788c */ /* 0x000fd2000bf05270 */
[----:B------:R-:W-:Y:S05]  /*55d0*/  BRA.U !UP0, `(.L_x_4943) ;  /* 0x00000001088c7547 */ /* 0x000fea000b800000 */
[----:B------:R-:W-:-:S09]  /*55e0*/  UISETP.NE.AND UP0, UPT, UR4, 0x2c, UPT ;  /* 0x0000002c0400788c */ /* 0x000fd2000bf05270 */
[----:B------:R-:W-:Y:S05]  /*55f0*/  BRA.U !UP0, `(.L_x_4944) ;  /* 0x0000000108447547 */ /* 0x000fea000b800000 */
.L_x_4914:
        /* <DEDUP_REMOVED lines=12> */
[----:B----4-:R-:W-:Y:S01]  /*56c0*/  IMAD.U32 R10, RZ, RZ, UR4 ;  /* 0x00000004ff0a7e24 */ /* 0x010fe2000f8e00ff */
[----:B-1----:R-:W-:-:S07]  /*56d0*/  MOV R11, UR5 ;  /* 0x00000005000b7c02 */ /* 0x002fce0008000f00 */
[----:B------:R-:W-:-:S07]  /*56e0*/  LEPC R20, `(.L_x_4945) ;  /* 0x000000001014794e */ /* 0x000fce0000000000 */
[----:B--2---:R-:W-:Y:S05]  /*56f0*/  CALL.ABS.NOINC R2 ;  /* 0x0000000002007343 */ /* 0x004fea0003c00000 */
.L_x_4945:
[----:B------:R-:W-:Y:S05]  /*5700*/  BRA `(.L_x_4915) ;  /* 0x00000000005c7947 */ /* 0x000fea0003800000 */
.L_x_4944:
        /* <DEDUP_REMOVED lines=16> */
.L_x_4943:
[----:B------:R-:W-:-:S06]  /*5810*/  HADD2.F32 R4, -RZ, R4.H0_H0 ;  /* 0x20000004ff047230 */ /* 0x000fcc0000004100 */
[----:B------:R-:W0:Y:S02]  /*5820*/  F2I.U64.TRUNC R4, R4 ;  /* 0x0000000400047311 */ /* 0x000e24000020d800 */
[----:B0-----:R1:W-:Y:S01]  /*5830*/  STG.E.64 desc[UR36][R2.64], R4 ;  /* 0x0000000402007986 */ /* 0x0013e2000c101b24 */
[----:B------:R-:W-:Y:S05]  /*5840*/  BRA `(.L_x_4915) ;  /* 0x00000000000c7947 */ /* 0x000fea0003800000 */
.L_x_4942:
[----:B------:R-:W-:-:S04]  /*5850*/  HADD2.F32 R4, -RZ, R4.H0_H0 ;  /* 0x20000004ff047230 */ /* 0x000fc80000004100 */
[----:B------:R-:W0:Y:S02]  /*5860*/  F2I.FTZ.U32.TRUNC.NTZ R5, R4 ;  /* 0x0000000400057305 */ /* 0x000e24000021f000 */
[----:B0-----:R0:W-:Y:S02]  /*5870*/  STG.E desc[UR36][R2.64], R5 ;  /* 0x0000000502007986 */ /* 0x0011e4000c101924 */
.L_x_4915:
[----:B------:R-:W-:-:S07]  /*5880*/  VIADD R17, R17, 0x80 ;  /* 0x0000008011117836 */ /* 0x000fce0000000000 */
.L_x_4806:
[----:B------:R-:W-:Y:S05]  /*5890*/  BSYNC.RECONVERGENT B6 ;  /* 0x0000000000067941 */ /* 0x000fea0003800200 */
.L_x_4805:
[----:B------:R-:W5:Y:S01]  /*58a0*/  LDCU UR4, c[0x0][0x380] ;  /* 0x00007000ff0477ac */ /* 0x000f620008000800 */
[----:B------:R-:W-:Y:S01]  /*58b0*/  BSSY.RECONVERGENT B6, `(.L_x_4946) ;  /* 0x0000579000067945 */ /* 0x000fe20003800200 */
[----:B-----5:R-:W-:-:S13]  /*58c0*/  ISETP.GE.AND P0, PT, R17, UR4, PT ;  /* 0x0000000411007c0c */ /* 0x020fda000bf06270 */
[----:B------:R-:W-:Y:S05]  /*58d0*/  @P0 BRA `(.L_x_4947) ;  /* 0x0000005400d80947 */ /* 0x000fea0003800000 */
[----:B------:R-:W5:Y:S01]  /*58e0*/  LDCU UR4, c[0x0][0x388] ;  /* 0x00007100ff0477ac */ /* 0x000f620008000800 */
[----:B0--3--:R-:W-:Y:S02]  /*58f0*/  HFMA2 R0, -RZ, RZ, 0, 0 ;  /* 0x00000000ff007431 */ /* 0x009fe400000001ff */
[----:B------:R-:W-:Y:S02]  /*5900*/  IMAD.MOV.U32 R19, RZ, RZ, RZ ;  /* 0x000000ffff137224 */ /* 0x000fe400078e00ff */
[----:B------:R-:W-:Y:S02]  /*5910*/  IMAD.MOV.U32 R22, RZ, RZ, RZ ;  /* 0x000000ffff167224 */ /* 0x000fe400078e00ff */
[----:B------:R-:W-:Y:S01]  /*5920*/  IMAD.MOV.U32 R16, RZ, RZ, RZ ;  /* 0x000000ffff107224 */ /* 0x000fe200078e00ff */
[----:B-----5:R-:W-:-:S09]  /*5930*/  UISETP.NE.AND UP0, UPT, UR4, URZ, UPT ;  /* 0x000000ff0400728c */ /* 0x020fd2000bf05270 */
[----:B------:R-:W-:Y:S05]  /*5940*/  BRA.U !UP0, `(.L_x_4948) ;  /* 0x0000001508d47547 */ /* 0x000fea000b800000 */
[----:B------:R-:W1:Y:S01]  /*5950*/  LDCU.64 UR4, c[0x0][0x390] ;  /* 0x00007200ff0477ac */ /* 0x000e620008000a00 */
[----:B------:R-:W-:Y:S01]  /*5960*/  IMAD.MOV.U32 R16, RZ, RZ, RZ ;  /* 0x000000ffff107224 */ /* 0x000fe200078e00ff */
[----:B------:R-:W0:Y:S01]  /*5970*/  LDCU UR6, c[0x0][0x38c] ;  /* 0x00007180ff0677ac */ /* 0x000e220008000800 */
[----:B------:R-:W3:Y:S01]  /*5980*/  LDCU.64 UR8, c[0x0][0x4b8] ;  /* 0x00009700ff0877ac */ /* 0x000ee20008000a00 */
[----:B------:R-:W5:Y:S01]  /*5990*/  LDCU.64 UR10, c[0x0][0x4c0] ;  /* 0x00009800ff0a77ac */ /* 0x000f620008000a00 */
[----:B------:R-:W-:Y:S01]  /*59a0*/  UISETP.NE.AND UP0, UPT, UR42, URZ, UPT ;  /* 0x000000ff2a00728c */ /* 0x000fe2000bf05270 */
[----:B-12-4-:R-:W-:-:S05]  /*59b0*/  IMAD.HI.U32 R2, R17, UR4, R16 ;  /* 0x0000000411027c27 */ /* 0x016fca000f8e0010 */
[----:B------:R-:W-:-:S05]  /*59c0*/  SHF.R.U32.HI R3, RZ, UR5, R2 ;  /* 0x00000005ff037c19 */ /* 0x000fca0008011602 */
[----:B------:R-:W-:-:S04]  /*59d0*/  IMAD.MOV R0, RZ, RZ, -R3 ;  /* 0x000000ffff007224 */ /* 0x000fc800078e0a03 */
[----:B0-----:R-:W-:-:S04]  /*59e0*/  IMAD R19, R0, UR6, R17 ;  /* 0x0000000600137c24 */ /* 0x001fc8000f8e0211 */
[C---:B---3--:R-:W-:Y:S02]  /*59f0*/  IMAD R16, R19.reuse, UR8, RZ ;  /* 0x0000000813107c24 */ /* 0x048fe4000f8e02ff */
[C---:B------:R-:W-:Y:S02]  /*5a00*/  IMAD R0, R19.reuse, UR9, RZ ;  /* 0x0000000913007c24 */ /* 0x040fe4000f8e02ff */
[C---:B-----5:R-:W-:Y:S02]  /*5a10*/  IMAD R22, R19.reuse, UR10, RZ ;  /* 0x0000000a13167c24 */ /* 0x060fe4000f8e02ff */
        /* <DEDUP_REMOVED lines=360> */
.L_x_4948:
        /* <DEDUP_REMOVED lines=19> */
.L_x_4952:
[----:B------:R-:W2:Y:S02]  /*71d0*/  LDG.E.U8 R2, desc[UR36][R2.64] ;  /* 0x0000002402027981 */ /* 0x000ea4000c1e1100 */
[----:B--2---:R-:W-:-:S04]  /*71e0*/  I2FP.F32.U32 R0, R2 ;  /* 0x0000000200007245 */ /* 0x004fc80000201000 */
[----:B------:R-:W-:-:S04]  /*71f0*/  F2FP.F16.F32.PACK_AB R0, RZ, R0 ;  /* 0x00000000ff00723e */ /* 0x000fc800000000ff */
[----:B------:R-:W-:Y:S01]  /*7200*/  PRMT R18, R0, 0x7610, R18 ;  /* 0x0000761000127816 */ /* 0x000fe20000000012 */
[----:B------:R-:W-:Y:S06]  /*7210*/  BRA `(.L_x_4954) ;  /* 0x0000000c00b47947 */ /* 0x000fec0003800000 */
.L_x_4951:
        /* <DEDUP_REMOVED lines=11> */
.L_x_4956:
[----:B------:R-:W2:Y:S02]  /*72d0*/  LDG.E R2, desc[UR36][R2.64] ;  /* 0x0000002402027981 */ /* 0x000ea4000c1e1900 */
[----:B--2---:R-:W-:-:S04]  /*72e0*/  I2FP.F32.S32 R0, R2 ;  /* 0x0000000200007245 */ /* 0x004fc80000201400 */
[----:B------:R-:W-:-:S04]  /*72f0*/  F2FP.F16.F32.PACK_AB R0, RZ, R0 ;  /* 0x00000000ff00723e */ /* 0x000fc800000000ff */
[----:B------:R-:W-:Y:S01]  /*7300*/  PRMT R18, R0, 0x7610, R18 ;  /* 0x0000761000127816 */ /* 0x000fe20000000012 */
[----:B------:R-:W-:Y:S06]  /*7310*/  BRA `(.L_x_4954) ;  /* 0x0000000c00747947 */ /* 0x000fec0003800000 */
.L_x_4955:
[----:B------:R-:W2:Y:S02]  /*7320*/  LDG.E.U16 R2, desc[UR36][R2.64] ;  /* 0x0000002402027981 */ /* 0x000ea4000c1e1500 */
[----:B--2---:R-:W0:Y:S02]  /*7330*/  I2F.S16 R0, R2 ;  /* 0x0000000200007306 */ /* 0x004e240000101400 */
[----:B0-----:R-:W-:-:S04]  /*7340*/  F2FP.F16.F32.PACK_AB R0, RZ, R0 ;  /* 0x00000000ff00723e */ /* 0x001fc800000000ff */
[----:B------:R-:W-:Y:S01]  /*7350*/  PRMT R18, R0, 0x7610, R18 ;  /* 0x0000761000127816 */ /* 0x000fe20000000012 */
[----:B------:R-:W-:Y:S06]  /*7360*/  BRA `(.L_x_4954) ;  /* 0x0000000c00607947 */ /* 0x000fec0003800000 */
.L_x_4950:
        /* <DEDUP_REMOVED lines=9> */
.L_x_4958:
[----:B------:R0:W5:Y:S01]  /*7400*/  LDG.E.U16 R18, desc[UR36][R2.64] ;  /* 0x0000002402127981 */ /* 0x000162000c1e1500 */
[----:B------:R-:W-:Y:S05]  /*7410*/  BRA `(.L_x_4954) ;  /* 0x0000000c00347947 */ /* 0x000fea0003800000 */
.L_x_4957:
        /* <DEDUP_REMOVED lines=9> */
.L_x_4960:
[----:B------:R1:W5:Y:S01]  /*74b0*/  LDG.E.U16 R18, desc[UR36][R2.64] ;  /* 0x0000002402127981 */ /* 0x000362000c1e1500 */
[----:B------:R-:W-:Y:S05]  /*74c0*/  BRA `(.L_x_4954) ;  /* 0x0000000c00087947 */ /* 0x000fea0003800000 */
.L_x_4959:
        /* <DEDUP_REMOVED lines=9> */
.L_x_4949:
        /* <DEDUP_REMOVED lines=14> */
.L_x_4963:
        /* <DEDUP_REMOVED lines=9> */
.L_x_4962:
        /* <DEDUP_REMOVED lines=27> */
.L_x_4965:
        /* <DEDUP_REMOVED lines=14> */
.L_x_4964:
[----:B------:R-:W2:Y:S02]  /*7960*/  LDG.E.U16 R0, desc[UR36][R2.64] ;  /* 0x0000002402007981 */ /* 0x000ea4000c1e1500 */
[----:B--2---:R-:W-:-:S05]  /*7970*/  IMAD.U32 R0, R0, 0x10000, RZ ;  /* 0x0001000000007824 */ /* 0x004fca00078e00ff */
[----:B------:R-:W-:-:S04]  /*7980*/  F2FP.F16.F32.PACK_AB R0, RZ, R0 ;  /* 0x00000000ff00723e */ /* 0x000fc800000000ff */
[----:B------:R-:W-:Y:S01]  /*7990*/  PRMT R18, R0, 0x7610, R18 ;  /* 0x0000761000127816 */ /* 0x000fe20000000012 */
[----:B------:R-:W-:Y:S06]  /*79a0*/  BRA `(.L_x_4954) ;  /* 0x0000000400d07947 */ /* 0x000fec0003800000 */
.L_x_4961:
        /* <DEDUP_REMOVED lines=13> */
.L_x_4968:
        /* <DEDUP_REMOVED lines=21> */
.L_x_4972:
[----:B------:R-:W-:Y:S05]  /*7bd0*/  BSYNC.RECONVERGENT B1 ;  /* 0x0000000000017941 */ /* 0x000fea0003800200 */
.L_x_4971:
[----:B------:R-:W-:Y:S01]  /*7be0*/  IMAD.SHL.U32 R0, R0, 0x100000, RZ ;  /* 0x0010000000007824 */ /* 0x000fe200078e00ff */
[----:B------:R-:W-:-:S04]  /*7bf0*/  LEA R2, R2, 0x3b800000, 0x17 ;  /* 0x3b80000002027811 */ /* 0x000fc800078eb8ff */
[----:B------:R-:W-:-:S07]  /*7c00*/  LOP3.LUT R0, R2, R0, R7, 0xfe, !PT ;  /* 0x0000000002007212 */ /* 0x000fce00078efe07 */
.L_x_4970:
[----:B------:R-:W-:Y:S05]  /*7c10*/  BSYNC.RECONVERGENT B0 ;  /* 0x0000000000007941 */ /* 0x000fea0003800200 */
.L_x_4969:
[----:B------:R-:W-:-:S04]  /*7c20*/  F2FP.F16.F32.PACK_AB R0, RZ, R0 ;  /* 0x00000000ff00723e */ /* 0x000fc800000000ff */
[----:B------:R-:W-:Y:S01]  /*7c30*/  PRMT R18, R0, 0x7610, R18 ;  /* 0x0000761000127816 */ /* 0x000fe20000000012 */
[----:B------:R-:W-:Y:S06]  /*7c40*/  BRA `(.L_x_4954) ;  /* 0x0000000400287947 */ /* 0x000fec0003800000 */
.L_x_4967:
        /* <DEDUP_REMOVED lines=21> */
.L_x_4976:
[----:B------:R-:W-:Y:S05]  /*7da0*/  BSYNC.RECONVERGENT B1 ;  /* 0x0000000000017941 */ /* 0x000fea0003800200 */
.L_x_4975:
[----:B------:R-:W-:Y:S01]  /*7db0*/  IMAD.SHL.U32 R0, R0, 0x200000, RZ ;  /* 0x0020000000007824 */ /* 0x000fe200078e00ff */
[----:B------:R-:W-:-:S04]  /*7dc0*/  LEA R2, R2, 0x37800000, 0x17 ;  /* 0x3780000002027811 */ /* 0x000fc800078eb8ff */
[----:B------:R-:W-:-:S07]  /*7dd0*/  LOP3.LUT R0, R2, R0, R7, 0xfe, !PT ;  /* 0x0000000002007212 */ /* 0x000fce00078efe07 */
.L_x_4974:
[----:B------:R-:W-:Y:S05]  /*7de0*/  BSYNC.RECONVERGENT B0 ;  /* 0x0000000000007941 */ /* 0x000fea0003800200 */
.L_x_4973:
[----:B------:R-:W-:-:S04]  /*7df0*/  F2FP.F16.F32.PACK_AB R0, RZ, R0 ;  /* 0x00000000ff00723e */ /* 0x000fc800000000ff */
[----:B------:R-:W-:Y:S01]  /*7e00*/  PRMT R18, R0, 0x7610, R18 ;  /* 0x0000761000127816 */ /* 0x000fe20000000012 */
[----:B------:R-:W-:Y:S06]  /*7e10*/  BRA `(.L_x_4954) ;  /* 0x0000000000b47947 */ /* 0x000fec0003800000 */
.L_x_4966:
        /* <DEDUP_REMOVED lines=14> */
.L_x_4980:
[----:B------:R-:W-:Y:S05]  /*7f00*/  BSYNC.RECONVERGENT B0 ;  /* 0x0000000000007941 */ /* 0x000fea0003800200 */
.L_x_4979:
[----:B------:R-:W-:-:S04]  /*7f10*/  F2FP.F16.F32.PACK_AB R0, RZ, R0 ;  /* 0x00000000ff00723e */ /* 0x000fc800000000ff */
[----:B------:R-:W-:Y:S01]  /*7f20*/  PRMT R18, R0, 0x7610, R18 ;  /* 0x0000761000127816 */ /* 0x000fe20000000012 */
[----:B------:R-:W-:Y:S06]  /*7f30*/  BRA `(.L_x_4954) ;  /* 0x00000000006c7947 */ /* 0x000fec0003800000 */
.L_x_4953:
        /* <DEDUP_REMOVED lines=16> */
.L_x_4981:
[----:B------:R-:W-:Y:S01]  /*8040*/  PRMT R18, RZ, 0x7610, R18 ;  /* 0x00007610ff127816 */ /* 0x000fe20000000012 */
[----:B------:R-:W-:Y:S06]  /*8050*/  BRA `(.L_x_4954) ;  /* 0x0000000000247947 */ /* 0x000fec0003800000 */
.L_x_4978:
[----:B------:R-:W2:Y:S02]  /*8060*/  LDG.E.64 R2, desc[UR36][R2.64] ;  /* 0x0000002402027981 */ /* 0x000ea4000c1e1b00 */
[----:B--2---:R-:W0:Y:S02]  /*8070*/  I2F.U64 R0, R2 ;  /* 0x0000000200007312 */ /* 0x004e240000301000 */
[----:B0-----:R-:W-:-:S04]  /*8080*/  F2FP.F16.F32.PACK_AB R0, RZ, R0 ;  /* 0x00000000ff00723e */ /* 0x001fc800000000ff */
[----:B------:R-:W-:Y:S01]  /*8090*/  PRMT R18, R0, 0x7610, R18 ;  /* 0x0000761000127816 */ /* 0x000fe20000000012 */
[----:B------:R-:W-:Y:S06]  /*80a0*/  BRA `(.L_x_4954) ;  /* 0x0000000000107947 */ /* 0x000fec0003800000 */
.L_x_4977:
[----:B------:R-:W2:Y:S02]  /*80b0*/  LDG.E R2, desc[UR36][R2.64] ;  /* 0x0000002402027981 */ /* 0x000ea4000c1e1900 */
[----:B--2---:R-:W-:-:S04]  /*80c0*/  I2FP.F32.U32 R0, R2 ;  /* 0x0000000200007245 */ /* 0x004fc80000201000 */
[----:B------:R-:W-:-:S04]  /*80d0*/  F2FP.F16.F32.PACK_AB R0, RZ, R0 ;  /* 0x00000000ff00723e */ /* 0x000fc800000000ff */
[----:B------:R-:W-:-:S07]  /*80e0*/  PRMT R18, R0, 0x7610, R18 ;  /* 0x0000761000127816 */ /* 0x000fce0000000012 */
.L_x_4954:
        /* <DEDUP_REMOVED lines=19> */
.L_x_4985:
[----:B------:R-:W2:Y:S02]  /*8220*/  LDG.E.U8 R2, desc[UR36][R2.64] ;  /* 0x0000002402027981 */ /* 0x000ea4000c1e1100 */
[----:B--2---:R-:W-:-:S04]  /*8230*/  I2FP.F32.U32 R0, R2 ;  /* 0x0000000200007245 */ /* 0x004fc80000201000 */
[----:B------:R-:W-:-:S04]  /*8240*/  F2FP.F16.F32.PACK_AB R0, RZ, R0 ;  /* 0x00000000ff00723e */ /* 0x000fc800000000ff */
[----:B------:R-:W-:Y:S01]  /*8250*/  PRMT R22, R0, 0x7610, R22 ;  /* 0x0000761000167816 */ /* 0x000fe20000000016 */
[----:B------:R-:W-:Y:S06]  /*8260*/  BRA `(.L_x_4987) ;  /* 0x0000000c00b47947 */ /* 0x000fec0003800000 */
.L_x_4984:
        /* <DEDUP_REMOVED lines=11> */
.L_x_4989:
[----:B------:R-:W2:Y:S02]  /*8320*/  LDG.E R2, desc[UR36][R2.64] ;  /* 0x0000002402027981 */ /* 0x000ea4000c1e1900 */
[----:B--2---:R-:W-:-:S04]  /*8330*/  I2FP.F32.S32 R0, R2 ;  /* 0x0000000200007245 */ /* 0x004fc80000201400 */
[----:B------:R-:W-:-:S04]  /*8340*/  F2FP.F16.F32.PACK_AB R0, RZ, R0 ;  /* 0x00000000ff00723e */ /* 0x000fc800000000ff */
[----:B------:R-:W-:Y:S01]  /*8350*/  PRMT R22, R0, 0x7610, R22 ;  /* 0x0000761000167816 */ /* 0x000fe20000000016 */
[----:B------:R-:W-:Y:S06]  /*8360*/  BRA `(.L_x_4987) ;  /* 0x0000000c00747947 */ /* 0x000fec0003800000 */
.L_x_4988:
[----:B------:R-:W2:Y:S02]  /*8370*/  LDG.E.U16 R2, desc[UR36][R2.64] ;  /* 0x0000002402027981 */ /* 0x000ea4000c1e1500 */
[----:B--2---:R-:W0:Y:S02]  /*8380*/  I2F.S16 R0, R2 ;  /* 0x0000000200007306 */ /* 0x004e240000101400 */
[----:B0-----:R-:W-:-:S04]  /*8390*/  F2FP.F16.F32.PACK_AB R0, RZ, R0 ;  /* 0x00000000ff00723e */ /* 0x001fc800000000ff */
[----:B------:R-:W-:Y:S01]  /*83a0*/  PRMT R22, R0, 0x7610, R22 ;  /* 0x0000761000167816 */ /* 0x000fe20000000016 */
[----:B------:R-:W-:Y:S06]  /*83b0*/  BRA `(.L_x_4987) ;  /* 0x0000000c00607947 */ /* 0x000fec0003800000 */
.L_x_4983:
        /* <DEDUP_REMOVED lines=9> */
.L_x_4991:
[----:B------:R0:W5:Y:S01]  /*8450*/  LDG.E.U16 R22, desc[UR36][R2.64] ;  /* 0x0000002402167981 */ /* 0x000162000c1e1500 */
[----:B------:R-:W-:Y:S05]  /*8460*/  BRA `(.L_x_4987) ;  /* 0x0000000c00347947 */ /* 0x000fea0003800000 */
.L_x_4990:
        /* <DEDUP_REMOVED lines=9> */
.L_x_4993:
[----:B------:R1:W5:Y:S01]  /*8500*/  LDG.E.U16 R22, desc[UR36][R2.64] ;  /* 0x0000002402167981 */ /* 0x000362000c1e1500 */
[----:B------:R-:W-:Y:S05]  /*8510*/  BRA `(.L_x_4987) ;  /* 0x0000000c00087947 */ /* 0x000fea0003800000 */
.L_x_4992:
        /* <DEDUP_REMOVED lines=9> */
.L_x_4982:
        /* <DEDUP_REMOVED lines=14> */
.L_x_4996:
        /* <DEDUP_REMOVED lines=9> */
.L_x_4995:
        /* <DEDUP_REMOVED lines=27> */
.L_x_4998:
        /* <DEDUP_REMOVED lines=14> */
.L_x_4997:
[----:B------:R-:W2:Y:S02]  /*89b0*/  LDG.E.U16 R0, desc[UR36][R2.64] ;  /* 0x0000002402007981 */ /* 0x000ea4000c1e1500 */
[----:B--2---:R-:W-:-:S05]  /*89c0*/  IMAD.U32 R0, R0, 0x10000, RZ ;  /* 0x0001000000007824 */ /* 0x004fca00078e00ff */
[----:B------:R-:W-:-:S04]  /*89d0*/  F2FP.F16.F32.PACK_AB R0, RZ, R0 ;  /* 0x00000000ff00723e */ /* 0x000fc800000000ff */
[----:B------:R-:W-:Y:S01]  /*89e0*/  PRMT R22, R0, 0x7610, R22 ;  /* 0x0000761000167816 */ /* 0x000fe20000000016 */
[----:B------:R-:W-:Y:S06]  /*89f0*/  BRA `(.L_x_4987) ;  /* 0x0000000400d07947 */ /* 0x000fec0003800000 */
.L_x_4994:
        /* <DEDUP_REMOVED lines=13> */
.L_x_5001:
        /* <DEDUP_REMOVED lines=21> */
.L_x_5005:
[----:B------:R-:W-:Y:S05]  /*8c20*/  BSYNC.RECONVERGENT B1 ;  /* 0x0000000000017941 */ /* 0x000fea0003800200 */
.L_x_5004:
[----:B------:R-:W-:Y:S01]  /*8c30*/  IMAD.SHL.U32 R0, R0, 0x100000, RZ ;  /* 0x0010000000007824 */ /* 0x000fe200078e00ff */
[----:B------:R-:W-:-:S04]  /*8c40*/  LEA R2, R2, 0x3b800000, 0x17 ;  /* 0x3b80000002027811 */ /* 0x000fc800078eb8ff */
[----:B------:R-:W-:-:S07]  /*8c50*/  LOP3.LUT R0, R2, R0, R7, 0xfe, !PT ;  /* 0x0000000002007212 */ /* 0x000fce00078efe07 */
.L_x_5003:
[----:B------:R-:W-:Y:S05]  /*8c60*/  BSYNC.RECONVERGENT B0 ;  /* 0x0000000000007941 */ /* 0x000fea0003800200 */
.L_x_5002:
[----:B------:R-:W-:-:S04]  /*8c70*/  F2FP.F16.F32.PACK_AB R0, RZ, R0 ;  /* 0x00000000ff00723e */ /* 0x000fc800000000ff */
[----:B------:R-:W-:Y:S01]  /*8c80*/  PRMT R22, R0, 0x7610, R22 ;  /* 0x0000761000167816 */ /* 0x000fe20000000016 */
[----:B------:R-:W-:Y:S06]  /*8c90*/  BRA `(.L_x_4987) ;  /* 0x0000000400287947 */ /* 0x000fec0003800000 */
.L_x_5000:
        /* <DEDUP_REMOVED lines=21> */
.L_x_5009:
[----:B------:R-:W-:Y:S05]  /*8df0*/  BSYNC.RECONVERGENT B1 ;  /* 0x0000000000017941 */ /* 0x000fea0003800200 */
.L_x_5008:
[----:B------:R-:W-:Y:S01]  /*8e00*/  IMAD.SHL.U32 R0, R0, 0x200000, RZ ;  /* 0x0020000000007824 */ /* 0x000fe200078e00ff */
[----:B------:R-:W-:-:S04]  /*8e10*/  LEA R2, R2, 0x37800000, 0x17 ;  /* 0x3780000002027811 */ /* 0x000fc800078eb8ff */
[----:B------:R-:W-:-:S07]  /*8e20*/  LOP3.LUT R0, R2, R0, R7, 0xfe, !PT ;  /* 0x0000000002007212 */ /* 0x000fce00078efe07 */
.L_x_5007:
[----:B------:R-:W-:Y:S05]  /*8e30*/  BSYNC.RECONVERGENT B0 ;  /* 0x0000000000007941 */ /* 0x000fea0003800200 */
.L_x_5006:
[----:B------:R-:W-:-:S04]  /*8e40*/  F2FP.F16.F32.PACK_AB R0, RZ, R0 ;  /* 0x00000000ff00723e */ /* 0x000fc800000000ff */
[----:B------:R-:W-:Y:S01]  /*8e50*/  PRMT R22, R0, 0x7610, R22 ;  /* 0x0000761000167816 */ /* 0x000fe20000000016 */
[----:B------:R-:W-:Y:S06]  /*8e60*/  BRA `(.L_x_4987) ;  /* 0x0000000000b47947 */ /* 0x000fec0003800000 */
.L_x_4999:
        /* <DEDUP_REMOVED lines=14> */
.L_x_5013:
[----:B------:R-:W-:Y:S05]  /*8f50*/  BSYNC.RECONVERGENT B0 ;  /* 0x0000000000007941 */ /* 0x000fea0003800200 */
.L_x_5012:
[----:B------:R-:W-:-:S04]  /*8f60*/  F2FP.F16.F32.PACK_AB R0, RZ, R0 ;  /* 0x00000000ff00723e */ /* 0x000fc800000000ff */
[----:B------:R-:W-:Y:S01]  /*8f70*/  PRMT R22, R0, 0x7610, R22 ;  /* 0x0000761000167816 */ /* 0x000fe20000000016 */
[----:B------:R-:W-:Y:S06]  /*8f80*/  BRA `(.L_x_4987) ;  /* 0x00000000006c7947 */ /* 0x000fec0003800000 */
.L_x_4986:
        /* <DEDUP_REMOVED lines=16> */
.L_x_5014:
[----:B------:R-:W-:Y:S01]  /*9090*/  PRMT R22, RZ, 0x7610, R22 ;  /* 0x00007610ff167816 */ /* 0x000fe20000000016 */
[----:B------:R-:W-:Y:S06]  /*90a0*/  BRA `(.L_x_4987) ;  /* 0x0000000000247947 */ /* 0x000fec0003800000 */
.L_x_5011:
[----:B------:R-:W2:Y:S02]  /*90b0*/  LDG.E.64 R2, desc[UR36][R2.64] ;  /* 0x0000002402027981 */ /* 0x000ea4000c1e1b00 */
[----:B--2---:R-:W0:Y:S02]  /*90c0*/  I2F.U64 R0, R2 ;  /* 0x0000000200007312 */ /* 0x004e240000301000 */
[----:B0-----:R-:W-:-:S04]  /*90d0*/  F2FP.F16.F32.PACK_AB R0, RZ, R0 ;  /* 0x00000000ff00723e */ /* 0x001fc800000000ff */
[----:B------:R-:W-:Y:S01]  /*90e0*/  PRMT R22, R0, 0x7610, R22 ;  /* 0x0000761000167816 */ /* 0x000fe20000000016 */
[----:B------:R-:W-:Y:S06]  /*90f0*/  BRA `(.L_x_4987) ;  /* 0x0000000000107947 */ /* 0x000fec0003800000 */
.L_x_5010:
[----:B------:R-:W2:Y:S02]  /*9100*/  LDG.E R2, desc[UR36][R2.64] ;  /* 0x0000002402027981 */ /* 0x000ea4000c1e1900 */
[----:B--2---:R-:W-:-:S04]  /*9110*/  I2FP.F32.U32 R0, R2 ;  /* 0x0000000200007245 */ /* 0x004fc80000201000 */
[----:B------:R-:W-:-:S04]  /*9120*/  F2FP.F16.F32.PACK_AB R0, RZ, R0 ;  /* 0x00000000ff00723e */ /* 0x000fc800000000ff */
[----:B------:R-:W-:-:S07]  /*9130*/  PRMT R22, R0, 0x7610, R22 ;  /* 0x0000761000167816 */ /* 0x000fce0000000016 */
.L_x_4987:
        /* <DEDUP_REMOVED lines=18> */
.L_x_5018:
[----:B------:R-:W2:Y:S02]  /*9260*/  LDG.E.U8 R2, desc[UR36][R2.64] ;  /* 0x0000002402027981 */ /* 0x000ea4000c1e1100 */
[----:B--2---:R-:W-:-:S04]  /*9270*/  I2FP.F32.U32 R0, R2 ;  /* 0x0000000200007245 */ /* 0x004fc80000201000 */
[----:B------:R-:W-:Y:S01]  /*9280*/  F2FP.F16.F32.PACK_AB R0, RZ, R0 ;  /* 0x00000000ff00723e */ /* 0x000fe200000000ff */
[----:B------:R-:W-:Y:S06]  /*9290*/  BRA `(.L_x_5020) ;  /* 0x0000000c007c7947 */ /* 0x000fec0003800000 */
.L_x_5017:
        /* <DEDUP_REMOVED lines=10> */
.L_x_5022:
[----:B------:R-:W2:Y:S02]  /*9340*/  LDG.E R2, desc[UR36][R2.64] ;  /* 0x0000002402027981 */ /* 0x000ea4000c1e1900 */
[----:B--2---:R-:W-:-:S04]  /*9350*/  I2FP.F32.S32 R0, R2 ;  /* 0x0000000200007245 */ /* 0x004fc80000201400 */
[----:B------:R-:W-:Y:S01]  /*9360*/  F2FP.F16.F32.PACK_AB R0, RZ, R0 ;  /* 0x00000000ff00723e */ /* 0x000fe200000000ff */
[----:B------:R-:W-:Y:S06]  /*9370*/  BRA `(.L_x_5020) ;  /* 0x0000000c00447947 */ /* 0x000fec0003800000 */
.L_x_5021:
[----:B------:R-:W2:Y:S02]  /*9380*/  LDG.E.U16 R2, desc[UR36][R2.64] ;  /* 0x0000002402027981 */ /* 0x000ea4000c1e1500 */
[----:B--2---:R-:W0:Y:S02]  /*9390*/  I2F.S16 R0, R2 ;  /* 0x0000000200007306 */ /* 0x004e240000101400 */
[----:B0-----:R-:W-:Y:S01]  /*93a0*/  F2FP.F16.F32.PACK_AB R0, RZ, R0 ;  /* 0x00000000ff00723e */ /* 0x001fe200000000ff */
[----:B------:R-:W-:Y:S06]  /*93b0*/  BRA `(.L_x_5020) ;  /* 0x0000000c00347947 */ /* 0x000fec0003800000 */
.L_x_5016:
        /* <DEDUP_REMOVED lines=9> */
.L_x_5024:
[----:B------:R1:W5:Y:S01]  /*9450*/  LDG.E.U16 R0, desc[UR36][R2.64] ;  /* 0x0000002402007981 */ /* 0x000362000c1e1500 */
[----:B------:R-:W-:Y:S05]  /*9460*/  BRA `(.L_x_5020) ;  /* 0x0000000c00087947 */ /* 0x000fea0003800000 */
.L_x_5023:
        /* <DEDUP_REMOVED lines=9> */
.L_x_5026:
[----:B------:R0:W5:Y:S01]  /*9500*/  LDG.E.U16 R0, desc[UR36][R2.64] ;  /* 0x0000002402007981 */ /* 0x000162000c1e1500 */
[----:B------:R-:W-:Y:S05]  /*9510*/  BRA `(.L_x_5020) ;  /* 0x0000000800dc7947 */ /* 0x000fea0003800000 */
.L_x_5025:
        /* <DEDUP_REMOVED lines=8> */
.L_x_5015:
        /* <DEDUP_REMOVED lines=13> */
.L_x_5029:
        /* <DEDUP_REMOVED lines=8> */
.L_x_5028:
        /* <DEDUP_REMOVED lines=27> */
.L_x_5031:
        /* <DEDUP_REMOVED lines=13> */
.L_x_5030:
[----:B------:R-:W2:Y:S02]  /*9970*/  LDG.E.U16 R0, desc[UR36][R2.64] ;  /* 0x0000002402007981 */ /* 0x000ea4000c1e1500 */
[----:B--2---:R-:W-:-:S05]  /*9980*/  IMAD.U32 R0, R0, 0x10000, RZ ;  /* 0x0001000000007824 */ /* 0x004fca00078e00ff */
[----:B------:R-:W-:Y:S01]  /*9990*/  F2FP.F16.F32.PACK_AB R0, RZ, R0 ;  /* 0x00000000ff00723e */ /* 0x000fe200000000ff */
[----:B------:R-:W-:Y:S06]  /*99a0*/  BRA `(.L_x_5020) ;  /* 0x0000000400b87947 */ /* 0x000fec0003800000 */
.L_x_5027:
        /* <DEDUP_REMOVED lines=12> */
.L_x_5034:
        /* <DEDUP_REMOVED lines=21> */
.L_x_5038:
[----:B------:R-:W-:Y:S05]  /*9bc0*/  BSYNC.RECONVERGENT B1 ;  /* 0x0000000000017941 */ /* 0x000fea0003800200 */
.L_x_5037:
[----:B------:R-:W-:Y:S01]  /*9bd0*/  IMAD.SHL.U32 R0, R0, 0x100000, RZ ;  /* 0x0010000000007824 */ /* 0x000fe200078e00ff */
[----:B------:R-:W-:-:S04]  /*9be0*/  LEA R2, R2, 0x3b800000, 0x17 ;  /* 0x3b80000002027811 */ /* 0x000fc800078eb8ff */
[----:B------:R-:W-:-:S07]  /*9bf0*/  LOP3.LUT R0, R2, R0, R7, 0xfe, !PT ;  /* 0x0000000002007212 */ /* 0x000fce00078efe07 */
.L_x_5036:
[----:B------:R-:W-:Y:S05]  /*9c00*/  BSYNC.RECONVERGENT B0 ;  /* 0x0000000000007941 */ /* 0x000fea0003800200 */
.L_x_5035:
[----:B------:R-:W-:Y:S01]  /*9c10*/  F2FP.F16.F32.PACK_AB R0, RZ, R0 ;  /* 0x00000000ff00723e */ /* 0x000fe200000000ff */
[----:B------:R-:W-:Y:S06]  /*9c20*/  BRA `(.L_x_5020) ;  /* 0x0000000400187947 */ /* 0x000fec0003800000 */
.L_x_5033:
        /* <DEDUP_REMOVED lines=21> */
.L_x_5042:
[----:B------:R-:W-:Y:S05]  /*9d80*/  BSYNC.RECONVERGENT B1 ;  /* 0x0000000000017941 */ /* 0x000fea0003800200 */
.L_x_5041:
[----:B------:R-:W-:Y:S01]  /*9d90*/  IMAD.SHL.U32 R0, R0, 0x200000, RZ ;  /* 0x0020000000007824 */ /* 0x000fe200078e00ff */
[----:B------:R-:W-:-:S04]  /*9da0*/  LEA R2, R2, 0x37800000, 0x17 ;  /* 0x3780000002027811 */ /* 0x000fc800078eb8ff */
[----:B------:R-:W-:-:S07]  /*9db0*/  LOP3.LUT R0, R2, R0, R7, 0xfe, !PT ;  /* 0x0000000002007212 */ /* 0x000fce00078efe07 */
.L_x_5040:
[----:B------:R-:W-:Y:S05]  /*9dc0*/  BSYNC.RECONVERGENT B0 ;  /* 0x0000000000007941 */ /* 0x000fea0003800200 */
.L_x_5039:
[----:B------:R-:W-:Y:S01]  /*9dd0*/  F2FP.F16.F32.PACK_AB R0, RZ, R0 ;  /* 0x00000000ff00723e */ /* 0x000fe200000000ff */
[----:B------:R-:W-:Y:S06]  /*9de0*/  BRA `(.L_x_5020) ;  /* 0x0000000000a87947 */ /* 0x000fec0003800000 */
.L_x_5032:
        /* <DEDUP_REMOVED lines=14> */
.L_x_5046:
[----:B------:R-:W-:Y:S05]  /*9ed0*/  BSYNC.RECONVERGENT B0 ;  /* 0x0000000000007941 */ /* 0x000fea0003800200 */
.L_x_5045:
[----:B------:R-:W-:Y:S01]  /*9ee0*/  F2FP.F16.F32.PACK_AB R0, RZ, R0 ;  /* 0x00000000ff00723e */ /* 0x000fe200000000ff */
[----:B------:R-:W-:Y:S06]  /*9ef0*/  BRA `(.L_x_5020) ;  /* 0x0000000000647947 */ /* 0x000fec0003800000 */
.L_x_5019:
        /* <DEDUP_REMOVED lines=16> */
.L_x_5047:
[----:B------:R-:W-:Y:S01]  /*a000*/  PRMT R0, RZ, 0x7610, R0 ;  /* 0x00007610ff007816 */ /* 0x000fe20000000000 */
[----:B------:R-:W-:Y:S06]  /*a010*/  BRA `(.L_x_5020) ;  /* 0x00000000001c7947 */ /* 0x000fec0003800000 */
.L_x_5044:
[----:B------:R-:W2:Y:S02]  /*a020*/  LDG.E.64 R2, desc[UR36][R2.64] ;  /* 0x0000002402027981 */ /* 0x000ea4000c1e1b00 */
[----:B--2---:R-:W0:Y:S02]  /*a030*/  I2F.U64 R0, R2 ;  /* 0x0000000200007312 */ /* 0x004e240000301000 */
[----:B0-----:R-:W-:Y:S01]  /*a040*/  F2FP.F16.F32.PACK_AB R0, RZ, R0 ;  /* 0x00000000ff00723e */ /* 0x001fe200000000ff */
[----:B------:R-:W-:Y:S06]  /*a050*/  BRA `(.L_x_5020) ;  /* 0x00000000000c7947 */ /* 0x000fec0003800000 */
.L_x_5043:
[----:B------:R-:W2:Y:S02]  /*a060*/  LDG.E R2, desc[UR36][R2.64] ;  /* 0x0000002402027981 */ /* 0x000ea4000c1e1900 */
[----:B--2---:R-:W-:-:S04]  /*a070*/  I2FP.F32.U32 R0, R2 ;  /* 0x0000000200007245 */ /* 0x004fc80000201000 */
[----:B------:R-:W-:-:S07]  /*a080*/  F2FP.F16.F32.PACK_AB R0, RZ, R0 ;  /* 0x00000000ff00723e */ /* 0x000fce00000000ff */
.L_x_5020:
        /* <DEDUP_REMOVED lines=27> */
.L_x_5051:
[----:B------:R-:W-:-:S06]  /*a240*/  HADD2.F32 R5, -RZ, R4.H0_H0 ;  /* 0x20000004ff057230 */ /* 0x000fcc0000004100 */
[----:B------:R-:W0:Y:S02]  /*a250*/  F2I.S64.TRUNC R4, R5 ;  /* 0x0000000500047311 */ /* 0x000e24000020d900 */
[----:B0-----:R0:W-:Y:S01]  /*a260*/  STG.E.U8 desc[UR36][R2.64], R4 ;  /* 0x0000000402007986 */ /* 0x0011e2000c101124 */
[----:B------:R-:W-:Y:S05]  /*a270*/  BRA `(.L_x_5053) ;  /* 0x0000000c006c7947 */ /* 0x000fea0003800000 */
.L_x_5050:
        /* <DEDUP_REMOVED lines=10> */
.L_x_5055:
[----:B------:R-:W-:-:S04]  /*a320*/  HADD2.F32 R4, -RZ, R4.H0_H0 ;  /* 0x20000004ff047230 */ /* 0x000fc80000004100 */
[----:B------:R-:W0:Y:S02]  /*a330*/  F2I.FTZ.TRUNC.NTZ R5, R4 ;  /* 0x0000000400057305 */ /* 0x000e24000021f100 */
[----:B0-----:R0:W-:Y:S01]  /*a340*/  STG.E desc[UR36][R2.64], R5 ;  /* 0x0000000502007986 */ /* 0x0011e2000c101924 */
[----:B------:R-:W-:Y:S05]  /*a350*/  BRA `(.L_x_5053) ;  /* 0x0000000c00347947 */ /* 0x000fea0003800000 */
.L_x_5054:
[----:B------:R-:W-:-:S04]  /*a360*/  HADD2.F32 R4, -RZ, R4.H0_H0 ;  /* 0x20000004ff047230 */ /* 0x000fc80000004100 */
[----:B------:R-:W0:Y:S02]  /*a370*/  F2I.FTZ.TRUNC.NTZ R5, R4 ;  /* 0x0000000400057305 */ /* 0x000e24000021f100 */
[----:B0-----:R0:W-:Y:S01]  /*a380*/  STG.E.U16 desc[UR36][R2.64], R5 ;  /* 0x0000000502007986 */ /* 0x0011e2000c101524 */
[----:B------:R-:W-:Y:S05]  /*a390*/  BRA `(.L_x_5053) ;  /* 0x0000000c00247947 */ /* 0x000fea0003800000 */
.L_x_5049:
        /* <DEDUP_REMOVED lines=9> */
.L_x_5057:
[----:B------:R0:W-:Y:S01]  /*a430*/  STG.E.U16 desc[UR36][R2.64], R4 ;  /* 0x0000000402007986 */ /* 0x0001e2000c101524 */
[----:B------:R-:W-:Y:S05]  /*a440*/  BRA `(.L_x_5053) ;  /* 0x0000000800f87947 */ /* 0x000fea0003800000 */
.L_x_5056:
        /* <DEDUP_REMOVED lines=10> */
.L_x_5059:
[----:B------:R-:W-:-:S05]  /*a4f0*/  HADD2.F32 R0, -RZ, R4.H0_H0 ;  /* 0x20000004ff007230 */ /* 0x000fca0000004100 */
[----:B------:R-:W-:-:S04]  /*a500*/  F2FP.F16.F32.PACK_AB R0, RZ, R0 ;  /* 0x00000000ff00723e */ /* 0x000fc800000000ff */
[----:B------:R-:W-:-:S05]  /*a510*/  PRMT R0, R0, 0x5410, RZ ;  /* 0x0000541000007816 */ /* 0x000fca00000000ff */
[----:B------:R0:W-:Y:S01]  /*a520*/  STG.E desc[UR36][R2.64], R0 ;  /* 0x0000000002007986 */ /* 0x0001e2000c101924 */
[----:B------:R-:W-:Y:S05]  /*a530*/  BRA `(.L_x_5053) ;  /* 0x0000000800bc7947 */ /* 0x000fea0003800000 */
.L_x_5058:
[----:B------:R-:W-:-:S05]  /*a540*/  HADD2.F32 R4, -RZ, R4.H0_H0 ;  /* 0x20000004ff047230 */ /* 0x000fca0000004100 */
[----:B------:R-:W-:-:S06]  /*a550*/  FMUL.FTZ R4, R4, 1 ;  /* 0x3f80000004047820 */ /* 0x000fcc0000410000 */
[----:B------:R-:W0:Y:S02]  /*a560*/  F2F.F64.F32 R4, R4 ;  /* 0x0000000400047310 */ /* 0x000e240000201800 */
[----:B0-----:R0:W-:Y:S01]  /*a570*/  STG.E.64 desc[UR36][R2.64], R4 ;  /* 0x0000000402007986 */ /* 0x0011e2000c101b24 */
[----:B------:R-:W-:Y:S05]  /*a580*/  BRA `(.L_x_5053) ;  /* 0x0000000800a87947 */ /* 0x000fea0003800000 */
.L_x_5048:
        /* <DEDUP_REMOVED lines=14> */
.L_x_5063:
        /* <DEDUP_REMOVED lines=18> */
.L_x_5066:
[----:B------:R-:W-:-:S04]  /*a790*/  SHF.R.U32.HI R5, RZ, 0x18, R5 ;  /* 0x00000018ff057819 */ /* 0x000fc80000011605 */
[----:B------:R-:W-:-:S07]  /*a7a0*/  LOP3.LUT R0, R0, 0x80, R5, 0xf8, !PT ;  /* 0x0000008000007812 */ /* 0x000fce00078ef805 */
.L_x_5065:
[----:B------:R-:W-:Y:S05]  /*a7b0*/  BSYNC.RECONVERGENT B0 ;  /* 0x0000000000007941 */ /* 0x000fea0003800200 */
.L_x_5064:
[----:B------:R0:W-:Y:S01]  /*a7c0*/  STG.E.U8 desc[UR36][R2.64], R0 ;  /* 0x0000000002007986 */ /* 0x0001e2000c101124 */
[----:B------:R-:W-:Y:S05]  /*a7d0*/  BRA `(.L_x_5053) ;  /* 0x0000000800147947 */ /* 0x000fea0003800000 */
.L_x_5062:
        /* <DEDUP_REMOVED lines=18> */
.L_x_5069:
[----:B------:R-:W-:-:S04]  /*a900*/  SHF.R.U32.HI R5, RZ, 0x18, R5 ;  /* 0x00000018ff057819 */ /* 0x000fc80000011605 */
[----:B------:R-:W-:-:S07]  /*a910*/  LOP3.LUT R0, R0, 0x80, R5, 0xf8, !PT ;  /* 0x0000008000007812 */ /* 0x000fce00078ef805 */
.L_x_5068:
[----:B------:R-:W-:Y:S05]  /*a920*/  BSYNC.RECONVERGENT B0 ;  /* 0x0000000000007941 */ /* 0x000fea0003800200 */
.L_x_5067:
[----:B------:R0:W-:Y:S01]  /*a930*/  STG.E.U8 desc[UR36][R2.64], R0 ;  /* 0x0000000002007986 */ /* 0x0001e2000c101124 */
[----:B------:R-:W-:Y:S05]  /*a940*/  BRA `(.L_x_5053) ;  /* 0x0000000400b87947 */ /* 0x000fea0003800000 */
.L_x_5061:
        /* <DEDUP_REMOVED lines=22> */
.L_x_5071:
[----:B------:R-:W-:-:S06]  /*aab0*/  HADD2.F32 R4, -RZ, R4.H0_H0 ;  /* 0x20000004ff047230 */ /* 0x000fcc0000004100 */
[----:B------:R-:W0:Y:S02]  /*aac0*/  F2I.U64.TRUNC R4, R4 ;  /* 0x0000000400047311 */ /* 0x000e24000020d800 */
[----:B0-----:R0:W-:Y:S01]  /*aad0*/  STG.E.64 desc[UR36][R2.64], R4 ;  /* 0x0000000402007986 */ /* 0x0011e2000c101b24 */
[----:B------:R-:W-:Y:S05]  /*aae0*/  BRA `(.L_x_5053) ;  /* 0x0000000400507947 */ /* 0x000fea0003800000 */
.L_x_5070:
[----:B------:R-:W-:-:S04]  /*aaf0*/  HADD2.F32 R4, -RZ, R4.H0_H0 ;  /* 0x20000004ff047230 */ /* 0x000fc80000004100 */
[----:B------:R-:W0:Y:S02]  /*ab00*/  F2I.FTZ.U32.TRUNC.NTZ R5, R4 ;  /* 0x0000000400057305 */ /* 0x000e24000021f000 */
[----:B0-----:R0:W-:Y:S01]  /*ab10*/  STG.E desc[UR36][R2.64], R5 ;  /* 0x0000000502007986 */ /* 0x0011e2000c101924 */
[----:B------:R-:W-:Y:S05]  /*ab20*/  BRA `(.L_x_5053) ;  /* 0x0000000400407947 */ /* 0x000fea0003800000 */
.L_x_5060:
        /* <DEDUP_REMOVED lines=11> */
.L_x_5073:
[----:B------:R-:W-:Y:S01]  /*abe0*/  HADD2.F32 R4, -RZ, R4.H0_H0 ;  /* 0x20000004ff047230 */ /* 0x000fe20000004100 */
[----:B------:R-:W-:-:S04]  /*abf0*/  CS2R R6, SRZ ;  /* 0x0000000000067805 */ /* 0x000fc8000001ff00 */
[----:B------:R-:W-:-:S06]  /*ac00*/  FMUL.FTZ R4, R4, 1 ;  /* 0x3f80000004047820 */ /* 0x000fcc0000410000 */
[----:B------:R-:W0:Y:S02]  /*ac10*/  F2F.F64.F32 R4, R4 ;  /* 0x0000000400047310 */ /* 0x000e240000201800 */
[----:B0-----:R1:W-:Y:S01]  /*ac20*/  STG.E.128 desc[UR36][R2.64], R4 ;  /* 0x0000000402007986 */ /* 0x0013e2000c101d24 */
[----:B------:R-:W-:Y:S05]  /*ac30*/  BRA `(.L_x_5053) ;  /* 0x0000000000fc7947 */ /* 0x000fea0003800000 */
.L_x_5072:
[----:B------:R-:W-:-:S09]  /*ac40*/  UISETP.NE.AND UP0, UPT, UR4, 0xf, UPT ;  /* 0x0000000f0400788c */ /* 0x000fd2000bf05270 */
[----:B------:R-:W-:Y:S05]  /*ac50*/  BRA.U !UP0, `(.L_x_5074) ;  /* 0x0000000108e87547 */ /* 0x000fea000b800000 */
[----:B------:R-:W-:-:S09]  /*ac60*/  UISETP.NE.AND UP0, UPT, UR4, 0x17, UPT ;  /* 0x000000170400788c */ /* 0x000fd2000bf05270 */
[----:B------:R-:W-:Y:S05]  /*ac70*/  BRA.U !UP0, `(.L_x_5075) ;  /* 0x0000000108907547 */ /* 0x000fea000b800000 */
[----:B------:R-:W-:-:S09]  /*ac80*/  UISETP.NE.AND UP0, UPT, UR4, 0x18, UPT ;  /* 0x000000180400788c */ /* 0x000fd2000bf05270 */
[----:B------:R-:W-:Y:S05]  /*ac90*/  BRA.U !UP0, `(.L_x_5076) ;  /* 0x0000000108447547 */ /* 0x000fea000b800000 */
.L_x_5052:
        /* <DEDUP_REMOVED lines=8> */
[----:B0-----:R-:W-:Y:S01]  /*ad20*/  MOV R4, UR4 ;  /* 0x0000000400047c02 */ /* 0x001fe20008000f00 */
[----:B------:R-:W-:-:S02]  /*ad30*/  IMAD.U32 R5, RZ, RZ, UR5 ;  /* 0x00000005ff057e24 */ /* 0x000fc4000f8e00ff */
[----:B---3--:R-:W-:Y:S02]  /*ad40*/  IMAD.U32 R6, RZ, RZ, UR6 ;  /* 0x00000006ff067e24 */ /* 0x008fe4000f8e00ff */
[----:B------:R-:W-:Y:S02]  /*ad50*/  IMAD.U32 R7, RZ, RZ, UR7 ;  /* 0x00000007ff077e24 */ /* 0x000fe4000f8e00ff */
[----:B----4-:R-:W-:Y:S02]  /*ad60*/  IMAD.U32 R10, RZ, RZ, UR8 ;  /* 0x00000008ff0a7e24 */ /* 0x010fe4000f8e00ff */
[----:B-1----:R-:W-:-:S07]  /*ad70*/  IMAD.U32 R11, RZ, RZ, UR9 ;  /* 0x00000009ff0b7e24 */ /* 0x002fce000f8e00ff */
[----:B------:R-:W-:-:S07]  /*ad80*/  LEPC R20, `(.L_x_5077) ;  /* 0x000000001014794e */ /* 0x000fce0000000000 */
[----:B--2---:R-:W-:Y:S05]  /*ad90*/  CALL.ABS.NOINC R2 ;  /* 0x0000000002007343 */ /* 0x004fea0003c00000 */
.L_x_5077:
[----:B------:R-:W-:Y:S05]  /*ada0*/  BRA `(.L_x_5053) ;  /* 0x0000000000a07947 */ /* 0x000fea0003800000 */
.L_x_5076:
        /* <DEDUP_REMOVED lines=13> */
.L_x_5079:
[----:B------:R-:W-:Y:S05]  /*ae80*/  BSYNC.RECONVERGENT B0 ;  /* 0x0000000000007941 */ /* 0x000fea0003800200 */
.L_x_5078:
[----:B------:R-:W-:-:S05]  /*ae90*/  LOP3.LUT R5, R0, 0x80, R5, 0xf8, !PT ;  /* 0x0000008000057812 */ /* 0x000fca00078ef805 */
[----:B------:R3:W-:Y:S01]  /*aea0*/  STG.E.U8 desc[UR36][R2.64], R5 ;  /* 0x0000000502007986 */ /* 0x0007e2000c101124 */
[----:B------:R-:W-:Y:S05]  /*aeb0*/  BRA `(.L_x_5053) ;  /* 0x00000000005c7947 */ /* 0x000fea0003800000 */
.L_x_5075:
        /* <DEDUP_REMOVED lines=12> */
.L_x_5081:
[----:B------:R-:W-:Y:S01]  /*af80*/  HFMA2 R0, -RZ, RZ, 0, 7.569789886474609375e-06 ;  /* 0x0000007fff007431 */ /* 0x000fe200000001ff */
[----:B------:R-:W-:-:S04]  /*af90*/  ISETP.GT.U32.AND P0, PT, R4, 0x7f800000, PT ;  /* 0x7f8000000400780c */ /* 0x000fc80003f04070 */
[----:B------:R-:W-:-:S09]  /*afa0*/  SEL R0, R0, 0x7c, P0 ;  /* 0x0000007c00007807 */ /* 0x000fd20000000000 */
.L_x_5082:
[----:B------:R-:W-:Y:S05]  /*afb0*/  BSYNC.RECONVERGENT B0 ;  /* 0x0000000000007941 */ /* 0x000fea0003800200 */
.L_x_5080:
[----:B------:R-:W-:-:S04]  /*afc0*/  SHF.R.U32.HI R5, RZ, 0x18, R5 ;  /* 0x00000018ff057819 */ /* 0x000fc80000011605 */
[----:B------:R-:W-:-:S05]  /*afd0*/  LOP3.LUT R5, R0, 0x80, R5, 0xf8, !PT ;  /* 0x0000008000057812 */ /* 0x000fca00078ef805 */
[----:B------:R2:W-:Y:S01]  /*afe0*/  STG.E.U8 desc[UR36][R2.64], R5 ;  /* 0x0000000502007986 */ /* 0x0005e2000c101124 */
[----:B------:R-:W-:Y:S05]  /*aff0*/  BRA `(.L_x_5053) ;  /* 0x00000000000c7947 */ /* 0x000fea0003800000 */
.L_x_5074:
[----:B------:R-:W-:-:S05]  /*b000*/  HADD2.F32 R0, -RZ, R4.H0_H0 ;  /* 0x20000004ff007230 */ /* 0x000fca0000004100 */
[----:B------:R-:W-:-:S05]  /*b010*/  F2FP.BF16.F32.PACK_AB R0, RZ, R0 ;  /* 0x00000000ff00723e */ /* 0x000fca00000010ff */
[----:B------:R4:W-:Y:S02]  /*b020*/  STG.E.U16 desc[UR36][R2.64], R0 ;  /* 0x0000000002007986 */ /* 0x0009e4000c101524 */
.L_x_5053:
[----:B------:R-:W-:-:S07]  /*b030*/  VIADD R17, R17, 0x80 ;  /* 0x0000008011117836 */ /* 0x000fce0000000000 */
.L_x_4947:
[----:B------:R-:W-:Y:S05]  /*b040*/  BSYNC.RECONVERGENT B6 ;  /* 0x0000000000067941 */ /* 0x000fea0003800200 */
.L_x_4946:
        /* <DEDUP_REMOVED lines=15> */
[----:B------:R-:W4:Y:S01]  /*b140*/  LDCU.64 UR10, c[0x0][0x4c0] ;  /* 0x00009800ff0a77ac */ /* 0x000f220008000a00 */
[----:B------:R-:W-:Y:S01]  /*b150*/  UISETP.NE.AND UP0, UPT, UR42, URZ, UPT ;  /* 0x000000ff2a00728c */ /* 0x000fe2000bf05270 */
[----:B-12---:R-:W-:-:S05]  /*b160*/  IMAD.HI.U32 R2, R17, UR4, R16 ;  /* 0x0000000411027c27 */ /* 0x006fca000f8e0010 */
[----:B------:R-:W-:-:S05]  /*b170*/  SHF.R.U32.HI R3, RZ, UR5, R2 ;  /* 0x00000005ff037c19 */ /* 0x000fca0008011602 */
[----:B------:R-:W-:-:S04]  /*b180*/  IMAD.MOV R0, RZ, RZ, -R3 ;  /* 0x000000ffff007224 */ /* 0x000fc800078e0a03 */
[----:B0-----:R-:W-:-:S04]  /*b190*/  IMAD R19, R0, UR6, R17 ;  /* 0x0000000600137c24 */ /* 0x001fc8000f8e0211 */
[C---:B---3--:R-:W-:Y:S02]  /*b1a0*/  IMAD R16, R19.reuse, UR8, RZ ;  /* 0x0000000813107c24 */ /* 0x048fe4000f8e02ff */
        /* <DEDUP_REMOVED lines=362> */
.L_x_5085:
[----:B------:R-:W1:Y:S01]  /*c850*/  LDCU.64 UR6, c[0x0][0x650] ;  /* 0x0000ca00ff0677ac */ /* 0x000e620008000a00 */
[----:B------:R-:W-:-:S04]  /*c860*/  UPRMT UR4, UR40, 0x9910, URZ ;  /* 0x0000991028047896 */ /* 0x000fc800080000ff */
[----:B------:R-:W-:Y:S01]  /*c870*/  UISETP.GT.AND UP0, UPT, UR4, 0x9, UPT ;  /* 0x000000090400788c */ /* 0x000fe2000bf04270 */
[----:B-12---:R-:W-:-:S05]  /*c880*/  IADD3 R2, P0, PT, R0, UR6, RZ ;  /* 0x0000000600027c10 */ /* 0x006fca000ff1e0ff */
        /* <DEDUP_REMOVED lines=15> */
.L_x_5089:
[----:B------:R-:W2:Y:S02]  /*c980*/  LDG.E.U8 R2, desc[UR36][R2.64] ;  /* 0x0000002402027981 */ /* 0x000ea4000c1e1100 */
[----:B--2---:R-:W-:-:S04]  /*c990*/  I2FP.F32.U32 R0, R2 ;  /* 0x0000000200007245 */ /* 0x004fc80000201000 */
[----:B------:R-:W-:-:S04]  /*c9a0*/  F2FP.F16.F32.PACK_AB R0, RZ, R0 ;  /* 0x00000000ff00723e */ /* 0x000fc800000000ff */
[----:B------:R-:W-:Y:S01]  /*c9b0*/  PRMT R18, R0, 0x7610, R18 ;  /* 0x0000761000127816 */ /* 0x000fe20000000012 */
[----:B------:R-:W-:Y:S06]  /*c9c0*/  BRA `(.L_x_5091) ;  /* 0x0000000c00b47947 */ /* 0x000fec0003800000 */
.L_x_5088:
        /* <DEDUP_REMOVED lines=11> */
.L_x_5093:
[----:B------:R-:W2:Y:S02]  /*ca80*/  LDG.E R2, desc[UR36][R2.64] ;  /* 0x0000002402027981 */ /* 0x000ea4000c1e1900 */
[----:B--2---:R-:W-:-:S04]  /*ca90*/  I2FP.F32.S32 R0, R2 ;  /* 0x0000000200007245 */ /* 0x004fc80000201400 */
[----:B------:R-:W-:-:S04]  /*caa0*/  F2FP.F16.F32.PACK_AB R0, RZ, R0 ;  /* 0x00000000ff00723e */ /* 0x000fc800000000ff */
[----:B------:R-:W-:Y:S01]  /*cab0*/  PRMT R18, R0, 0x7610, R18 ;  /* 0x0000761000127816 */ /* 0x000fe20000000012 */
[----:B------:R-:W-:Y:S06]  /*cac0*/  BRA `(.L_x_5091) ;  /* 0x0000000c00747947 */ /* 0x000fec0003800000 */
.L_x_5092:
[----:B------:R-:W2:Y:S02]  /*cad0*/  LDG.E.U16 R2, desc[UR36][R2.64] ;  /* 0x0000002402027981 */ /* 0x000ea4000c1e1500 */
[----:B--2---:R-:W0:Y:S02]  /*cae0*/  I2F.S16 R0, R2 ;  /* 0x0000000200007306 */ /* 0x004e240000101400 */
[----:B0-----:R-:W-:-:S04]  /*caf0*/  F2FP.F16.F32.PACK_AB R0, RZ, R0 ;  /* 0x00000000ff00723e */ /* 0x001fc800000000ff */
[----:B------:R-:W-:Y:S01]  /*cb00*/  PRMT R18, R0, 0x7610, R18 ;  /* 0x0000761000127816 */ /* 0x000fe20000000012 */
[----:B------:R-:W-:Y:S06]  /*cb10*/  BRA `(.L_x_5091) ;  /* 0x0000000c00607947 */ /* 0x000fec0003800000 */
.L_x_5087:
        /* <DEDUP_REMOVED lines=9> */
.L_x_5095:
[----:B------:R0:W5:Y:S01]  /*cbb0*/  LDG.E.U16 R18, desc[UR36][R2.64] ;  /* 0x0000002402127981 */ /* 0x000162000c1e1500 */
[----:B------:R-:W-:Y:S05]  /*cbc0*/  BRA `(.L_x_5091) ;  /* 0x0000000c00347947 */ /* 0x000fea0003800000 */
.L_x_5094:
        /* <DEDUP_REMOVED lines=9> */
.L_x_5097:
[----:B------:R1:W5:Y:S01]  /*cc60*/  LDG.E.U16 R18, desc[UR36][R2.64] ;  /* 0x0000002402127981 */ /* 0x000362000c1e1500 */
[----:B------:R-:W-:Y:S05]  /*cc70*/  BRA `(.L_x_5091) ;  /* 0x0000000c00087947 */ /* 0x000fea0003800000 */
.L_x_5096:
        /* <DEDUP_REMOVED lines=9> */
.L_x_5086:
        /* <DEDUP_REMOVED lines=14> */
.L_x_5100:
        /* <DEDUP_REMOVED lines=9> */
.L_x_5099:
        /* <DEDUP_REMOVED lines=27> */
.L_x_5102:
        /* <DEDUP_REMOVED lines=14> */
.L_x_5101:
[----:B------:R-:W2:Y:S02]  /*d110*/  LDG.E.U16 R0, desc[UR36][R2.64] ;  /* 0x0000002402007981 */ /* 0x000ea4000c1e1500 */
[----:B--2---:R-:W-:-:S05]  /*d120*/  IMAD.U32 R0, R0, 0x10000, RZ ;  /* 0x0001000000007824 */ /* 0x004fca00078e00ff */
[----:B------:R-:W-:-:S04]  /*d130*/  F2FP.F16.F32.PACK_AB R0, RZ, R0 ;  /* 0x00000000ff00723e */ /* 0x000fc800000000ff */
[----:B------:R-:W-:Y:S01]  /*d140*/  PRMT R18, R0, 0x7610, R18 ;  /* 0x0000761000127816 */ /* 0x000fe20000000012 */
[----:B------:R-:W-:Y:S06]  /*d150*/  BRA `(.L_x_5091) ;  /* 0x0000000400d07947 */ /* 0x000fec0003800000 */
.L_x_5098:
        /* <DEDUP_REMOVED lines=13> */
.L_x_5105:
        /* <DEDUP_REMOVED lines=21> */
.L_x_5109:
[----:B------:R-:W-:Y:S05]  /*d380*/  BSYNC.RECONVERGENT B1 ;  /* 0x0000000000017941 */ /* 0x000fea0003800200 */
.L_x_5108:
[----:B------:R-:W-:Y:S01]  /*d390*/  IMAD.SHL.U32 R0, R0, 0x100000, RZ ;  /* 0x0010000000007824 */ /* 0x000fe200078e00ff */
[----:B------:R-:W-:-:S04]  /*d3a0*/  LEA R2, R2, 0x3b800000, 0x17 ;  /* 0x3b80000002027811 */ /* 0x000fc800078eb8ff */
[----:B------:R-:W-:-:S07]  /*d3b0*/  LOP3.LUT R0, R2, R0, R7, 0xfe, !PT ;  /* 0x0000000002007212 */ /* 0x000fce00078efe07 */
.L_x_5107:
[----:B------:R-:W-:Y:S05]  /*d3c0*/  BSYNC.RECONVERGENT B0 ;  /* 0x0000000000007941 */ /* 0x000fea0003800200 */
.L_x_5106:
[----:B------:R-:W-:-:S04]  /*d3d0*/  F2FP.F16.F32.PACK_AB R0, RZ, R0 ;  /* 0x00000000ff00723e */ /* 0x000fc800000000ff */
[----:B------:R-:W-:Y:S01]  /*d3e0*/  PRMT R18, R0, 0x7610, R18 ;  /* 0x0000761000127816 */ /* 0x000fe20000000012 */
[----:B------:R-:W-:Y:S06]  /*d3f0*/  BRA `(.L_x_5091) ;  /* 0x0000000400287947 */ /* 0x000fec0003800000 */
.L_x_5104:
        /* <DEDUP_REMOVED lines=21> */
.L_x_5113:
[----:B------:R-:W-:Y:S05]  /*d550*/  BSYNC.RECONVERGENT B1 ;  /* 0x0000000000017941 */ /* 0x000fea0003800200 */
.L_x_5112:
[----:B------:R-:W-:Y:S01]  /*d560*/  IMAD.SHL.U32 R0, R0, 0x200000, RZ ;  /* 0x0020000000007824 */ /* 0x000fe200078e00ff */
[----:B------:R-:W-:-:S04]  /*d570*/  LEA R2, R2, 0x37800000, 0x17 ;  /* 0x3780000002027811 */ /* 0x000fc800078eb8ff */
[----:B------:R-:W-:-:S07]  /*d580*/  LOP3.LUT R0, R2, R0, R7, 0xfe, !PT ;  /* 0x0000000002007212 */ /* 0x000fce00078efe07 */
.L_x_5111:
[----:B------:R-:W-:Y:S05]  /*d590*/  BSYNC.RECONVERGENT B0 ;  /* 0x0000000000007941 */ /* 0x000fea0003800200 */
.L_x_5110:
[----:B------:R-:W-:-:S04]  /*d5a0*/  F2FP.F16.F32.PACK_AB R0, RZ, R0 ;  /* 0x00000000ff00723e */ /* 0x000fc800000000ff */
[----:B------:R-:W-:Y:S01]  /*d5b0*/  PRMT R18, R0, 0x7610, R18 ;  /* 0x0000761000127816 */ /* 0x000fe20000000012 */
[----:B------:R-:W-:Y:S06]  /*d5c0*/  BRA `(.L_x_5091) ;  /* 0x0000000000b47947 */ /* 0x000fec0003800000 */
.L_x_5103:
        /* <DEDUP_REMOVED lines=14> */
.L_x_5117:
[----:B------:R-:W-:Y:S05]  /*d6b0*/  BSYNC.RECONVERGENT B0 ;  /* 0x0000000000007941 */ /* 0x000fea0003800200 */
.L_x_5116:
[----:B------:R-:W-:-:S04]  /*d6c0*/  F2FP.F16.F32.PACK_AB R0, RZ, R0 ;  /* 0x00000000ff00723e */ /* 0x000fc800000000ff */
[----:B------:R-:W-:Y:S01]  /*d6d0*/  PRMT R18, R0, 0x7610, R18 ;  /* 0x0000761000127816 */ /* 0x000fe20000000012 */
[----:B------:R-:W-:Y:S06]  /*d6e0*/  BRA `(.L_x_5091) ;  /* 0x00000000006c7947 */ /* 0x000fec0003800000 */
.L_x_5090:
        /* <DEDUP_REMOVED lines=12> */
[----:B---3--:R-:W-:Y:S02]  /*d7b0*/  IMAD.U32 R10, RZ, RZ, UR8 ;  /* 0x00000008ff0a7e24 */ /* 0x008fe4000f8e00ff */
[----:B------:R-:W-:-:S07]  /*d7c0*/  IMAD.U32 R11, RZ, RZ, UR9 ;  /* 0x00000009ff0b7e24 */ /* 0x000fce000f8e00ff */
[----:B------:R-:W-:-:S07]  /*d7d0*/  LEPC R20, `(.L_x_5118) ;  /* 0x000000001014794e */ /* 0x000fce0000000000 */
[----:B--2---:R-:W-:Y:S05]  /*d7e0*/  CALL.ABS.NOINC R2 ;  /* 0x0000000002007343 */ /* 0x004fea0003c00000 */
.L_x_5118:
[----:B------:R-:W-:Y:S01]  /*d7f0*/  PRMT R18, RZ, 0x7610, R18 ;  /* 0x00007610ff127816 */ /* 0x000fe20000000012 */
[----:B------:R-:W-:Y:S06]  /*d800*/  BRA `(.L_x_5091) ;  /* 0x0000000000247947 */ /* 0x000fec0003800000 */
.L_x_5115:
[----:B------:R-:W2:Y:S02]  /*d810*/  LDG.E.64 R2, desc[UR36][R2.64] ;  /* 0x0000002402027981 */ /* 0x000ea4000c1e1b00 */
[----:B--2---:R-:W0:Y:S02]  /*d820*/  I2F.U64 R0, R2 ;  /* 0x0000000200007312 */ /* 0x004e240000301000 */
[----:B0-----:R-:W-:-:S04]  /*d830*/  F2FP.F16.F32.PACK_AB R0, RZ, R0 ;  /* 0x00000000ff00723e */ /* 0x001fc800000000ff */
[----:B------:R-:W-:Y:S01]  /*d840*/  PRMT R18, R0, 0x7610, R18 ;  /* 0x0000761000127816 */ /* 0x000fe20000000012 */
[----:B------:R-:W-:Y:S06]  /*d850*/  BRA `(.L_x_5091) ;  /* 0x0000000000107947 */ /* 0x000fec0003800000 */
.L_x_5114:
[----:B------:R-:W2:Y:S02]  /*d860*/  LDG.E R2, desc[UR36][R2.64] ;  /* 0x0000002402027981 */ /* 0x000ea4000c1e1900 */
[----:B--2---:R-:W-:-:S04]  /*d870*/  I2FP.F32.U32 R0, R2 ;  /* 0x0000000200007245 */ /* 0x004fc80000201000 */
[----:B------:R-:W-:-:S04]  /*d880*/  F2FP.F16.F32.PACK_AB R0, RZ, R0 ;  /* 0x00000000ff00723e */ /* 0x000fc800000000ff */
[----:B------:R-:W-:-:S07]  /*d890*/  PRMT R18, R0, 0x7610, R18 ;  /* 0x0000761000127816 */ /* 0x000fce0000000012 */
.L_x_5091:
        /* <DEDUP_REMOVED lines=19> */
.L_x_5122:
[----:B------:R-:W2:Y:S02]  /*d9d0*/  LDG.E.U8 R2, desc[UR36][R2.64] ;  /* 0x0000002402027981 */ /* 0x000ea4000c1e1100 */
[----:B--2---:R-:W-:-:S04]  /*d9e0*/  I2FP.F32.U32 R0, R2 ;  /* 0x0000000200007245 */ /* 0x004fc80000201000 */
[----:B------:R-:W-:-:S04]  /*d9f0*/  F2FP.F16.F32.PACK_AB R0, RZ, R0 ;  /* 0x00000000ff00723e */ /* 0x000fc800000000ff */
[----:B------:R-:W-:Y:S01]  /*da00*/  PRMT R22, R0, 0x7610, R22 ;  /* 0x0000761000167816 */ /* 0x000fe20000000016 */
[----:B------:R-:W-:Y:S06]  /*da10*/  BRA `(.L_x_5124) ;  /* 0x0000000c00b47947 */ /* 0x000fec0003800000 */
.L_x_5121:
        /* <DEDUP_REMOVED lines=11> */
.L_x_5126:
[----:B------:R-:W2:Y:S02]  /*dad0*/  LDG.E R2, desc[UR36][R2.64] ;  /* 0x0000002402027981 */ /* 0x000ea4000c1e1900 */
[----:B--2---:R-:W-:-:S04]  /*dae0*/  I2FP.F32.S32 R0, R2 ;  /* 0x0000000200007245 */ /* 0x004fc80000201400 */
[----:B------:R-:W-:-:S04]  /*daf0*/  F2FP.F16.F32.PACK_AB R0, RZ, R0 ;  /* 0x00000000ff00723e */ /* 0x000fc800000000ff */
[----:B------:R-:W-:Y:S01]  /*db00*/  PRMT R22, R0, 0x7610, R22 ;  /* 0x0000761000167816 */ /* 0x000fe20000000016 */
[----:B------:R-:W-:Y:S06]  /*db10*/  BRA `(.L_x_5124) ;  /* 0x0000000c00747947 */ /* 0x000fec0003800000 */
.L_x_5125:
[----:B------:R-:W2:Y:S02]  /*db20*/  LDG.E.U16 R2, desc[UR36][R2.64] ;  /* 0x0000002402027981 */ /* 0x000ea4000c1e1500 */
[----:B--2---:R-:W0:Y:S02]  /*db30*/  I2F.S16 R0, R2 ;  /* 0x0000000200007306 */ /* 0x004e240000101400 */
[----:B0-----:R-:W-:-:S04]  /*db40*/  F2FP.F16.F32.PACK_AB R0, RZ, R0 ;  /* 0x00000000ff00723e */ /* 0x001fc800000000ff */
[----:B------:R-:W-:Y:S01]  /*db50*/  PRMT R22, R0, 0x7610, R22 ;  /* 0x0000761000167816 */ /* 0x000fe20000000016 */
[----:B------:R-:W-:Y:S06]  /*db60*/  BRA `(.L_x_5124) ;  /* 0x0000000c00607947 */ /* 0x000fec0003800000 */
.L_x_5120:
        /* <DEDUP_REMOVED lines=9> */
.L_x_5128:
[----:B------:R1:W5:Y:S01]  /*dc00*/  LDG.E.U16 R22, desc[UR36][R2.64] ;  /* 0x0000002402167981 */ /* 0x000362000c1e1500 */
[----:B------:R-:W-:Y:S05]  /*dc10*/  BRA `(.L_x_5124) ;  /* 0x0000000c00347947 */ /* 0x000fea0003800000 */
.L_x_5127:
        /* <DEDUP_REMOVED lines=9> */
.L_x_5130:
[----:B------:R0:W5:Y:S01]  /*dcb0*/  LDG.E.U16 R22, desc[UR36][R2.64] ;  /* 0x0000002402167981 */ /* 0x000162000c1e1500 */
[----:B------:R-:W-:Y:S05]  /*dcc0*/  BRA `(.L_x_5124) ;  /* 0x0000000c00087947 */ /* 0x000fea0003800000 */
.L_x_5129:
        /* <DEDUP_REMOVED lines=9> */
.L_x_5119:
        /* <DEDUP_REMOVED lines=14> */
.L_x_5133:
        /* <DEDUP_REMOVED lines=9> */
.L_x_5132:
        /* <DEDUP_REMOVED lines=27> */
.L_x_5135:
        /* <DEDUP_REMOVED lines=14> */
.L_x_5134:
[----:B------:R-:W2:Y:S02]  /*e160*/  LDG.E.U16 R0, desc[UR36][R2.64] ;  /* 0x0000002402007981 */ /* 0x000ea4000c1e1500 */
[----:B--2---:R-:W-:-:S05]  /*e170*/  IMAD.U32 R0, R0, 0x10000, RZ ;  /* 0x0001000000007824 */ /* 0x004fca00078e00ff */
[----:B------:R-:W-:-:S04]  /*e180*/  F2FP.F16.F32.PACK_AB R0, RZ, R0 ;  /* 0x00000000ff00723e */ /* 0x000fc800000000ff */
[----:B------:R-:W-:Y:S01]  /*e190*/  PRMT R22, R0, 0x7610, R22 ;  /* 0x0000761000167816 */ /* 0x000fe20000000016 */
[----:B------:R-:W-:Y:S06]  /*e1a0*/  BRA `(.L_x_5124) ;  /* 0x0000000400d07947 */ /* 0x000fec0003800000 */
.L_x_5131:
        /* <DEDUP_REMOVED lines=13> */
.L_x_5138:
        /* <DEDUP_REMOVED lines=21> */
.L_x_5142:
[----:B------:R-:W-:Y:S05]  /*e3d0*/  BSYNC.RECONVERGENT B1 ;  /* 0x0000000000017941 */ /* 0x000fea0003800200 */
.L_x_5141:
[----:B------:R-:W-:Y:S01]  /*e3e0*/  IMAD.SHL.U32 R0, R0, 0x100000, RZ ;  /* 0x0010000000007824 */ /* 0x000fe200078e00ff */
[----:B------:R-:W-:-:S04]  /*e3f0*/  LEA R2, R2, 0x3b800000, 0x17 ;  /* 0x3b80000002027811 */ /* 0x000fc800078eb8ff */
[----:B------:R-:W-:-:S07]  /*e400*/  LOP3.LUT R0, R2, R0, R7, 0xfe, !PT ;  /* 0x0000000002007212 */ /* 0x000fce00078efe07 */
.L_x_5140:
[----:B------:R-:W-:Y:S05]  /*e410*/  BSYNC.RECONVERGENT B0 ;  /* 0x0000000000007941 */ /* 0x000fea0003800200 */
.L_x_5139:
[----:B------:R-:W-:-:S04]  /*e420*/  F2FP.F16.F32.PACK_AB R0, RZ, R0 ;  /* 0x00000000ff00723e */ /* 0x000fc800000000ff */
[----:B------:R-:W-:Y:S01]  /*e430*/  PRMT R22, R0, 0x7610, R22 ;  /* 0x0000761000167816 */ /* 0x000fe20000000016 */
[----:B------:R-:W-:Y:S06]  /*e440*/  BRA `(.L_x_5124) ;  /* 0x0000000400287947 */ /* 0x000fec0003800000 */
.L_x_5137:
        /* <DEDUP_REMOVED lines=21> */
.L_x_5146:
[----:B------:R-:W-:Y:S05]  /*e5a0*/  BSYNC.RECONVERGENT B1 ;  /* 0x0000000000017941 */ /* 0x000fea0003800200 */
.L_x_5145:
[----:B------:R-:W-:Y:S01]  /*e5b0*/  IMAD.SHL.U32 R0, R0, 0x200000, RZ ;  /* 0x0020000000007824 */ /* 0x000fe200078e00ff */
[----:B------:R-:W-:-:S04]  /*e5c0*/  LEA R2, R2, 0x37800000, 0x17 ;  /* 0x3780000002027811 */ /* 0x000fc800078eb8ff */
[----:B------:R-:W-:-:S07]  /*e5d0*/  LOP3.LUT R0, R2, R0, R7, 0xfe, !PT ;  /* 0x0000000002007212 */ /* 0x000fce00078efe07 */
.L_x_5144:
[----:B------:R-:W-:Y:S05]  /*e5e0*/  BSYNC.RECONVERGENT B0 ;  /* 0x0000000000007941 */ /* 0x000fea0003800200 */
.L_x_5143:
[----:B------:R-:W-:-:S04]  /*e5f0*/  F2FP.F16.F32.PACK_AB R0, RZ, R0 ;  /* 0x00000000ff00723e */ /* 0x000fc800000000ff */
[----:B------:R-:W-:Y:S01]  /*e600*/  PRMT R22, R0, 0x7610, R22 ;  /* 0x0000761000167816 */ /* 0x000fe20000000016 */
[----:B------:R-:W-:Y:S06]  /*e610*/  BRA `(.L_x_5124) ;  /* 0x0000000000b47947 */ /* 0x000fec0003800000 */
.L_x_5136:
        /* <DEDUP_REMOVED lines=14> */
.L_x_5150:
[----:B------:R-:W-:Y:S05]  /*e700*/  BSYNC.RECONVERGENT B0 ;  /* 0x0000000000007941 */ /* 0x000fea0003800200 */
.L_x_5149:
[----:B------:R-:W-:-:S04]  /*e710*/  F2FP.F16.F32.PACK_AB R0, RZ, R0 ;  /* 0x00000000ff00723e */ /* 0x000fc800000000ff */
[----:B------:R-:W-:Y:S01]  /*e720*/  PRMT R22, R0, 0x7610, R22 ;  /* 0x0000761000167816 */ /* 0x000fe20000000016 */
[----:B------:R-:W-:Y:S06]  /*e730*/  BRA `(.L_x_5124) ;  /* 0x00000000006c7947 */ /* 0x000fec0003800000 */
.L_x_5123:
        /* <DEDUP_REMOVED lines=16> */
.L_x_5151:
[----:B------:R-:W-:Y:S01]  /*e840*/  PRMT R22, RZ, 0x7610, R22 ;  /* 0x00007610ff167816 */ /* 0x000fe20000000016 */
[----:B------:R-:W-:Y:S06]  /*e850*/  BRA `(.L_x_5124) ;  /* 0x0000000000247947 */ /* 0x000fec0003800000 */
.L_x_5148:
[----:B------:R-:W2:Y:S02]  /*e860*/  LDG.E.64 R2, desc[UR36][R2.64] ;  /* 0x0000002402027981 */ /* 0x000ea4000c1e1b00 */
[----:B--2---:R-:W0:Y:S02]  /*e870*/  I2F.U64 R0, R2 ;  /* 0x0000000200007312 */ /* 0x004e240000301000 */
[----:B0-----:R-:W-:-:S04]  /*e880*/  F2FP.F16.F32.PACK_AB R0, RZ, R0 ;  /* 0x00000000ff00723e */ /* 0x001fc800000000ff */
[----:B------:R-:W-:Y:S01]  /*e890*/  PRMT R22, R0, 0x7610, R22 ;  /* 0x0000761000167816 */ /* 0x000fe20000000016 */
[----:B------:R-:W-:Y:S06]  /*e8a0*/  BRA `(.L_x_5124) ;  /* 0x0000000000107947 */ /* 0x000fec0003800000 */
.L_x_5147:
[----:B------:R-:W2:Y:S02]  /*e8b0*/  LDG.E R2, desc[UR36][R2.64] ;  /* 0x0000002402027981 */ /* 0x000ea4000c1e1900 */
[----:B--2---:R-:W-:-:S04]  /*e8c0*/  I2FP.F32.U32 R0, R2 ;  /* 0x0000000200007245 */ /* 0x004fc80000201000 */
[----:B------:R-:W-:-:S04]  /*e8d0*/  F2FP.F16.F32.PACK_AB R0, RZ, R0 ;  /* 0x00000000ff00723e */ /* 0x000fc800000000ff */
[----:B------:R-:W-:-:S07]  /*e8e0*/  PRMT R22, R0, 0x7610, R22 ;  /* 0x0000761000167816 */ /* 0x000fce0000000016 */
.L_x_5124:
        /* <DEDUP_REMOVED lines=18> */
.L_x_5155:
[----:B------:R-:W2:Y:S02]  /*ea10*/  LDG.E.U8 R2, desc[UR36][R2.64] ;  /* 0x0000002402027981 */ /* 0x000ea4000c1e1100 */
[----:B--2---:R-:W-:-:S04]  /*ea20*/  I2FP.F32.U32 R0, R2 ;  /* 0x0000000200007245 */ /* 0x004fc80000201000 */
[----:B------:R-:W-:Y:S01]  /*ea30*/  F2FP.F16.F32.PACK_AB R0, RZ, R0 ;  /* 0x00000000ff00723e */ /* 0x000fe200000000ff */
[----:B------:R-:W-:Y:S06]  /*ea40*/  BRA `(.L_x_5157) ;  /* 0x0000000c007c7947 */ /* 0x000fec0003800000 */
.L_x_5154:
        /* <DEDUP_REMOVED lines=10> */
.L_x_5159:
[----:B------:R-:W2:Y:S02]  /*eaf0*/  LDG.E R2, desc[UR36][R2.64] ;  /* 0x0000002402027981 */ /* 0x000ea4000c1e1900 */
[----:B--2---:R-:W-:-:S04]  /*eb00*/  I2FP.F32.S32 R0, R2 ;  /* 0x0000000200007245 */ /* 0x004fc80000201400 */
[----:B------:R-:W-:Y:S01]  /*eb10*/  F2FP.F16.F32.PACK_AB R0, RZ, R0 ;  /* 0x00000000ff00723e */ /* 0x000fe200000000ff */
[----:B------:R-:W-:Y:S06]  /*eb20*/  BRA `(.L_x_5157) ;  /* 0x0000000c00447947 */ /* 0x000fec0003800000 */
.L_x_5158:
[----:B------:R-:W2:Y:S02]  /*eb30*/  LDG.E.U16 R2, desc[UR36][R2.64] ;  /* 0x0000002402027981 */ /* 0x000ea4000c1e1500 */
[----:B--2---:R-:W0:Y:S02]  /*eb40*/  I2F.S16 R0, R2 ;  /* 0x0000000200007306 */ /* 0x004e240000101400 */
[----:B0-----:R-:W-:Y:S01]  /*eb50*/  F2FP.F16.F32.PACK_AB R0, RZ, R0 ;  /* 0x00000000ff00723e */ /* 0x001fe200000000ff */
[----:B------:R-:W-:Y:S06]  /*eb60*/  BRA `(.L_x_5157) ;  /* 0x0000000c00347947 */ /* 0x000fec0003800000 */
.L_x_5153:
        /* <DEDUP_REMOVED lines=9> */
.L_x_5161:
[----:B------:R1:W5:Y:S01]  /*ec00*/  LDG.E.U16 R0, desc[UR36][R2.64] ;  /* 0x0000002402007981 */ /* 0x000362000c1e1500 */
[----:B------:R-:W-:Y:S05]  /*ec10*/  BRA `(.L_x_5157) ;  /* 0x0000000c00087947 */ /* 0x000fea0003800000 */
.L_x_5160:
        /* <DEDUP_REMOVED lines=9> */
.L_x_5163:
[----:B------:R0:W5:Y:S01]  /*ecb0*/  LDG.E.U16 R0, desc[UR36][R2.64] ;  /* 0x0000002402007981 */ /* 0x000162000c1e1500 */
[----:B------:R-:W-:Y:S05]  /*ecc0*/  BRA `(.L_x_5157) ;  /* 0x0000000800dc7947 */ /* 0x000fea0003800000 */
.L_x_5162:
        /* <DEDUP_REMOVED lines=8> */
.L_x_5152:
        /* <DEDUP_REMOVED lines=13> */
.L_x_5166:
        /* <DEDUP_REMOVED lines=8> */
.L_x_5165:
        /* <DEDUP_REMOVED lines=27> */
.L_x_5168:
        /* <DEDUP_REMOVED lines=13> */
.L_x_5167:
[----:B------:R-:W2:Y:S02]  /*f120*/  LDG.E.U16 R0, desc[UR36][R2.64] ;  /* 0x0000002402007981 */ /* 0x000ea4000c1e1500 */
[----:B--2---:R-:W-:-:S05]  /*f130*/  IMAD.U32 R0, R0, 0x10000, RZ ;  /* 0x0001000000007824 */ /* 0x004fca00078e00ff */
[----:B------:R-:W-:Y:S01]  /*f140*/  F2FP.F16.F32.PACK_AB R0, RZ, R0 ;  /* 0x00000000ff00723e */ /* 0x000fe200000000ff */
[----:B------:R-:W-:Y:S06]  /*f150*/  BRA `(.L_x_5157) ;  /* 0x0000000400b87947 */ /* 0x000fec0003800000 */
.L_x_5164:
        /* <DEDUP_REMOVED lines=12> */
.L_x_5171:
        /* <DEDUP_REMOVED lines=21> */
.L_x_5175:
[----:B------:R-:W-:Y:S05]  /*f370*/  BSYNC.RECONVERGENT B1 ;  /* 0x0000000000017941 */ /* 0x000fea0003800200 */
.L_x_5174:
[----:B------:R-:W-:Y:S01]  /*f380*/  IMAD.SHL.U32 R0, R0, 0x100000, RZ ;  /* 0x0010000000007824 */ /* 0x000fe200078e00ff */
[----:B------:R-:W-:-:S04]  /*f390*/  LEA R2, R2, 0x3b800000, 0x17 ;  /* 0x3b80000002027811 */ /* 0x000fc800078eb8ff */
[----:B------:R-:W-:-:S07]  /*f3a0*/  LOP3.LUT R0, R2, R0, R7, 0xfe, !PT ;  /* 0x0000000002007212 */ /* 0x000fce00078efe07 */
.L_x_5173:
[----:B------:R-:W-:Y:S05]  /*f3b0*/  BSYNC.RECONVERGENT B0 ;  /* 0x0000000000007941 */ /* 0x000fea0003800200 */
.L_x_5172:
[----:B------:R-:W-:Y:S01]  /*f3c0*/  F2FP.F16.F32.PACK_AB R0, RZ, R0 ;  /* 0x00000000ff00723e */ /* 0x000fe200000000ff */
[----:B------:R-:W-:Y:S06]  /*f3d0*/  BRA `(.L_x_5157) ;  /* 0x0000000400187947 */ /* 0x000fec0003800000 */
.L_x_5170:
        /* <DEDUP_REMOVED lines=21> */
.L_x_5179:
[----:B------:R-:W-:Y:S05]  /*f530*/  BSYNC.RECONVERGENT B1 ;  /* 0x0000000000017941 */ /* 0x000fea0003800200 */
.L_x_5178:
[----:B------:R-:W-:Y:S01]  /*f540*/  IMAD.SHL.U32 R0, R0, 0x200000, RZ ;  /* 0x0020000000007824 */ /* 0x000fe200078e00ff */
[----:B------:R-:W-:-:S04]  /*f550*/  LEA R2, R2, 0x37800000, 0x17 ;  /* 0x3780000002027811 */ /* 0x000fc800078eb8ff */
[----:B------:R-:W-:-:S07]  /*f560*/  LOP3.LUT R0, R2, R0, R7, 0xfe, !PT ;  /* 0x0000000002007212 */ /* 0x000fce00078efe07 */
.L_x_5177:
[----:B------:R-:W-:Y:S05]  /*f570*/  BSYNC.RECONVERGENT B0 ;  /* 0x0000000000007941 */ /* 0x000fea0003800200 */
.L_x_5176:
[----:B------:R-:W-:Y:S01]  /*f580*/  F2FP.F16.F32.PACK_AB R0, RZ, R0 ;  /* 0x00000000ff00723e */ /* 0x000fe200000000ff */
[----:B------:R-:W-:Y:S06]  /*f590*/  BRA `(.L_x_5157) ;  /* 0x0000000000a87947 */ /* 0x000fec0003800000 */
.L_x_5169:
        /* <DEDUP_REMOVED lines=14> */
.L_x_5183:
[----:B------:R-:W-:Y:S05]  /*f680*/  BSYNC.RECONVERGENT B0 ;  /* 0x0000000000007941 */ /* 0x000fea0003800200 */
.L_x_5182:
[----:B------:R-:W-:Y:S01]  /*f690*/  F2FP.F16.F32.PACK_AB R0, RZ, R0 ;  /* 0x00000000ff00723e */ /* 0x000fe200000000ff */
[----:B------:R-:W-:Y:S06]  /*f6a0*/  BRA `(.L_x_5157) ;  /* 0x0000000000647947 */ /* 0x000fec0003800000 */
.L_x_5156:
        /* <DEDUP_REMOVED lines=15> */
[----:B--2--5:R-:W-:Y:S05]  /*f7a0*/  CALL.ABS.NOINC R2 ;  /* 0x0000000002007343 */ /* 0x024fea0003c00000 */
.L_x_5184:
[----:B------:R-:W-:Y:S01]  /*f7b0*/  PRMT R0, RZ, 0x7610, R0 ;  /* 0x00007610ff007816 */ /* 0x000fe20000000000 */
[----:B------:R-:W-:Y:S06]  /*f7c0*/  BRA `(.L_x_5157) ;  /* 0x00000000001c7947 */ /* 0x000fec0003800000 */
.L_x_5181:
[----:B------:R-:W2:Y:S02]  /*f7d0*/  LDG.E.64 R2, desc[UR36][R2.64] ;  /* 0x0000002402027981 */ /* 0x000ea4000c1e1b00 */
[----:B--2---:R-:W0:Y:S02]  /*f7e0*/  I2F.U64 R0, R2 ;  /* 0x0000000200007312 */ /* 0x004e240000301000 */
[----:B0-----:R-:W-:Y:S01]  /*f7f0*/  F2FP.F16.F32.PACK_AB R0, RZ, R0 ;  /* 0x00000000ff00723e */ /* 0x001fe200000000ff */
[----:B------:R-:W-:Y:S06]  /*f800*/  BRA `(.L_x_5157) ;  /* 0x00000000000c7947 */ /* 0x000fec0003800000 */
.L_x_5180:
[----:B------:R-:W2:Y:S02]  /*f810*/  LDG.E R2, desc[UR36][R2.64] ;  /* 0x0000002402027981 */ /* 0x000ea4000c1e1900 */
[----:B--2---:R-:W-:-:S04]  /*f820*/  I2FP.F32.U32 R0, R2 ;  /* 0x0000000200007245 */ /* 0x004fc80000201000 */
[----:B------:R-:W-:-:S07]  /*f830*/  F2FP.F16.F32.PACK_AB R0, RZ, R0 ;  /* 0x00000000ff00723e */ /* 0x000fce00000000ff */
.L_x_5157:
        /* <DEDUP_REMOVED lines=11> */
[----:B------:R-:W-:Y:S02]  /*f8f0*/  @P0 FFMA.FTZ R4, -R0, R3, R5 ;  /* 0x0000000300040223 */ /* 0x000fe40000010105 */
[----:B------:R-:W-:-:S03]  /*f900*/  IMAD.X R3, RZ, RZ, UR7, P1 ;  /* 0x00000007ff037e24 */ /* 0x000fc600088e06ff */
        /* <DEDUP_REMOVED lines=14> */
.L_x_5188:
[----:B------:R-:W-:-:S06]  /*f9f0*/  HADD2.F32 R5, -RZ, R4.H0_H0 ;  /* 0x20000004ff057230 */ /* 0x000fcc0000004100 */
[----:B------:R-:W0:Y:S02]  /*fa00*/  F2I.S64.TRUNC R4, R5 ;  /* 0x0000000500047311 */ /* 0x000e24000020d900 */
[----:B0-----:R1:W-:Y:S01]  /*fa10*/  STG.E.U8 desc[UR36][R2.64], R4 ;  /* 0x0000000402007986 */ /* 0x0013e2000c101124 */
[----:B------:R-:W-:Y:S05]  /*fa20*/  BRA `(.L_x_5190) ;  /* 0x0000000c006c7947 */ /* 0x000fea0003800000 */
.L_x_5187:
        /* <DEDUP_REMOVED lines=10> */
.L_x_5192:
[----:B------:R-:W-:-:S04]  /*fad0*/  HADD2.F32 R4, -RZ, R4.H0_H0 ;  /* 0x20000004ff047230 */ /* 0x000fc80000004100 */
[----:B------:R-:W0:Y:S02]  /*fae0*/  F2I.FTZ.TRUNC.NTZ R5, R4 ;  /* 0x0000000400057305 */ /* 0x000e24000021f100 */
[----:B0-----:R3:W-:Y:S01]  /*faf0*/  STG.E desc[UR36][R2.64], R5 ;  /* 0x0000000502007986 */ /* 0x0017e2000c101924 */
[----:B------:R-:W-:Y:S05]  /*fb00*/  BRA `(.L_x_5190) ;  /* 0x0000000c00347947 */ /* 0x000fea0003800000 */
.L_x_5191:
[----:B------:R-:W-:-:S04]  /*fb10*/  HADD2.F32 R4, -RZ, R4.H0_H0 ;  /* 0x20000004ff047230 */ /* 0x000fc80000004100 */
[----:B------:R-:W0:Y:S02]  /*fb20*/  F2I.FTZ.TRUNC.NTZ R5, R4 ;  /* 0x0000000400057305 */ /* 0x000e24000021f100 */
[----:B0-----:R2:W-:Y:S01]  /*fb30*/  STG.E.U16 desc[UR36][R2.64], R5 ;  /* 0x0000000502007986 */ /* 0x0015e2000c101524 */
[----:B------:R-:W-:Y:S05]  /*fb40*/  BRA `(.L_x_5190) ;  /* 0x0000000c00247947 */ /* 0x000fea0003800000 */
.L_x_5186:
        /* <DEDUP_REMOVED lines=9> */
.L_x_5194:
[----:B------:R0:W-:Y:S01]  /*fbe0*/  STG.E.U16 desc[UR36][R2.64], R4 ;  /* 0x0000000402007986 */ /* 0x0001e2000c101524 */
[----:B------:R-:W-:Y:S05]  /*fbf0*/  BRA `(.L_x_5190) ;  /* 0x0000000800f87947 */ /* 0x000fea0003800000 */
.L_x_5193:
        /* <DEDUP_REMOVED lines=10> */
.L_x_5196:
[----:B------:R-:W-:-:S05]  /*fca0*/  HADD2.F32 R0, -RZ, R4.H0_H0 ;  /* 0x20000004ff007230 */ /* 0x000fca0000004100 */
[----:B------:R-:W-:-:S04]  /*fcb0*/  F2FP.F16.F32.PACK_AB R0, RZ, R0 ;  /* 0x00000000ff00723e */ /* 0x000fc800000000ff */
[----:B------:R-:W-:-:S05]  /*fcc0*/  PRMT R0, R0, 0x5410, RZ ;  /* 0x0000541000007816 */ /* 0x000fca00000000ff */
[----:B------:R0:W-:Y:S01]  /*fcd0*/  STG.E desc[UR36][R2.64], R0 ;  /* 0x0000000002007986 */ /* 0x0001e2000c101924 */
[----:B------:R-:W-:Y:S05]  /*fce0*/  BRA `(.L_x_5190) ;  /* 0x0000000800bc7947 */ /* 0x000fea0003800000 */
.L_x_5195:
[----:B------:R-:W-:-:S05]  /*fcf0*/  HADD2.F32 R4, -RZ, R4.H0_H0 ;  /* 0x20000004ff047230 */ /* 0x000fca0000004100 */
[----:B------:R-:W-:-:S06]  /*fd00*/  FMUL.FTZ R4, R4, 1 ;  /* 0x3f80000004047820 */ /* 0x000fcc0000410000 */
[----:B------:R-:W0:Y:S02]  /*fd10*/  F2F.F64.F32 R4, R4 ;  /* 0x0000000400047310 */ /* 0x000e240000201800 */
[----:B0-----:R0:W-:Y:S01]  /*fd20*/  STG.E.64 desc[UR36][R2.64], R4 ;  /* 0x0000000402007986 */ /* 0x0011e2000c101b24 */
[----:B------:R-:W-:Y:S05]  /*fd30*/  BRA `(.L_x_5190) ;  /* 0x0000000800a87947 */ /* 0x000fea0003800000 */
.L_x_5185:
        /* <DEDUP_REMOVED lines=14> */
.L_x_5200:
        /* <DEDUP_REMOVED lines=18> */
.L_x_5203:
[----:B------:R-:W-:-:S04]  /*ff40*/  SHF.R.U32.HI R5, RZ, 0x18, R5 ;  /* 0x00000018ff057819 */ /* 0x000fc80000011605 */
[----:B------:R-:W-:-:S07]  /*ff50*/  LOP3.LUT R0, R0, 0x80, R5, 0xf8, !PT ;  /* 0x0000008000007812 */ /* 0x000fce00078ef805 */
.L_x_5202:
[----:B------:R-:W-:Y:S05]  /*ff60*/  BSYNC.RECONVERGENT B0 ;  /* 0x0000000000007941 */ /* 0x000fea0003800200 */
.L_x_5201:
[----:B------:R0:W-:Y:S01]  /*ff70*/  STG.E.U8 desc[UR36][R2.64], R0 ;  /* 0x0000000002007986 */ /* 0x0001e2000c101124 */
[----:B------:R-:W-:Y:S05]  /*ff80*/  BRA `(.L_x_5190) ;  /* 0x0000000800147947 */ /* 0x000fea0003800000 */
.L_x_5199:
        /* <DEDUP_REMOVED lines=18> */
.L_x_5206:
[----:B------:R-:W-:-:S04]  /*100b0*/  SHF.R.U32.HI R5, RZ, 0x18, R5 ;  /* 0x00000018ff057819 */ /* 0x000fc80000011605 */
[----:B------:R-:W-:-:S07]  /*100c0*/  LOP3.LUT R0, R0, 0x80, R5, 0xf8, !PT ;  /* 0x0000008000007812 */ /* 0x000fce00078ef805 */
.L_x_5205:
[----:B------:R-:W-:Y:S05]  /*100d0*/  BSYNC.RECONVERGENT B0 ;  /* 0x0000000000007941 */ /* 0x000fea0003800200 */
.L_x_5204:
[----:B------:R0:W-:Y:S01]  /*100e0*/  STG.E.U8 desc[UR36][R2.64], R0 ;  /* 0x0000000002007986 */ /* 0x0001e2000c101124 */
[----:B------:R-:W-:Y:S05]  /*100f0*/  BRA `(.L_x_5190) ;  /* 0x0000000400b87947 */ /* 0x000fea0003800000 */
.L_x_5198:
        /* <DEDUP_REMOVED lines=22> */
.L_x_5208:
[----:B------:R-:W-:-:S06]  /*10260*/  HADD2.F32 R4, -RZ, R4.H0_H0 ;  /* 0x20000004ff047230 */ /* 0x000fcc0000004100 */
[----:B------:R-:W0:Y:S02]  /*10270*/  F2I.U64.TRUNC R4, R4 ;  /* 0x0000000400047311 */ /* 0x000e24000020d800 */
[----:B0-----:R0:W-:Y:S01]  /*10280*/  STG.E.64 desc[UR36][R2.64], R4 ;  /* 0x0000000402007986 */ /* 0x0011e2000c101b24 */
[----:B------:R-:W-:Y:S05]  /*10290*/  BRA `(.L_x_5190) ;  /* 0x0000000400507947 */ /* 0x000fea0003800000 */
.L_x_5207:
[----:B------:R-:W-:-:S04]  /*102a0*/  HADD2.F32 R4, -RZ, R4.H0_H0 ;  /* 0x20000004ff047230 */ /* 0x000fc80000004100 */
[----:B------:R-:W0:Y:S02]  /*102b0*/  F2I.FTZ.U32.TRUNC.NTZ R5, R4 ;  /* 0x0000000400057305 */ /* 0x000e24000021f000 */
[----:B0-----:R0:W-:Y:S01]  /*102c0*/  STG.E desc[UR36][R2.64], R5 ;  /* 0x0000000502007986 */ /* 0x0011e2000c101924 */
[----:B------:R-:W-:Y:S05]  /*102d0*/  BRA `(.L_x_5190) ;  /* 0x0000000400407947 */ /* 0x000fea0003800000 */
.L_x_5197:
        /* <DEDUP_REMOVED lines=11> */
.L_x_5210:
[----:B------:R-:W-:Y:S01]  /*10390*/  HADD2.F32 R4, -RZ, R4.H0_H0 ;  /* 0x20000004ff047230 */ /* 0x000fe20000004100 */
[----:B------:R-:W-:-:S04]  /*103a0*/  CS2R R6, SRZ ;  /* 0x0000000000067805 */ /* 0x000fc8000001ff00 */
[----:B------:R-:W-:-:S06]  /*103b0*/  FMUL.FTZ R4, R4, 1 ;  /* 0x3f80000004047820 */ /* 0x000fcc0000410000 */
[----:B------:R-:W0:Y:S02]  /*103c0*/  F2F.F64.F32 R4, R4 ;  /* 0x0000000400047310 */ /* 0x000e240000201800 */
[----:B0-----:R0:W-:Y:S01]  /*103d0*/  STG.E.128 desc[UR36][R2.64], R4 ;  /* 0x0000000402007986 */ /* 0x0011e2000c101d24 */
[----:B------:R-:W-:Y:S05]  /*103e0*/  BRA `(.L_x_5190) ;  /* 0x0000000000fc7947 */ /* 0x000fea0003800000 */
.L_x_5209:
[----:B------:R-:W-:-:S09]  /*103f0*/  UISETP.NE.AND UP0, UPT, UR4, 0xf, UPT ;  /* 0x0000000f0400788c */ /* 0x000fd2000bf05270 */
[----:B------:R-:W-:Y:S05]  /*10400*/  BRA.U !UP0, `(.L_x_5211) ;  /* 0x0000000108e87547 */ /* 0x000fea000b800000 */
[----:B------:R-:W-:-:S09]  /*10410*/  UISETP.NE.AND UP0, UPT, UR4, 0x17, UPT ;  /* 0x000000170400788c */ /* 0x000fd2000bf05270 */
[----:B------:R-:W-:Y:S05]  /*10420*/  BRA.U !UP0, `(.L_x_5212) ;  /* 0x0000000108907547 */ /* 0x000fea000b800000 */
[----:B------:R-:W-:-:S09]  /*10430*/  UISETP.NE.AND UP0, UPT, UR4, 0x18, UPT ;  /* 0x000000180400788c */ /* 0x000fd2000bf05270 */
[----:B------:R-:W-:Y:S05]  /*10440*/  BRA.U !UP0, `(.L_x_5213) ;  /* 0x0000000108447547 */ /* 0x000fea000b800000 */
.L_x_5189:
        /* <DEDUP_REMOVED lines=16> */
.L_x_5214:
[----:B------:R-:W-:Y:S05]  /*10550*/  BRA `(.L_x_5190) ;  /* 0x0000000000a07947 */ /* 0x000fea0003800000 */
.L_x_5213:
        /* <DEDUP_REMOVED lines=13> */
.L_x_5216:
[----:B------:R-:W-:Y:S05]  /*10630*/  BSYNC.RECONVERGENT B0 ;  /* 0x0000000000007941 */ /* 0x000fea0003800200 */
.L_x_5215:
[----:B------:R-:W-:-:S05]  /*10640*/  LOP3.LUT R5, R0, 0x80, R5, 0xf8, !PT ;  /* 0x0000008000057812 */ /* 0x000fca00078ef805 */
[----:B------:R0:W-:Y:S01]  /*10650*/  STG.E.U8 desc[UR36][R2.64], R5 ;  /* 0x0000000502007986 */ /* 0x0001e2000c101124 */
[----:B------:R-:W-:Y:S05]  /*10660*/  BRA `(.L_x_5190) ;  /* 0x00000000005c7947 */ /* 0x000fea0003800000 */
.L_x_5212:
        /* <DEDUP_REMOVED lines=12> */
.L_x_5218:
[----:B------:R-:W-:Y:S01]  /*10730*/  IMAD.MOV.U32 R0, RZ, RZ, 0x7f ;  /* 0x0000007fff007424 */ /* 0x000fe200078e00ff */
[----:B------:R-:W-:-:S04]  /*10740*/  ISETP.GT.U32.AND P0, PT, R4, 0x7f800000, PT ;  /* 0x7f8000000400780c */ /* 0x000fc80003f04070 */
[----:B------:R-:W-:-:S09]  /*10750*/  SEL R0, R0, 0x7c, P0 ;  /* 0x0000007c00007807 */ /* 0x000fd20000000000 */
.L_x_5219:
[----:B------:R-:W-:Y:S05]  /*10760*/  BSYNC.RECONVERGENT B0 ;  /* 0x0000000000007941 */ /* 0x000fea0003800200 */
.L_x_5217:
[----:B------:R-:W-:-:S04]  /*10770*/  SHF.R.U32.HI R5, RZ, 0x18, R5 ;  /* 0x00000018ff057819 */ /* 0x000fc80000011605 */
[----:B------:R-:W-:-:S05]  /*10780*/  LOP3.LUT R5, R0, 0x80, R5, 0xf8, !PT ;  /* 0x0000008000057812 */ /* 0x000fca00078ef805 */
[----:B------:R0:W-:Y:S01]  /*10790*/  STG.E.U8 desc[UR36][R2.64], R5 ;  /* 0x0000000502007986 */ /* 0x0001e2000c101124 */
[----:B------:R-:W-:Y:S05]  /*107a0*/  BRA `(.L_x_5190) ;  /* 0x00000000000c7947 */ /* 0x000fea0003800000 */
.L_x_5211:
[----:B------:R-:W-:-:S05]  /*107b0*/  HADD2.F32 R0, -RZ, R4.H0_H0 ;  /* 0x20000004ff007230 */ /* 0x000fca0000004100 */
[----:B------:R-:W-:-:S05]  /*107c0*/  F2FP.BF16.F32.PACK_AB R0, RZ, R0 ;  /* 0x00000000ff00723e */ /* 0x000fca00000010ff */
[----:B------:R0:W-:Y:S02]  /*107d0*/  STG.E.U16 desc[UR36][R2.64], R0 ;  /* 0x0000000002007986 */ /* 0x0001e4000c101524 */
.L_x_5190:
[----:B------:R-:W-:-:S07]  /*107e0*/  VIADD R17, R17, 0x80 ;  /* 0x0000008011117836 */ /* 0x000fce0000000000 */
.L_x_5084:
[----:B------:R-:W-:Y:S05]  /*107f0*/  BSYNC.RECONVERGENT B6 ;  /* 0x0000000000067941 */ /* 0x000fea0003800200 */
.L_x_5083:
[----:B------:R-:W5:Y:S02]  /*10800*/  LDCU UR4, c[0x0][0x380] ;  /* 0x00007000ff0477ac */ /* 0x000f640008000800 */
[----:B-----5:R-:W-:-:S13]  /*10810*/  ISETP.GE.AND P0, PT, R17, UR4, PT ;  /* 0x0000000411007c0c */ /* 0x020fda000bf06270 */
[----:B------:R-:W-:Y:S05]  /*10820*/  @P0 EXIT ;  /* 0x000000000000094d */ /* 0x000fea0003800000 */
[----:B------:R-:W5:Y:S01]  /*10830*/  LDCU UR4, c[0x0][0x388] ;  /* 0x00007100ff0477ac */ /* 0x000f620008000800 */
[----:B------:R-:W-:Y:S02]  /*10840*/  HFMA2 R16, -RZ, RZ, 0, 0 ;  /* 0x00000000ff107431 */ /* 0x000fe400000001ff */
[----:B------:R-:W-:Y:S02]  /*10850*/  IMAD.MOV.U32 R18, RZ, RZ, RZ ;  /* 0x000000ffff127224 */ /* 0x000fe400078e00ff */
[----:B------:R-:W-:Y:S02]  /*10860*/  IMAD.MOV.U32 R22, RZ, RZ, RZ ;  /* 0x000000ffff167224 */ /* 0x000fe400078e00ff */
[----:B0--34-:R-:W-:Y:S01]  /*10870*/  IMAD.MOV.U32 R0, RZ, RZ, RZ ;  /* 0x000000ffff007224 */ /* 0x019fe200078e00ff */
        /* <DEDUP_REMOVED lines=375> */
.L_x_5220:
[----:B------:R-:W0:Y:S01]  /*11ff0*/  LDCU.64 UR6, c[0x0][0x648] ;  /* 0x0000c900ff0677ac */ /* 0x000e220008000a00 */
[----:B------:R-:W1:Y:S01]  /*12000*/  LDCU.64 UR8, c[0x0][0x650] ;  /* 0x0000ca00ff0877ac */ /* 0x000e620008000a00 */
[----:B------:R-:W-:-:S04]  /*12010*/  UPRMT UR4, UR40, 0x9910, URZ ;  /* 0x0000991028047896 */ /* 0x000fc800080000ff */
[----:B------:R-:W-:Y:S01]  /*12020*/  UISETP.GT.AND UP0, UPT, UR4, 0x9, UPT ;  /* 0x000000090400788c */ /* 0x000fe2000bf04270 */
[----:B0-----:R-:W-:Y:S02]  /*12030*/  IADD3 R16, P0, PT, R16, UR6, RZ ;  /* 0x0000000610107c10 */ /* 0x001fe4000ff1e0ff */
[----:B-12---:R-:W-:-:S03]  /*12040*/  IADD3 R2, P1, PT, R0, UR8, RZ ;  /* 0x0000000800027c10 */ /* 0x006fc6000ff3e0ff */
        /* <DEDUP_REMOVED lines=16> */
.L_x_5224:
[----:B------:R-:W2:Y:S02]  /*12150*/  LDG.E.U8 R2, desc[UR36][R2.64] ;  /* 0x0000002402027981 */ /* 0x000ea4000c1e1100 */
[----:B--2---:R-:W-:-:S04]  /*12160*/  I2FP.F32.U32 R0, R2 ;  /* 0x0000000200007245 */ /* 0x004fc80000201000 */
[----:B------:R-:W-:-:S04]  /*12170*/  F2FP.F16.F32.PACK_AB R0, RZ, R0 ;  /* 0x00000000ff00723e */ /* 0x000fc800000000ff */
[----:B------:R-:W-:Y:S01]  /*12180*/  PRMT R19, R0, 0x7610, R19 ;  /* 0x0000761000137816 */ /* 0x000fe20000000013 */
[----:B------:R-:W-:Y:S06]  /*12190*/  BRA `(.L_x_5226) ;  /* 0x0000000c00b47947 */ /* 0x000fec0003800000 */
.L_x_5223:
        /* <DEDUP_REMOVED lines=11> */
.L_x_5228:
[----:B------:R-:W2:Y:S02]  /*12250*/  LDG.E R2, desc[UR36][R2.64] ;  /* 0x0000002402027981 */ /* 0x000ea4000c1e1900 */
[----:B--2---:R-:W-:-:S04]  /*12260*/  I2FP.F32.S32 R0, R2 ;  /* 0x0000000200007245 */ /* 0x004fc80000201400 */
[----:B------:R-:W-:-:S04]  /*12270*/  F2FP.F16.F32.PACK_AB R0, RZ, R0 ;  /* 0x00000000ff00723e */ /* 0x000fc800000000ff */
[----:B------:R-:W-:Y:S01]  /*12280*/  PRMT R19, R0, 0x7610, R19 ;  /* 0x0000761000137816 */ /* 0x000fe20000000013 */
[----:B------:R-:W-:Y:S06]  /*12290*/  BRA `(.L_x_5226) ;  /* 0x0000000c00747947 */ /* 0x000fec0003800000 */
.L_x_5227:
[----:B------:R-:W2:Y:S02]  /*122a0*/  LDG.E.U16 R2, desc[UR36][R2.64] ;  /* 0x0000002402027981 */ /* 0x000ea4000c1e1500 */
[----:B--2---:R-:W0:Y:S02]  /*122b0*/  I2F.S16 R0, R2 ;  /* 0x0000000200007306 */ /* 0x004e240000101400 */
[----:B0-----:R-:W-:-:S04]  /*122c0*/  F2FP.F16.F32.PACK_AB R0, RZ, R0 ;  /* 0x00000000ff00723e */ /* 0x001fc800000000ff */
[----:B------:R-:W-:Y:S01]  /*122d0*/  PRMT R19, R0, 0x7610, R19 ;  /* 0x0000761000137816 */ /* 0x000fe20000000013 */
[----:B------:R-:W-:Y:S06]  /*122e0*/  BRA `(.L_x_5226) ;  /* 0x0000000c00607947 */ /* 0x000fec0003800000 */
.L_x_5222:
        /* <DEDUP_REMOVED lines=9> */
.L_x_5230:
[----:B------:R0:W5:Y:S01]  /*12380*/  LDG.E.U16 R19, desc[UR36][R2.64] ;  /* 0x0000002402137981 */ /* 0x000162000c1e1500 */
[----:B------:R-:W-:Y:S05]  /*12390*/  BRA `(.L_x_5226) ;  /* 0x0000000c00347947 */ /* 0x000fea0003800000 */
.L_x_5229:
        /* <DEDUP_REMOVED lines=9> */
.L_x_5232:
[----:B------:R1:W5:Y:S01]  /*12430*/  LDG.E.U16 R19, desc[UR36][R2.64] ;  /* 0x0000002402137981 */ /* 0x000362000c1e1500 */
[----:B------:R-:W-:Y:S05]  /*12440*/  BRA `(.L_x_5226) ;  /* 0x0000000c00087947 */ /* 0x000fea0003800000 */
.L_x_5231:
        /* <DEDUP_REMOVED lines=9> */
.L_x_5221:
        /* <DEDUP_REMOVED lines=14> */
.L_x_5235:
        /* <DEDUP_REMOVED lines=9> */
.L_x_5234:
        /* <DEDUP_REMOVED lines=27> */
.L_x_5237:
        /* <DEDUP_REMOVED lines=14> */
.L_x_5236:
[----:B------:R-:W2:Y:S02]  /*128e0*/  LDG.E.U16 R0, desc[UR36][R2.64] ;  /* 0x0000002402007981 */ /* 0x000ea4000c1e1500 */
[----:B--2---:R-:W-:-:S05]  /*128f0*/  IMAD.U32 R0, R0, 0x10000, RZ ;  /* 0x0001000000007824 */ /* 0x004fca00078e00ff */
[----:B------:R-:W-:-:S04]  /*12900*/  F2FP.F16.F32.PACK_AB R0, RZ, R0 ;  /* 0x00000000ff00723e */ /* 0x000fc800000000ff */
[----:B------:R-:W-:Y:S01]  /*12910*/  PRMT R19, R0, 0x7610, R19 ;  /* 0x0000761000137816 */ /* 0x000fe20000000013 */
[----:B------:R-:W-:Y:S06]  /*12920*/  BRA `(.L_x_5226) ;  /* 0x0000000400d07947 */ /* 0x000fec0003800000 */
.L_x_5233:
        /* <DEDUP_REMOVED lines=13> */
.L_x_5240:
        /* <DEDUP_REMOVED lines=21> */
.L_x_5244:
[----:B------:R-:W-:Y:S05]  /*12b50*/  BSYNC.RECONVERGENT B1 ;  /* 0x0000000000017941 */ /* 0x000fea0003800200 */
.L_x_5243:
[----:B------:R-:W-:Y:S01]  /*12b60*/  IMAD.SHL.U32 R0, R0, 0x100000, RZ ;  /* 0x0010000000007824 */ /* 0x000fe200078e00ff */
[----:B------:R-:W-:-:S04]  /*12b70*/  LEA R2, R2, 0x3b800000, 0x17 ;  /* 0x3b80000002027811 */ /* 0x000fc800078eb8ff */
[----:B------:R-:W-:-:S07]  /*12b80*/  LOP3.LUT R0, R2, R0, R7, 0xfe, !PT ;  /* 0x0000000002007212 */ /* 0x000fce00078efe07 */
.L_x_5242:
[----:B------:R-:W-:Y:S05]  /*12b90*/  BSYNC.RECONVERGENT B0 ;  /* 0x0000000000007941 */ /* 0x000fea0003800200 */
.L_x_5241:
[----:B------:R-:W-:-:S04]  /*12ba0*/  F2FP.F16.F32.PACK_AB R0, RZ, R0 ;  /* 0x00000000ff00723e */ /* 0x000fc800000000ff */
[----:B------:R-:W-:Y:S01]  /*12bb0*/  PRMT R19, R0, 0x7610, R19 ;  /* 0x0000761000137816 */ /* 0x000fe20000000013 */
[----:B------:R-:W-:Y:S06]  /*12bc0*/  BRA `(.L_x_5226) ;  /* 0x0000000400287947 */ /* 0x000fec0003800000 */
.L_x_5239:
        /* <DEDUP_REMOVED lines=21> */
.L_x_5248:
[----:B------:R-:W-:Y:S05]  /*12d20*/  BSYNC.RECONVERGENT B1 ;  /* 0x0000000000017941 */ /* 0x000fea0003800200 */
.L_x_5247:
[----:B------:R-:W-:Y:S01]  /*12d30*/  IMAD.SHL.U32 R0, R0, 0x200000, RZ ;  /* 0x0020000000007824 */ /* 0x000fe200078e00ff */
[----:B------:R-:W-:-:S04]  /*12d40*/  LEA R2, R2, 0x37800000, 0x17 ;  /* 0x3780000002027811 */ /* 0x000fc800078eb8ff */
[----:B------:R-:W-:-:S07]  /*12d50*/  LOP3.LUT R0, R2, R0, R7, 0xfe, !PT ;  /* 0x0000000002007212 */ /* 0x000fce00078efe07 */
.L_x_5246:
[----:B------:R-:W-:Y:S05]  /*12d60*/  BSYNC.RECONVERGENT B0 ;  /* 0x0000000000007941 */ /* 0x000fea0003800200 */
.L_x_5245:
[----:B------:R-:W-:-:S04]  /*12d70*/  F2FP.F16.F32.PACK_AB R0, RZ, R0 ;  /* 0x00000000ff00723e */ /* 0x000fc800000000ff */
[----:B------:R-:W-:Y:S01]  /*12d80*/  PRMT R19, R0, 0x7610, R19 ;  /* 0x0000761000137816 */ /* 0x000fe20000000013 */
[----:B------:R-:W-:Y:S06]  /*12d90*/  BRA `(.L_x_5226) ;  /* 0x0000000000b47947 */ /* 0x000fec0003800000 */
.L_x_5238:
        /* <DEDUP_REMOVED lines=14> */
.L_x_5252:
[----:B------:R-:W-:Y:S05]  /*12e80*/  BSYNC.RECONVERGENT B0 ;  /* 0x0000000000007941 */ /* 0x000fea0003800200 */
.L_x_5251:
[----:B------:R-:W-:-:S04]  /*12e90*/  F2FP.F16.F32.PACK_AB R0, RZ, R0 ;  /* 0x00000000ff00723e */ /* 0x000fc800000000ff */
[----:B------:R-:W-:Y:S01]  /*12ea0*/  PRMT R19, R0, 0x7610, R19 ;  /* 0x0000761000137816 */ /* 0x000fe20000000013 */
[----:B------:R-:W-:Y:S06]  /*12eb0*/  BRA `(.L_x_5226) ;  /* 0x00000000006c7947 */ /* 0x000fec0003800000 */
.L_x_5225:
        /* <DEDUP_REMOVED lines=16> */
.L_x_5253:
[----:B------:R-:W-:Y:S01]  /*12fc0*/  PRMT R19, RZ, 0x7610, R19 ;  /* 0x00007610ff137816 */ /* 0x000fe20000000013 */
[----:B------:R-:W-:Y:S06]  /*12fd0*/  BRA `(.L_x_5226) ;  /* 0x0000000000247947 */ /* 0x000fec0003800000 */
.L_x_5250:
[----:B------:R-:W2:Y:S02]  /*12fe0*/  LDG.E.64 R2, desc[UR36][R2.64] ;  /* 0x0000002402027981 */ /* 0x000ea4000c1e1b00 */
[----:B--2---:R-:W0:Y:S02]  /*12ff0*/  I2F.U64 R0, R2 ;  /* 0x0000000200007312 */ /* 0x004e240000301000 */
[----:B0-----:R-:W-:-:S04]  /*13000*/  F2FP.F16.F32.PACK_AB R0, RZ, R0 ;  /* 0x00000000ff00723e */ /* 0x001fc800000000ff */
[----:B------:R-:W-:Y:S01]  /*13010*/  PRMT R19, R0, 0x7610, R19 ;  /* 0x0000761000137816 */ /* 0x000fe20000000013 */
[----:B------:R-:W-:Y:S06]  /*13020*/  BRA `(.L_x_5226) ;  /* 0x0000000000107947 */ /* 0x000fec0003800000 */
.L_x_5249:
[----:B------:R-:W2:Y:S02]  /*13030*/  LDG.E R2, desc[UR36][R2.64] ;  /* 0x0000002402027981 */ /* 0x000ea4000c1e1900 */
[----:B--2---:R-:W-:-:S04]  /*13040*/  I2FP.F32.U32 R0, R2 ;  /* 0x0000000200007245 */ /* 0x004fc80000201000 */
[----:B------:R-:W-:-:S04]  /*13050*/  F2FP.F16.F32.PACK_AB R0, RZ, R0 ;  /* 0x00000000ff00723e */ /* 0x000fc800000000ff */
[----:B------:R-:W-:-:S07]  /*13060*/  PRMT R19, R0, 0x7610, R19 ;  /* 0x0000761000137816 */ /* 0x000fce0000000013 */
.L_x_5226:
        /* <DEDUP_REMOVED lines=19> */
.L_x_5257:
[----:B------:R-:W2:Y:S02]  /*131a0*/  LDG.E.U8 R2, desc[UR36][R2.64] ;  /* 0x0000002402027981 */ /* 0x000ea4000c1e1100 */
[----:B--2---:R-:W-:-:S04]  /*131b0*/  I2FP.F32.U32 R0, R2 ;  /* 0x0000000200007245 */ /* 0x004fc80000201000 */
[----:B------:R-:W-:-:S04]  /*131c0*/  F2FP.F16.F32.PACK_AB R0, RZ, R0 ;  /* 0x00000000ff00723e */ /* 0x000fc800000000ff */
[----:B------:R-:W-:Y:S01]  /*131d0*/  PRMT R22, R0, 0x7610, R22 ;  /* 0x0000761000167816 */ /* 0x000fe20000000016 */
[----:B------:R-:W-:Y:S06]  /*131e0*/  BRA `(.L_x_5259) ;  /* 0x0000000c00b47947 */ /* 0x000fec0003800000 */
.L_x_5256:
        /* <DEDUP_REMOVED lines=11> */
.L_x_5261:
[----:B------:R-:W2:Y:S02]  /*132a0*/  LDG.E R2, desc[UR36][R2.64] ;  /* 0x0000002402027981 */ /* 0x000ea4000c1e1900 */
[----:B--2---:R-:W-:-:S04]  /*132b0*/  I2FP.F32.S32 R0, R2 ;  /* 0x0000000200007245 */ /* 0x004fc80000201400 */
[----:B------:R-:W-:-:S04]  /*132c0*/  F2FP.F16.F32.PACK_AB R0, RZ, R0 ;  /* 0x00000000ff00723e */ /* 0x000fc800000000ff */
[----:B------:R-:W-:Y:S01]  /*132d0*/  PRMT R22, R0, 0x7610, R22 ;  /* 0x0000761000167816 */ /* 0x000fe20000000016 */
[----:B------:R-:W-:Y:S06]  /*132e0*/  BRA `(.L_x_5259) ;  /* 0x0000000c00747947 */ /* 0x000fec0003800000 */
.L_x_5260:
[----:B------:R-:W2:Y:S02]  /*132f0*/  LDG.E.U16 R2, desc[UR36][R2.64] ;  /* 0x0000002402027981 */ /* 0x000ea4000c1e1500 */
[----:B--2---:R-:W0:Y:S02]  /*13300*/  I2F.S16 R0, R2 ;  /* 0x0000000200007306 */ /* 0x004e240000101400 */
[----:B0-----:R-:W-:-:S04]  /*13310*/  F2FP.F16.F32.PACK_AB R0, RZ, R0 ;  /* 0x00000000ff00723e */ /* 0x001fc800000000ff */
[----:B------:R-:W-:Y:S01]  /*13320*/  PRMT R22, R0, 0x7610, R22 ;  /* 0x0000761000167816 */ /* 0x000fe20000000016 */
[----:B------:R-:W-:Y:S06]  /*13330*/  BRA `(.L_x_5259) ;  /* 0x0000000c00607947 */ /* 0x000fec0003800000 */
.L_x_5255:
        /* <DEDUP_REMOVED lines=9> */
.L_x_5263:
[----:B------:R0:W5:Y:S01]  /*133d0*/  LDG.E.U16 R22, desc[UR36][R2.64] ;  /* 0x0000002402167981 */ /* 0x000162000c1e1500 */
[----:B------:R-:W-:Y:S05]  /*133e0*/  BRA `(.L_x_5259) ;  /* 0x0000000c00347947 */ /* 0x000fea0003800000 */
.L_x_5262:
        /* <DEDUP_REMOVED lines=9> */
.L_x_5265:
[----:B------:R1:W5:Y:S01]  /*13480*/  LDG.E.U16 R22, desc[UR36][R2.64] ;  /* 0x0000002402167981 */ /* 0x000362000c1e1500 */
[----:B------:R-:W-:Y:S05]  /*13490*/  BRA `(.L_x_5259) ;  /* 0x0000000c00087947 */ /* 0x000fea0003800000 */
.L_x_5264:
        /* <DEDUP_REMOVED lines=9> */
.L_x_5254:
        /* <DEDUP_REMOVED lines=14> */
.L_x_5268:
        /* <DEDUP_REMOVED lines=9> */
.L_x_5267:
        /* <DEDUP_REMOVED lines=27> */
.L_x_5270:
        /* <DEDUP_REMOVED lines=14> */
.L_x_5269:
[----:B------:R-:W2:Y:S02]  /*13930*/  LDG.E.U16 R0, desc[UR36][R2.64] ;  /* 0x0000002402007981 */ /* 0x000ea4000c1e1500 */
[----:B--2---:R-:W-:-:S05]  /*13940*/  IMAD.U32 R0, R0, 0x10000, RZ ;  /* 0x0001000000007824 */ /* 0x004fca00078e00ff */
[----:B------:R-:W-:-:S04]  /*13950*/  F2FP.F16.F32.PACK_AB R0, RZ, R0 ;  /* 0x00000000ff00723e */ /* 0x000fc800000000ff */
[----:B------:R-:W-:Y:S01]  /*13960*/  PRMT R22, R0, 0x7610, R22 ;  /* 0x0000761000167816 */ /* 0x000fe20000000016 */
[----:B------:R-:W-:Y:S06]  /*13970*/  BRA `(.L_x_5259) ;  /* 0x0000000400d07947 */ /* 0x000fec0003800000 */
.L_x_5266:
        /* <DEDUP_REMOVED lines=13> */
.L_x_5273:
        /* <DEDUP_REMOVED lines=21> */
.L_x_5277:
[----:B------:R-:W-:Y:S05]  /*13ba0*/  BSYNC.RECONVERGENT B1 ;  /* 0x0000000000017941 */ /* 0x000fea0003800200 */
.L_x_5276:
[----:B------:R-:W-:Y:S02]  /*13bb0*/  SHF.L.U32 R0, R0, 0x14, RZ ;  /* 0x0000001400007819 */ /* 0x000fe400000006ff */
[----:B------:R-:W-:-:S04]  /*13bc0*/  LEA R2, R2, 0x3b800000, 0x17 ;  /* 0x3b80000002027811 */ /* 0x000fc800078eb8ff */
[----:B------:R-:W-:-:S07]  /*13bd0*/  LOP3.LUT R0, R2, R0, R7, 0xfe, !PT ;  /* 0x0000000002007212 */ /* 0x000fce00078efe07 */
.L_x_5275:
[----:B------:R-:W-:Y:S05]  /*13be0*/  BSYNC.RECONVERGENT B0 ;  /* 0x0000000000007941 */ /* 0x000fea0003800200 */
.L_x_5274:
[----:B------:R-:W-:-:S04]  /*13bf0*/  F2FP.F16.F32.PACK_AB R0, RZ, R0 ;  /* 0x00000000ff00723e */ /* 0x000fc800000000ff */
[----:B------:R-:W-:Y:S01]  /*13c00*/  PRMT R22, R0, 0x7610, R22 ;  /* 0x0000761000167816 */ /* 0x000fe20000000016 */
[----:B------:R-:W-:Y:S06]  /*13c10*/  BRA `(.L_x_5259) ;  /* 0x0000000400287947 */ /* 0x000fec0003800000 */
.L_x_5272:
        /* <DEDUP_REMOVED lines=21> */
.L_x_5281:
[----:B------:R-:W-:Y:S05]  /*13d70*/  BSYNC.RECONVERGENT B1 ;  /* 0x0000000000017941 */ /* 0x000fea0003800200 */
.L_x_5280:
[----:B------:R-:W-:Y:S01]  /*13d80*/  IMAD.SHL.U32 R0, R0, 0x200000, RZ ;  /* 0x0020000000007824 */ /* 0x000fe200078e00ff */
[----:B------:R-:W-:-:S04]  /*13d90*/  LEA R2, R2, 0x37800000, 0x17 ;  /* 0x3780000002027811 */ /* 0x000fc800078eb8ff */
[----:B------:R-:W-:-:S07]  /*13da0*/  LOP3.LUT R0, R2, R0, R7, 0xfe, !PT ;  /* 0x0000000002007212 */ /* 0x000fce00078efe07 */
.L_x_5279:
[----:B------:R-:W-:Y:S05]  /*13db0*/  BSYNC.RECONVERGENT B0 ;  /* 0x0000000000007941 */ /* 0x000fea0003800200 */
.L_x_5278:
[----:B------:R-:W-:-:S04]  /*13dc0*/  F2FP.F16.F32.PACK_AB R0, RZ, R0 ;  /* 0x00000000ff00723e */ /* 0x000fc800000000ff */
[----:B------:R-:W-:Y:S01]  /*13dd0*/  PRMT R22, R0, 0x7610, R22 ;  /* 0x0000761000167816 */ /* 0x000fe20000000016 */
[----:B------:R-:W-:Y:S06]  /*13de0*/  BRA `(.L_x_5259) ;  /* 0x0000000000b47947 */ /* 0x000fec0003800000 */
.L_x_5271:
        /* <DEDUP_REMOVED lines=14> */
.L_x_5285:
[----:B------:R-:W-:Y:S05]  /*13ed0*/  BSYNC.RECONVERGENT B0 ;  /* 0x0000000000007941 */ /* 0x000fea0003800200 */
.L_x_5284:
[----:B------:R-:W-:-:S04]  /*13ee0*/  F2FP.F16.F32.PACK_AB R0, RZ, R0 ;  /* 0x00000000ff00723e */ /* 0x000fc800000000ff */
[----:B------:R-:W-:Y:S01]  /*13ef0*/  PRMT R22, R0, 0x7610, R22 ;  /* 0x0000761000167816 */ /* 0x000fe20000000016 */
[----:B------:R-:W-:Y:S06]  /*13f00*/  BRA `(.L_x_5259) ;  /* 0x00000000006c7947 */ /* 0x000fec0003800000 */
.L_x_5258:
        /* <DEDUP_REMOVED lines=16> */
.L_x_5286:
[----:B------:R-:W-:Y:S01]  /*14010*/  PRMT R22, RZ, 0x7610, R22 ;  /* 0x00007610ff167816 */ /* 0x000fe20000000016 */
[----:B------:R-:W-:Y:S06]  /*14020*/  BRA `(.L_x_5259) ;  /* 0x0000000000247947 */ /* 0x000fec0003800000 */
.L_x_5283:
[----:B------:R-:W2:Y:S02]  /*14030*/  LDG.E.64 R2, desc[UR36][R2.64] ;  /* 0x0000002402027981 */ /* 0x000ea4000c1e1b00 */
[----:B--2---:R-:W0:Y:S02]  /*14040*/  I2F.U64 R0, R2 ;  /* 0x0000000200007312 */ /* 0x004e240000301000 */
[----:B0-----:R-:W-:-:S04]  /*14050*/  F2FP.F16.F32.PACK_AB R0, RZ, R0 ;  /* 0x00000000ff00723e */ /* 0x001fc800000000ff */
[----:B------:R-:W-:Y:S01]  /*14060*/  PRMT R22, R0, 0x7610, R22 ;  /* 0x0000761000167816 */ /* 0x000fe20000000016 */
[----:B------:R-:W-:Y:S06]  /*14070*/  BRA `(.L_x_5259) ;  /* 0x0000000000107947 */ /* 0x000fec0003800000 */
.L_x_5282:
[----:B------:R-:W2:Y:S02]  /*14080*/  LDG.E R2, desc[UR36][R2.64] ;  /* 0x0000002402027981 */ /* 0x000ea4000c1e1900 */
[----:B--2---:R-:W-:-:S04]  /*14090*/  I2FP.F32.U32 R0, R2 ;  /* 0x0000000200007245 */ /* 0x004fc80000201000 */
[----:B------:R-:W-:-:S04]  /*140a0*/  F2FP.F16.F32.PACK_AB R0, RZ, R0 ;  /* 0x00000000ff00723e */ /* 0x000fc800000000ff */
[----:B------:R-:W-:-:S07]  /*140b0*/  PRMT R22, R0, 0x7610, R22 ;  /* 0x0000761000167816 */ /* 0x000fce0000000016 */
.L_x_5259:
        /* <DEDUP_REMOVED lines=18> */
.L_x_5290:
[----:B------:R-:W2:Y:S02]  /*141e0*/  LDG.E.U8 R2, desc[UR36][R2.64] ;  /* 0x0000002402027981 */ /* 0x000ea4000c1e1100 */
[----:B--2---:R-:W-:-:S04]  /*141f0*/  I2FP.F32.U32 R0, R2 ;  /* 0x0000000200007245 */ /* 0x004fc80000201000 */
[----:B------:R-:W-:Y:S01]  /*14200*/  F2FP.F16.F32.PACK_AB R0, RZ, R0 ;  /* 0x00000000ff00723e */ /* 0x000fe200000000ff */
[----:B------:R-:W-:Y:S06]  /*14210*/  BRA `(.L_x_5292) ;  /* 0x0000000c007c7947 */ /* 0x000fec0003800000 */
.L_x_5289:
        /* <DEDUP_REMOVED lines=10> */
.L_x_5294:
[----:B------:R-:W2:Y:S02]  /*142c0*/  LDG.E R2, desc[UR36][R2.64] ;  /* 0x0000002402027981 */ /* 0x000ea4000c1e1900 */
[----:B--2---:R-:W-:-:S04]  /*142d0*/  I2FP.F32.S32 R0, R2 ;  /* 0x0000000200007245 */ /* 0x004fc80000201400 */
[----:B------:R-:W-:Y:S01]  /*142e0*/  F2FP.F16.F32.PACK_AB R0, RZ, R0 ;  /* 0x00000000ff00723e */ /* 0x000fe200000000ff */
[----:B------:R-:W-:Y:S06]  /*142f0*/  BRA `(.L_x_5292) ;  /* 0x0000000c00447947 */ /* 0x000fec0003800000 */
.L_x_5293:
[----:B------:R-:W2:Y:S02]  /*14300*/  LDG.E.U16 R2, desc[UR36][R2.64] ;  /* 0x0000002402027981 */ /* 0x000ea4000c1e1500 */
[----:B--2---:R-:W0:Y:S02]  /*14310*/  I2F.S16 R0, R2 ;  /* 0x0000000200007306 */ /* 0x004e240000101400 */
[----:B0-----:R-:W-:Y:S01]  /*14320*/  F2FP.F16.F32.PACK_AB R0, RZ, R0 ;  /* 0x00000000ff00723e */ /* 0x001fe200000000ff */
[----:B------:R-:W-:Y:S06]  /*14330*/  BRA `(.L_x_5292) ;  /* 0x0000000c00347947 */ /* 0x000fec0003800000 */
.L_x_5288:
        /* <DEDUP_REMOVED lines=9> */
.L_x_5296:
[----:B------:R1:W5:Y:S01]  /*143d0*/  LDG.E.U16 R0, desc[UR36][R2.64] ;  /* 0x0000002402007981 */ /* 0x000362000c1e1500 */
[----:B------:R-:W-:Y:S05]  /*143e0*/  BRA `(.L_x_5292) ;  /* 0x0000000c00087947 */ /* 0x000fea0003800000 */
.L_x_5295:
        /* <DEDUP_REMOVED lines=9> */
.L_x_5298:
[----:B------:R0:W5:Y:S01]  /*14480*/  LDG.E.U16 R0, desc[UR36][R2.64] ;  /* 0x0000002402007981 */ /* 0x000162000c1e1500 */
[----:B------:R-:W-:Y:S05]  /*14490*/  BRA `(.L_x_5292) ;  /* 0x0000000800dc7947 */ /* 0x000fea0003800000 */
.L_x_5297:
        /* <DEDUP_REMOVED lines=8> */
.L_x_5287:
        /* <DEDUP_REMOVED lines=13> */
.L_x_5301:
        /* <DEDUP_REMOVED lines=8> */
.L_x_5300:
        /* <DEDUP_REMOVED lines=27> */
.L_x_5303:
        /* <DEDUP_REMOVED lines=13> */
.L_x_5302:
[----:B------:R-:W2:Y:S02]  /*148f0*/  LDG.E.U16 R0, desc[UR36][R2.64] ;  /* 0x0000002402007981 */ /* 0x000ea4000c1e1500 */
[----:B--2---:R-:W-:-:S05]  /*14900*/  IMAD.U32 R0, R0, 0x10000, RZ ;  /* 0x0001000000007824 */ /* 0x004fca00078e00ff */
[----:B------:R-:W-:Y:S01]  /*14910*/  F2FP.F16.F32.PACK_AB R0, RZ, R0 ;  /* 0x00000000ff00723e */ /* 0x000fe200000000ff */
[----:B------:R-:W-:Y:S06]  /*14920*/  BRA `(.L_x_5292) ;  /* 0x0000000400b87947 */ /* 0x000fec0003800000 */
.L_x_5299:
        /* <DEDUP_REMOVED lines=12> */
.L_x_5306:
        /* <DEDUP_REMOVED lines=21> */
.L_x_5310:
[----:B------:R-:W-:Y:S05]  /*14b40*/  BSYNC.RECONVERGENT B1 ;  /* 0x0000000000017941 */ /* 0x000fea0003800200 */
.L_x_5309:
[----:B------:R-:W-:Y:S01]  /*14b50*/  IMAD.SHL.U32 R0, R0, 0x100000, RZ ;  /* 0x0010000000007824 */ /* 0x000fe200078e00ff */
[----:B------:R-:W-:-:S04]  /*14b60*/  LEA R2, R2, 0x3b800000, 0x17 ;  /* 0x3b80000002027811 */ /* 0x000fc800078eb8ff */
[----:B------:R-:W-:-:S07]  /*14b70*/  LOP3.LUT R0, R2, R0, R7, 0xfe, !PT ;  /* 0x0000000002007212 */ /* 0x000fce00078efe07 */
.L_x_5308:
[----:B------:R-:W-:Y:S05]  /*14b80*/  BSYNC.RECONVERGENT B0 ;  /* 0x0000000000007941 */ /* 0x000fea0003800200 */
.L_x_5307:
[----:B------:R-:W-:Y:S01]  /*14b90*/  F2FP.F16.F32.PACK_AB R0, RZ, R0 ;  /* 0x00000000ff00723e */ /* 0x000fe200000000ff */
[----:B------:R-:W-:Y:S06]  /*14ba0*/  BRA `(.L_x_5292) ;  /* 0x0000000400187947 */ /* 0x000fec0003800000 */
.L_x_5305:
        /* <DEDUP_REMOVED lines=21> */
.L_x_5314:
[----:B------:R-:W-:Y:S05]  /*14d00*/  BSYNC.RECONVERGENT B1 ;  /* 0x0000000000017941 */ /* 0x000fea0003800200 */
.L_x_5313:
[----:B------:R-:W-:Y:S01]  /*14d10*/  IMAD.SHL.U32 R0, R0, 0x200000, RZ ;  /* 0x0020000000007824 */ /* 0x000fe200078e00ff */
[----:B------:R-:W-:-:S04]  /*14d20*/  LEA R2, R2, 0x37800000, 0x17 ;  /* 0x3780000002027811 */ /* 0x000fc800078eb8ff */
[----:B------:R-:W-:-:S07]  /*14d30*/  LOP3.LUT R0, R2, R0, R7, 0xfe, !PT ;  /* 0x0000000002007212 */ /* 0x000fce00078efe07 */
.L_x_5312:
[----:B------:R-:W-:Y:S05]  /*14d40*/  BSYNC.RECONVERGENT B0 ;  /* 0x0000000000007941 */ /* 0x000fea0003800200 */
.L_x_5311:
[----:B------:R-:W-:Y:S01]  /*14d50*/  F2FP.F16.F32.PACK_AB R0, RZ, R0 ;  /* 0x00000000ff00723e */ /* 0x000fe200000000ff */
[----:B------:R-:W-:Y:S06]  /*14d60*/  BRA `(.L_x_5292) ;  /* 0x0000000000a87947 */ /* 0x000fec0003800000 */
.L_x_5304:
        /* <DEDUP_REMOVED lines=14> */
.L_x_5318:
[----:B------:R-:W-:Y:S05]  /*14e50*/  BSYNC.RECONVERGENT B0 ;  /* 0x0000000000007941 */ /* 0x000fea0003800200 */
.L_x_5317:
[----:B------:R-:W-:Y:S01]  /*14e60*/  F2FP.F16.F32.PACK_AB R0, RZ, R0 ;  /* 0x00000000ff00723e */ /* 0x000fe200000000ff */
[----:B------:R-:W-:Y:S06]  /*14e70*/  BRA `(.L_x_5292) ;  /* 0x0000000000647947 */ /* 0x000fec0003800000 */
.L_x_5291:
        /* <DEDUP_REMOVED lines=16> */
.L_x_5319:
[----:B------:R-:W-:Y:S01]  /*14f80*/  PRMT R0, RZ, 0x7610, R0 ;  /* 0x00007610ff007816 */ /* 0x000fe20000000000 */
[----:B------:R-:W-:Y:S06]  /*14f90*/  BRA `(.L_x_5292) ;  /* 0x00000000001c7947 */ /* 0x000fec0003800000 */
.L_x_5316:
[----:B------:R-:W2:Y:S02]  /*14fa0*/  LDG.E.64 R2, desc[UR36][R2.64] ;  /* 0x0000002402027981 */ /* 0x000ea4000c1e1b00 */
[----:B--2---:R-:W0:Y:S02]  /*14fb0*/  I2F.U64 R0, R2 ;  /* 0x0000000200007312 */ /* 0x004e240000301000 */
[----:B0-----:R-:W-:Y:S01]  /*14fc0*/  F2FP.F16.F32.PACK_AB R0, RZ, R0 ;  /* 0x00000000ff00723e */ /* 0x001fe200000000ff */
[----:B------:R-:W-:Y:S06]  /*14fd0*/  BRA `(.L_x_5292) ;  /* 0x00000000000c7947 */ /* 0x000fec0003800000 */
.L_x_5315:
[----:B------:R-:W2:Y:S02]  /*14fe0*/  LDG.E R2, desc[UR36][R2.64] ;  /* 0x0000002402027981 */ /* 0x000ea4000c1e1900 */
[----:B--2---:R-:W-:-:S04]  /*14ff0*/  I2FP.F32.U32 R0, R2 ;  /* 0x0000000200007245 */ /* 0x004fc80000201000 */
[----:B------:R-:W-:-:S07]  /*15000*/  F2FP.F16.F32.PACK_AB R0, RZ, R0 ;  /* 0x00000000ff00723e */ /* 0x000fce00000000ff */
.L_x_5292:
[----:B-----5:R-:W-:Y:S01]  /*15010*/  HADD2.F32 R4, -RZ, R0.H0_H0 ;  /* 0x20000000ff047230 */ /* 0x020fe20000004100 */
[----:B------:R-:W-:Y:S01]  /*15020*/  UPRMT UR4, UR44, 0x9910, URZ ;  /* 0x000099102c047896 */ /* 0x000fe200080000ff */
[----:B------:R-:W-:Y:S02]  /*15030*/  HADD2.F32 R19, -RZ, R19.H0_H0 ;  /* 0x20000013ff137230 */ /* 0x000fe40000004100 */
[----:B------:R-:W-:Y:S01]  /*15040*/  HADD2.F32 R5, -RZ, R22.H0_H0 ;  /* 0x20000016ff057230 */ /* 0x000fe20000004100 */
[----:B------:R-:W-:Y:S01]  /*15050*/  FSETP.GEU.FTZ.AND P0, PT, |R4|, 0.5, PT ;  /* 0x3f0000000400780b */ /* 0x000fe20003f1e200 */
[----:B------:R-:W-:-:S03]  /*15060*/  UISETP.GT.AND UP0, UPT, UR4, 0x9, UPT ;  /* 0x000000090400788c */ /* 0x000fc6000bf04270 */
[----:B------:R-:W-:-:S09]  /*15070*/  FADD.FTZ R0, -R19, R5 ;  /* 0x0000000513007221 */ /* 0x000fd20000010100 */
[C---:B01----:R-:W-:Y:S01]  /*15080*/  @P0 FADD.FTZ R3, -R4.reuse, 1 ;  /* 0x3f80000004030421 */ /* 0x043fe20000010100 */
[----:B------:R-:W-:-:S03]  /*15090*/  @!P0 FFMA.FTZ R2, R4, R0, R19 ;  /* 0x0000000004028223 */ /* 0x000fc60000010013 */
        /* <DEDUP_REMOVED lines=15> */
.L_x_5323:
[----:B------:R-:W-:-:S06]  /*15190*/  HADD2.F32 R3, -RZ, R2.H0_H0 ;  /* 0x20000002ff037230 */ /* 0x000fcc0000004100 */
[----:B------:R-:W0:Y:S02]  /*151a0*/  F2I.S64.TRUNC R2, R3 ;  /* 0x0000000300027311 */ /* 0x000e24000020d900 */
[----:B0-----:R-:W-:Y:S01]  /*151b0*/  STG.E.U8 desc[UR36][R16.64], R2 ;  /* 0x0000000210007986 */ /* 0x001fe2000c101124 */
[----:B------:R-:W-:Y:S05]  /*151c0*/  EXIT ;  /* 0x000000000000794d */ /* 0x000fea0003800000 */
.L_x_5322:
        /* <DEDUP_REMOVED lines=10> */
.L_x_5326:
[----:B------:R-:W-:-:S04]  /*15270*/  HADD2.F32 R2, -RZ, R2.H0_H0 ;  /* 0x20000002ff027230 */ /* 0x000fc80000004100 */
[----:B------:R-:W0:Y:S02]  /*15280*/  F2I.FTZ.TRUNC.NTZ R3, R2 ;  /* 0x0000000200037305 */ /* 0x000e24000021f100 */
[----:B0-----:R-:W-:Y:S01]  /*15290*/  STG.E desc[UR36][R16.64], R3 ;  /* 0x0000000310007986 */ /* 0x001fe2000c101924 */
[----:B------:R-:W-:Y:S05]  /*152a0*/  EXIT ;  /* 0x000000000000794d */ /* 0x000fea0003800000 */
.L_x_5325:
[----:B------:R-:W-:-:S04]  /*152b0*/  HADD2.F32 R2, -RZ, R2.H0_H0 ;  /* 0x20000002ff027230 */ /* 0x000fc80000004100 */
[----:B------:R-:W0:Y:S02]  /*152c0*/  F2I.FTZ.TRUNC.NTZ R3, R2 ;  /* 0x0000000200037305 */ /* 0x000e24000021f100 */
[----:B0-----:R-:W-:Y:S01]  /*152d0*/  STG.E.U16 desc[UR36][R16.64], R3 ;  /* 0x0000000310007986 */ /* 0x001fe2000c101524 */
[----:B------:R-:W-:Y:S05]  /*152e0*/  EXIT ;  /* 0x000000000000794d */ /* 0x000fea0003800000 */
.L_x_5321:
        /* <DEDUP_REMOVED lines=9> */
.L_x_5328:
[----:B------:R-:W-:Y:S01]  /*15380*/  STG.E.U16 desc[UR36][R16.64], R2 ;  /* 0x0000000210007986 */ /* 0x000fe2000c101524 */
[----:B------:R-:W-:Y:S05]  /*15390*/  EXIT ;  /* 0x000000000000794d */ /* 0x000fea0003800000 */
.L_x_5327:
        /* <DEDUP_REMOVED lines=10> */
.L_x_5330:
[----:B------:R-:W-:-:S05]  /*15440*/  HADD2.F32 R0, -RZ, R2.H0_H0 ;  /* 0x20000002ff007230 */ /* 0x000fca0000004100 */
[----:B------:R-:W-:-:S04]  /*15450*/  F2FP.F16.F32.PACK_AB R0, RZ, R0 ;  /* 0x00000000ff00723e */ /* 0x000fc800000000ff */
[----:B------:R-:W-:-:S05]  /*15460*/  PRMT R0, R0, 0x5410, RZ ;  /* 0x0000541000007816 */ /* 0x000fca00000000ff */
[----:B------:R-:W-:Y:S01]  /*15470*/  STG.E desc[UR36][R16.64], R0 ;  /* 0x0000000010007986 */ /* 0x000fe2000c101924 */
[----:B------:R-:W-:Y:S05]  /*15480*/  EXIT ;  /* 0x000000000000794d */ /* 0x000fea0003800000 */
.L_x_5329:
[----:B------:R-:W-:-:S05]  /*15490*/  HADD2.F32 R2, -RZ, R2.H0_H0 ;  /* 0x20000002ff027230 */ /* 0x000fca0000004100 */
[----:B------:R-:W-:-:S06]  /*154a0*/  FMUL.FTZ R2, R2, 1 ;  /* 0x3f80000002027820 */ /* 0x000fcc0000410000 */
[----:B------:R-:W0:Y:S02]  /*154b0*/  F2F.F64.F32 R2, R2 ;  /* 0x0000000200027310 */ /* 0x000e240000201800 */
[----:B0-----:R-:W-:Y:S01]  /*154c0*/  STG.E.64 desc[UR36][R16.64], R2 ;  /* 0x0000000210007986 */ /* 0x001fe2000c101b24 */
[----:B------:R-:W-:Y:S05]  /*154d0*/  EXIT ;  /* 0x000000000000794d */ /* 0x000fea0003800000 */
.L_x_5320:
        /* <DEDUP_REMOVED lines=14> */
.L_x_5334:
        /* <DEDUP_REMOVED lines=17> */
.L_x_5337:
[----:B------:R-:W-:-:S04]  /*156d0*/  SHF.R.U32.HI R3, RZ, 0x18, R3 ;  /* 0x00000018ff037819 */ /* 0x000fc80000011603 */
[----:B------:R-:W-:-:S04]  /*156e0*/  LOP3.LUT R0, R0, 0x80, R3, 0xf8, !PT ;  /* 0x0000008000007812 */ /* 0x000fc800078ef803 */
[----:B------:R-:W-:-:S07]  /*156f0*/  PRMT R8, R0, 0x7610, R8 ;  /* 0x0000761000087816 */ /* 0x000fce0000000008 */
.L_x_5336:
[----:B------:R-:W-:Y:S05]  /*15700*/  BSYNC.RECONVERGENT B0 ;  /* 0x0000000000007941 */ /* 0x000fea0003800200 */
.L_x_5335:
[----:B------:R-:W-:Y:S01]  /*15710*/  STG.E.U8 desc[UR36][R16.64], R8 ;  /* 0x0000000810007986 */ /* 0x000fe2000c101124 */
[----:B------:R-:W-:Y:S05]  /*15720*/  EXIT ;  /* 0x000000000000794d */ /* 0x000fea0003800000 */
.L_x_5333:
        /* <DEDUP_REMOVED lines=17> */
.L_x_5340:
[----:B------:R-:W-:-:S04]  /*15840*/  SHF.R.U32.HI R3, RZ, 0x18, R3 ;  /* 0x00000018ff037819 */ /* 0x000fc80000011603 */
[----:B------:R-:W-:-:S04]  /*15850*/  LOP3.LUT R0, R0, 0x80, R3, 0xf8, !PT ;  /* 0x0000008000007812 */ /* 0x000fc800078ef803 */
[----:B------:R-:W-:-:S07]  /*15860*/  PRMT R8, R0, 0x7610, R8 ;  /* 0x0000761000087816 */ /* 0x000fce0000000008 */
.L_x_5339:
[----:B------:R-:W-:Y:S05]  /*15870*/  BSYNC.RECONVERGENT B0 ;  /* 0x0000000000007941 */ /* 0x000fea0003800200 */
.L_x_5338:
[----:B------:R-:W-:Y:S01]  /*15880*/  STG.E.U8 desc[UR36][R16.64], R8 ;  /* 0x0000000810007986 */ /* 0x000fe2000c101124 */
[----:B------:R-:W-:Y:S05]  /*15890*/  EXIT ;  /* 0x000000000000794d */ /* 0x000fea0003800000 */
.L_x_5332:
        /* <DEDUP_REMOVED lines=22> */
.L_x_5342:
[----:B------:R-:W-:-:S06]  /*15a00*/  HADD2.F32 R2, -RZ, R2.H0_H0 ;  /* 0x20000002ff027230 */ /* 0x000fcc0000004100 */
[----:B------:R-:W0:Y:S02]  /*15a10*/  F2I.U64.TRUNC R2, R2 ;  /* 0x0000000200027311 */ /* 0x000e24000020d800 */
[----:B0-----:R-:W-:Y:S01]  /*15a20*/  STG.E.64 desc[UR36][R16.64], R2 ;  /* 0x0000000210007986 */ /* 0x001fe2000c101b24 */
[----:B------:R-:W-:Y:S05]  /*15a30*/  EXIT ;  /* 0x000000000000794d */ /* 0x000fea0003800000 */
.L_x_5341:
[----:B------:R-:W-:-:S04]  /*15a40*/  HADD2.F32 R2, -RZ, R2.H0_H0 ;  /* 0x20000002ff027230 */ /* 0x000fc80000004100 */
[----:B------:R-:W0:Y:S02]  /*15a50*/  F2I.FTZ.U32.TRUNC.NTZ R3, R2 ;  /* 0x0000000200037305 */ /* 0x000e24000021f000 */
[----:B0-----:R-:W-:Y:S01]  /*15a60*/  STG.E desc[UR36][R16.64], R3 ;  /* 0x0000000310007986 */ /* 0x001fe2000c101924 */
[----:B------:R-:W-:Y:S05]  /*15a70*/  EXIT ;  /* 0x000000000000794d */ /* 0x000fea0003800000 */
.L_x_5331:
        /* <DEDUP_REMOVED lines=11> */
.L_x_5344:
[----:B------:R-:W-:Y:S01]  /*15b30*/  HADD2.F32 R2, -RZ, R2.H0_H0 ;  /* 0x20000002ff027230 */ /* 0x000fe20000004100 */
[----:B------:R-:W-:-:S04]  /*15b40*/  CS2R R6, SRZ ;  /* 0x0000000000067805 */ /* 0x000fc8000001ff00 */
[----:B------:R-:W-:-:S04]  /*15b50*/  FMUL.FTZ R2, R2, 1 ;  /* 0x3f80000002027820 */ /* 0x000fc80000410000 */
[----:B------:R-:W0:Y:S02]  /*15b60*/  F2F.F64.F32 R4, R2 ;  /* 0x0000000200047310 */ /* 0x000e240000201800 */
[----:B0-----:R-:W-:Y:S01]  /*15b70*/  STG.E.128 desc[UR36][R16.64], R4 ;  /* 0x0000000410007986 */ /* 0x001fe2000c101d24 */
[----:B------:R-:W-:Y:S05]  /*15b80*/  EXIT ;  /* 0x000000000000794d */ /* 0x000fea0003800000 */
.L_x_5343:
[----:B------:R-:W-:-:S09]  /*15b90*/  UISETP.NE.AND UP0, UPT, UR4, 0xf, UPT ;  /* 0x0000000f0400788c */ /* 0x000fd2000bf05270 */
[----:B------:R-:W-:Y:S05]  /*15ba0*/  BRA.U !UP0, `(.L_x_5345) ;  /* 0x0000000108e87547 */ /* 0x000fea000b800000 */
[----:B------:R-:W-:-:S09]  /*15bb0*/  UISETP.NE.AND UP0, UPT, UR4, 0x17, UPT ;  /* 0x000000170400788c */ /* 0x000fd2000bf05270 */
[----:B------:R-:W-:Y:S05]  /*15bc0*/  BRA.U !UP0, `(.L_x_5346) ;  /* 0x0000000108907547 */ /* 0x000fea000b800000 */
[----:B------:R-:W-:-:S09]  /*15bd0*/  UISETP.NE.AND UP0, UPT, UR4, 0x18, UPT ;  /* 0x000000180400788c */ /* 0x000fd2000bf05270 */
[----:B------:R-:W-:Y:S05]  /*15be0*/  BRA.U !UP0, `(.L_x_5347) ;  /* 0x0000000108447547 */ /* 0x000fea000b800000 */
.L_x_5324:
        /* <DEDUP_REMOVED lines=9> */
[----:B------:R-:W-:Y:S01]  /*15c80*/  IMAD.U32 R5, RZ, RZ, UR5 ;  /* 0x00000005ff057e24 */ /* 0x000fe2000f8e00ff */
[----:B---3--:R-:W-:Y:S01]  /*15c90*/  MOV R6, UR6 ;  /* 0x0000000600067c02 */ /* 0x008fe20008000f00 */
[----:B------:R-:W-:Y:S02]  /*15ca0*/  IMAD.U32 R7, RZ, RZ, UR7 ;  /* 0x00000007ff077e24 */ /* 0x000fe4000f8e00ff */
[----:B----4-:R-:W-:Y:S02]  /*15cb0*/  IMAD.U32 R10, RZ, RZ, UR8 ;  /* 0x00000008ff0a7e24 */ /* 0x010fe4000f8e00ff */
[----:B-1----:R-:W-:-:S07]  /*15cc0*/  IMAD.U32 R11, RZ, RZ, UR9 ;  /* 0x00000009ff0b7e24 */ /* 0x002fce000f8e00ff */
[----:B------:R-:W-:-:S07]  /*15cd0*/  LEPC R20, `(.L_x_5348) ;  /* 0x000000001014794e */ /* 0x000fce0000000000 */
[----:B--2---:R-:W-:Y:S05]  /*15ce0*/  CALL.ABS.NOINC R2 ;  /* 0x0000000002007343 */ /* 0x004fea0003c00000 */
.L_x_5348:
[----:B------:R-:W-:Y:S05]  /*15cf0*/  EXIT ;  /* 0x000000000000794d */ /* 0x000fea0003800000 */
.L_x_5347:
        /* <DEDUP_REMOVED lines=13> */
.L_x_5350:
[----:B------:R-:W-:Y:S05]  /*15dd0*/  BSYNC.RECONVERGENT B0 ;  /* 0x0000000000007941 */ /* 0x000fea0003800200 */
.L_x_5349:
[----:B------:R-:W-:-:S05]  /*15de0*/  LOP3.LUT R3, R0, 0x80, R3, 0xf8, !PT ;  /* 0x0000008000037812 */ /* 0x000fca00078ef803 */
[----:B------:R-:W-:Y:S01]  /*15df0*/  STG.E.U8 desc[UR36][R16.64], R3 ;  /* 0x0000000310007986 */ /* 0x000fe2000c101124 */
[----:B------:R-:W-:Y:S05]  /*15e00*/  EXIT ;  /* 0x000000000000794d */ /* 0x000fea0003800000 */
.L_x_5346:
        /* <DEDUP_REMOVED lines=12> */
.L_x_5352:
[----:B------:R-:W-:Y:S01]  /*15ed0*/  IMAD.MOV.U32 R0, RZ, RZ, 0x7f ;  /* 0x0000007fff007424 */ /* 0x000fe200078e00ff */
[----:B------:R-:W-:-:S04]  /*15ee0*/  ISETP.GT.U32.AND P0, PT, R2, 0x7f800000, PT ;  /* 0x7f8000000200780c */ /* 0x000fc80003f04070 */
[----:B------:R-:W-:-:S09]  /*15ef0*/  SEL R0, R0, 0x7c, P0 ;  /* 0x0000007c00007807 */ /* 0x000fd20000000000 */
.L_x_5353:
[----:B------:R-:W-:Y:S05]  /*15f00*/  BSYNC.RECONVERGENT B0 ;  /* 0x0000000000007941 */ /* 0x000fea0003800200 */
.L_x_5351:
[----:B------:R-:W-:-:S04]  /*15f10*/  SHF.R.U32.HI R3, RZ, 0x18, R3 ;  /* 0x00000018ff037819 */ /* 0x000fc80000011603 */
[----:B------:R-:W-:-:S05]  /*15f20*/  LOP3.LUT R3, R0, 0x80, R3, 0xf8, !PT ;  /* 0x0000008000037812 */ /* 0x000fca00078ef803 */
[----:B------:R-:W-:Y:S01]  /*15f30*/  STG.E.U8 desc[UR36][R16.64], R3 ;  /* 0x0000000310007986 */ /* 0x000fe2000c101124 */
[----:B------:R-:W-:Y:S05]  /*15f40*/  EXIT ;  /* 0x000000000000794d */ /* 0x000fea0003800000 */
.L_x_5345:
[----:B------:R-:W-:-:S05]  /*15f50*/  HADD2.F32 R0, -RZ, R2.H0_H0 ;  /* 0x20000002ff007230 */ /* 0x000fca0000004100 */
[----:B------:R-:W-:-:S05]  /*15f60*/  F2FP.BF16.F32.PACK_AB R0, RZ, R0 ;  /* 0x00000000ff00723e */ /* 0x000fca00000010ff */
[----:B------:R-:W-:Y:S01]  /*15f70*/  STG.E.U16 desc[UR36][R16.64], R0 ;  /* 0x0000000010007986 */ /* 0x000fe2000c101524 */
[----:B------:R-:W-:Y:S05]  /*15f80*/  EXIT ;  /* 0x000000000000794d */ /* 0x000fea0003800000 */
.L_x_5354:
        /* <DEDUP_REMOVED lines=15> */
.L_x_8213:


//--------------------- .text._ZN2at6native27unrolled_elementwise_kernelIZZZNS0_44_GLOBAL__N__40a83637_7_Lerp_cu_1520ed90_319418lerp_tensor_kernelERNS_18TensorIteratorBaseEENKUlvE0_clEvENKUlvE1_clEvEUlN3c104HalfES8_S8_E_St5arrayIPcLm4EELi4E23TrivialOffsetCalculatorILi3EjESD_ILi1EjENS0_6memory12LoadWithCastILi3EEENSG_13StoreWithCastILi1EEEEEviT_T0_T2_T3_T4_T5_ --------------------------
	.section	.text._ZN2at6native27unrolled_elementwise_kernelIZZZNS0_44_GLOBAL__N__40a83637_7_Lerp_cu_1520ed90_319418lerp_tensor_kernelERNS_18TensorIteratorBaseEENKUlvE0_clEvENKUlvE1_clEvEUlN3c104HalfES8_S8_E_St5arrayIPcLm4EELi4E23TrivialOffsetCalculatorILi3EjESD_ILi1EjENS0_6memory12LoadWithCastILi3EEENSG_13StoreWithCastILi1EEEEEviT_T0_T2_T3_T4_T5_,"ax",@progbits
	.align	128
        .global         _ZN2at6native27unrolled_elementwise_kernelIZZZNS0_44_GLOBAL__N__40a83637_7_Lerp_cu_1520ed90_319418lerp_tensor_kernelERNS_18TensorIteratorBaseEENKUlvE0_clEvENKUlvE1_clEvEUlN3c104HalfES8_S8_E_St5arrayIPcLm4EELi4E23TrivialOffsetCalculatorILi3EjESD_ILi1EjENS0_6memory12LoadWithCastILi3EEENSG_13StoreWithCastILi1EEEEEviT_T0_T2_T3_T4_T5_
        .type           _ZN2at6native27unrolled_elementwise_kernelIZZZNS0_44_GLOBAL__N__40a83637_7_Lerp_cu_1520ed90_319418lerp_tensor_kernelERNS_18TensorIteratorBaseEENKUlvE0_clEvENKUlvE1_clEvEUlN3c104HalfES8_S8_E_St5arrayIPcLm4EELi4E23TrivialOffsetCalculatorILi3EjESD_ILi1EjENS0_6memory12LoadWithCastILi3EEENSG_13StoreWithCastILi1EEEEEviT_T0_T2_T3_T4_T5_,@function
        .size           _ZN2at6native27unrolled_elementwise_kernelIZZZNS0_44_GLOBAL__N__40a83637_7_Lerp_cu_1520ed90_319418lerp_tensor_kernelERNS_18TensorIteratorBaseEENKUlvE0_clEvENKUlvE1_clEvEUlN3c104HalfES8_S8_E_St5arrayIPcLm4EELi4E23TrivialOffsetCalculatorILi3EjESD_ILi1EjENS0_6memory12LoadWithCastILi3EEENSG_13StoreWithCastILi1EEEEEviT_T0_T2_T3_T4_T5_,(.L_x_8214 - _ZN2at6native27unrolled_elementwise_kernelIZZZNS0_44_GLOBAL__N__40a83637_7_Lerp_cu_1520ed90_319418lerp_tensor_kernelERNS_18TensorIteratorBaseEENKUlvE0_clEvENKUlvE1_clEvEUlN3c104HalfES8_S8_E_St5arrayIPcLm4EELi4E23TrivialOffsetCalculatorILi3EjESD_ILi1EjENS0_6memory12LoadWithCastILi3EEENSG_13StoreWithCastILi1EEEEEviT_T0_T2_T3_T4_T5_)
        .other          _ZN2at6native27unrolled_elementwise_kernelIZZZNS0_44_GLOBAL__N__40a83637_7_Lerp_cu_1520ed90_319418lerp_tensor_kernelERNS_18TensorIteratorBaseEENKUlvE0_clEvENKUlvE1_clEvEUlN3c104HalfES8_S8_E_St5arrayIPcLm4EELi4E23TrivialOffsetCalculatorILi3EjESD_ILi1EjENS0_6memory12LoadWithCastILi3EEENSG_13StoreWithCastILi1EEEEEviT_T0_T2_T3_T4_T5_,@"STO_CUDA_ENTRY STV_DEFAULT"
_ZN2at6native27unrolled_elementwise_kernelIZZZNS0_44_GLOBAL__N__40a83637_7_Lerp_cu_1520ed90_319418lerp_tensor_kernelERNS_18TensorIteratorBaseEENKUlvE0_clEvENKUlvE1_clEvEUlN3c104HalfES8_S8_E_St5arrayIPcLm4EELi4E23TrivialOffsetCalculatorILi3EjESD_ILi1EjENS0_6memory12LoadWithCastILi3EEENSG_13StoreWithCastILi1EEEEEviT_T0_T2_T3_T4_T5_:
.text._ZN2at6native27unrolled_elementwise_kernelIZZZNS0_44_GLOBAL__N__40a83637_7_Lerp_cu_1520ed90_319418lerp_tensor_kernelERNS_18TensorIteratorBaseEENKUlvE0_clEvENKUlvE1_clEvEUlN3c104HalfES8_S8_E_St5arrayIPcLm4EELi4E23TrivialOffsetCalculatorILi3EjESD_ILi1EjENS0_6memory12LoadWithCastILi3EEENSG_13StoreWithCastILi1EEEEEviT_T0_T2_T3_T4_T5_:
        /* <DEDUP_REMOVED lines=38> */
.L_x_5360:
[----:B------:R-:W2:Y:S02]  /*0260*/  LDG.E.U8 R4, desc[UR36][R4.64] ;  /* 0x0000002404047981 */ /* 0x000ea4000c1e1100 */
[----:B--2---:R-:W-:-:S04]  /*0270*/  I2FP.F32.U32 R0, R4 ;  /* 0x0000000400007245 */ /* 0x004fc80000201000 */
[----:B------:R-:W-:-:S04]  /*0280*/  F2FP.F16.F32.PACK_AB R0, RZ, R0 ;  /* 0x00000000ff00723e */ /* 0x000fc800000000ff */
[----:B------:R-:W-:Y:S01]  /*0290*/  PRMT R29, R0, 0x7610, R29 ;  /* 0x00007610001d7816 */ /* 0x000fe2000000001d */
[----:B------:R-:W-:Y:S06]  /*02a0*/  BRA `(.L_x_5362) ;  /* 0x0000000c00b87947 */ /* 0x000fec0003800000 */
.L_x_5359:
        /* <DEDUP_REMOVED lines=11> */
.L_x_5364:
[----:B------:R-:W2:Y:S02]  /*0360*/  LDG.E R4, desc[UR36][R4.64] ;  /* 0x0000002404047981 */ /* 0x000ea4000c1e1900 */
[----:B--2---:R-:W-:-:S04]  /*0370*/  I2FP.F32.S32 R0, R4 ;  /* 0x0000000400007245 */ /* 0x004fc80000201400 */
[----:B------:R-:W-:-:S04]  /*0380*/  F2FP.F16.F32.PACK_AB R0, RZ, R0 ;  /* 0x00000000ff00723e */ /* 0x000fc800000000ff */
[----:B------:R-:W-:Y:S01]  /*0390*/  PRMT R29, R0, 0x7610, R29 ;  /* 0x00007610001d7816 */ /* 0x000fe2000000001d */
[----:B------:R-:W-:Y:S06]  /*03a0*/  BRA `(.L_x_5362) ;  /* 0x0000000c00787947 */ /* 0x000fec0003800000 */
.L_x_5363:
[----:B------:R-:W2:Y:S02]  /*03b0*/  LDG.E.U16 R4, desc[UR36][R4.64] ;  /* 0x0000002404047981 */ /* 0x000ea4000c1e1500 */
[----:B--2---:R-:W0:Y:S02]  /*03c0*/  I2F.S16 R0, R4 ;  /* 0x0000000400007306 */ /* 0x004e240000101400 */
[----:B0-----:R-:W-:-:S04]  /*03d0*/  F2FP.F16.F32.PACK_AB R0, RZ, R0 ;  /* 0x00000000ff00723e */ /* 0x001fc800000000ff */
[----:B------:R-:W-:Y:S01]  /*03e0*/  PRMT R29, R0, 0x7610, R29 ;  /* 0x00007610001d7816 */ /* 0x000fe2000000001d */
[----:B------:R-:W-:Y:S06]  /*03f0*/  BRA `(.L_x_5362) ;  /* 0x0000000c00647947 */ /* 0x000fec0003800000 */
.L_x_5358:
        /* <DEDUP_REMOVED lines=9> */
.L_x_5366:
[----:B------:R1:W5:Y:S01]  /*0490*/  LDG.E.U16 R29, desc[UR36][R4.64] ;  /* 0x00000024041d7981 */ /* 0x000362000c1e1500 */
[----:B------:R-:W-:Y:S05]  /*04a0*/  BRA `(.L_x_5362) ;  /* 0x0000000c00387947 */ /* 0x000fea0003800000 */
.L_x_5365:
        /* <DEDUP_REMOVED lines=9> */
.L_x_5368:
[----:B------:R0:W5:Y:S01]  /*0540*/  LDG.E.U16 R29, desc[UR36][R4.64] ;  /* 0x00000024041d7981 */ /* 0x000162000c1e1500 */
[----:B------:R-:W-:Y:S05]  /*0550*/  BRA `(.L_x_5362) ;  /* 0x0000000c000c7947 */ /* 0x000fea0003800000 */
.L_x_5367:
        /* <DEDUP_REMOVED lines=9> */
.L_x_5357:
        /* <DEDUP_REMOVED lines=14> */
.L_x_5371:
        /* <DEDUP_REMOVED lines=9> */
.L_x_5370:
        /* <DEDUP_REMOVED lines=27> */
.L_x_5373:
        /* <DEDUP_REMOVED lines=15> */
.L_x_5372:
[----:B------:R-:W2:Y:S02]  /*0a00*/  LDG.E.U16 R0, desc[UR36][R4.64] ;  /* 0x0000002404007981 */ /* 0x000ea4000c1e1500 */
[----:B--2---:R-:W-:-:S05]  /*0a10*/  IMAD.U32 R0, R0, 0x10000, RZ ;  /* 0x0001000000007824 */ /* 0x004fca00078e00ff */
[----:B------:R-:W-:-:S04]  /*0a20*/  F2FP.F16.F32.PACK_AB R0, RZ, R0 ;  /* 0x00000000ff00723e */ /* 0x000fc800000000ff */
[----:B------:R-:W-:Y:S01]  /*0a30*/  PRMT R29, R0, 0x7610, R29 ;  /* 0x00007610001d7816 */ /* 0x000fe2000000001d */
[----:B------:R-:W-:Y:S06]  /*0a40*/  BRA `(.L_x_5362) ;  /* 0x0000000400d07947 */ /* 0x000fec0003800000 */
.L_x_5369:
        /* <DEDUP_REMOVED lines=13> */
.L_x_5376:
        /* <DEDUP_REMOVED lines=21> */
.L_x_5380:
[----:B------:R-:W-:Y:S05]  /*0c70*/  BSYNC.RECONVERGENT B1 ;  /* 0x0000000000017941 */ /* 0x000fea0003800200 */
.L_x_5379:
[----:B------:R-:W-:Y:S01]  /*0c80*/  IMAD.SHL.U32 R0, R0, 0x100000, RZ ;  /* 0x0010000000007824 */ /* 0x000fe200078e00ff */
[----:B------:R-:W-:-:S04]  /*0c90*/  LEA R3, R3, 0x3b800000, 0x17 ;  /* 0x3b80000003037811 */ /* 0x000fc800078eb8ff */
[----:B------:R-:W-:-:S07]  /*0ca0*/  LOP3.LUT R0, R3, R0, R7, 0xfe, !PT ;  /* 0x0000000003007212 */ /* 0x000fce00078efe07 */
.L_x_5378:
[----:B------:R-:W-:Y:S05]  /*0cb0*/  BSYNC.RECONVERGENT B0 ;  /* 0x0000000000007941 */ /* 0x000fea0003800200 */
.L_x_5377:
[----:B------:R-:W-:-:S04]  /*0cc0*/  F2FP.F16.F32.PACK_AB R0, RZ, R0 ;  /* 0x00000000ff00723e */ /* 0x000fc800000000ff */
[----:B------:R-:W-:Y:S01]  /*0cd0*/  PRMT R29, R0, 0x7610, R29 ;  /* 0x00007610001d7816 */ /* 0x000fe2000000001d */
[----:B------:R-:W-:Y:S06]  /*0ce0*/  BRA `(.L_x_5362) ;  /* 0x0000000400287947 */ /* 0x000fec0003800000 */
.L_x_5375:
        /* <DEDUP_REMOVED lines=21> */
.L_x_5384:
[----:B------:R-:W-:Y:S05]  /*0e40*/  BSYNC.RECONVERGENT B1 ;  /* 0x0000000000017941 */ /* 0x000fea0003800200 */
.L_x_5383:
[----:B------:R-:W-:Y:S01]  /*0e50*/  IMAD.SHL.U32 R0, R0, 0x200000, RZ ;  /* 0x0020000000007824 */ /* 0x000fe200078e00ff */
[----:B------:R-:W-:-:S04]  /*0e60*/  LEA R3, R3, 0x37800000, 0x17 ;  /* 0x3780000003037811 */ /* 0x000fc800078eb8ff */
[----:B------:R-:W-:-:S07]  /*0e70*/  LOP3.LUT R0, R3, R0, R7, 0xfe, !PT ;  /* 0x0000000003007212 */ /* 0x000fce00078efe07 */
.L_x_5382:
[----:B------:R-:W-:Y:S05]  /*0e80*/  BSYNC.RECONVERGENT B0 ;  /* 0x0000000000007941 */ /* 0x000fea0003800200 */
.L_x_5381:
[----:B------:R-:W-:-:S04]  /*0e90*/  F2FP.F16.F32.PACK_AB R0, RZ, R0 ;  /* 0x00000000ff00723e */ /* 0x000fc800000000ff */
[----:B------:R-:W-:Y:S01]  /*0ea0*/  PRMT R29, R0, 0x7610, R29 ;  /* 0x00007610001d7816 */ /* 0x000fe2000000001d */
[----:B------:R-:W-:Y:S06]  /*0eb0*/  BRA `(.L_x_5362) ;  /* 0x0000000000b47947 */ /* 0x000fec0003800000 */
.L_x_5374:
[----:B------:R-:W-:-:S09]  /*0ec0*/  UISETP.NE.AND UP0, UPT, UR4, 0x1c, UPT ;  /* 0x0000001c0400788c */ /* 0x000fd2000bf05270 */
[----:B------:R-:W-:Y:S05]  /*0ed0*/  BRA.U !UP0, `(.L_x_5385) ;  /* 0x00000001089c7547 */ /* 0x000fea000b800000 */
[----:B------:R-:W-:-:S09]  /*0ee0*/  UISETP.NE.AND UP0, UPT, UR4, 0x1d, UPT ;  /* 0x0000001d0400788c */ /* 0x000fd2000bf05270 */
[----:B------:R-:W-:Y:S05]  /*0ef0*/  BRA.U !UP0, `(.L_x_5386) ;  /* 0x0000000108807547 */ /* 0x000fea000b800000 */
[----:B------:R-:W-:-:S09]  /*0f00*/  UISETP.NE.AND UP0, UPT, UR4, 0x2c, UPT ;  /* 0x0000002c0400788c */ /* 0x000fd2000bf05270 */
[----:B------:R-:W-:Y:S05]  /*0f10*/  BRA.U !UP0, `(.L_x_5387) ;  /* 0x0000000108487547 */ /* 0x000fea000b800000 */
.L_x_5361:
        /* <DEDUP_REMOVED lines=16> */
.L_x_5388:
[----:B------:R-:W-:Y:S01]  /*1020*/  PRMT R29, RZ, 0x7610, R29 ;  /* 0x00007610ff1d7816 */ /* 0x000fe2000000001d */
[----:B------:R-:W-:Y:S06]  /*1030*/  BRA `(.L_x_5362) ;  /* 0x0000000000547947 */ /* 0x000fec0003800000 */
.L_x_5387:
        /* <DEDUP_REMOVED lines=8> */
.L_x_5390:
[----:B------:R-:W-:Y:S05]  /*10c0*/  BSYNC.RECONVERGENT B0 ;  /* 0x0000000000007941 */ /* 0x000fea0003800200 */
.L_x_5389:
[----:B------:R-:W-:-:S04]  /*10d0*/  F2FP.F16.F32.PACK_AB R0, RZ, R0 ;  /* 0x00000000ff00723e */ /* 0x000fc800000000ff */
[----:B------:R-:W-:Y:S01]  /*10e0*/  PRMT R29, R0, 0x7610, R29 ;  /* 0x00007610001d7816 */ /* 0x000fe2000000001d */
[----:B------:R-:W-:Y:S06]  /*10f0*/  BRA `(.L_x_5362) ;  /* 0x0000000000247947 */ /* 0x000fec0003800000 */
.L_x_5386:
[----:B------:R-:W2:Y:S02]  /*1100*/  LDG.E.64 R4, desc[UR36][R4.64] ;  /* 0x0000002404047981 */ /* 0x000ea4000c1e1b00 */
[----:B--2---:R-:W0:Y:S02]  /*1110*/  I2F.U64 R0, R4 ;  /* 0x0000000400007312 */ /* 0x004e240000301000 */
[----:B0-----:R-:W-:-:S04]  /*1120*/  F2FP.F16.F32.PACK_AB R0, RZ, R0 ;  /* 0x00000000ff00723e */ /* 0x001fc800000000ff */
[----:B------:R-:W-:Y:S01]  /*1130*/  PRMT R29, R0, 0x7610, R29 ;  /* 0x00007610001d7816 */ /* 0x000fe2000000001d */
[----:B------:R-:W-:Y:S06]  /*1140*/  BRA `(.L_x_5362) ;  /* 0x0000000000107947 */ /* 0x000fec0003800000 */
.L_x_5385:
[----:B------:R-:W2:Y:S02]  /*1150*/  LDG.E R4, desc[UR36][R4.64] ;  /* 0x0000002404047981 */ /* 0x000ea4000c1e1900 */
[----:B--2---:R-:W-:-:S04]  /*1160*/  I2FP.F32.U32 R0, R4 ;  /* 0x0000000400007245 */ /* 0x004fc80000201000 */
[----:B------:R-:W-:-:S04]  /*1170*/  F2FP.F16.F32.PACK_AB R0, RZ, R0 ;  /* 0x00000000ff00723e */ /* 0x000fc800000000ff */
[----:B------:R-:W-:-:S07]  /*1180*/  PRMT R29, R0, 0x7610, R29 ;  /* 0x00007610001d7816 */ /* 0x000fce000000001d */
.L_x_5362:
        /* <DEDUP_REMOVED lines=21> */
.L_x_5394:
[----:B------:R-:W2:Y:S02]  /*12e0*/  LDG.E.U8 R4, desc[UR36][R4.64] ;  /* 0x0000002404047981 */ /* 0x000ea4000c1e1100 */
[----:B--2---:R-:W-:-:S04]  /*12f0*/  I2FP.F32.U32 R0, R4 ;  /* 0x0000000400007245 */ /* 0x004fc80000201000 */
[----:B------:R-:W-:-:S04]  /*1300*/  F2FP.F16.F32.PACK_AB R0, RZ, R0 ;  /* 0x00000000ff00723e */ /* 0x000fc800000000ff */
[----:B------:R-:W-:Y:S01]  /*1310*/  PRMT R28, R0, 0x7610, R28 ;  /* 0x00007610001c7816 */ /* 0x000fe2000000001c */
[----:B------:R-:W-:Y:S06]  /*1320*/  BRA `(.L_x_5396) ;  /* 0x0000000c00b87947 */ /* 0x000fec0003800000 */
.L_x_5393:
        /* <DEDUP_REMOVED lines=11> */
.L_x_5398:
[----:B------:R-:W2:Y:S02]  /*13e0*/  LDG.E R4, desc[UR36][R4.64] ;  /* 0x0000002404047981 */ /* 0x000ea4000c1e1900 */
[----:B--2---:R-:W-:-:S04]  /*13f0*/  I2FP.F32.S32 R0, R4 ;  /* 0x0000000400007245 */ /* 0x004fc80000201400 */
[----:B------:R-:W-:-:S04]  /*1400*/  F2FP.F16.F32.PACK_AB R0, RZ, R0 ;  /* 0x00000000ff00723e */ /* 0x000fc800000000ff */
[----:B------:R-:W-:Y:S01]  /*1410*/  PRMT R28, R0, 0x7610, R28 ;  /* 0x00007610001c7816 */ /* 0x000fe2000000001c */
[----:B------:R-:W-:Y:S06]  /*1420*/  BRA `(.L_x_5396) ;  /* 0x0000000c00787947 */ /* 0x000fec0003800000 */
.L_x_5397:
[----:B------:R-:W2:Y:S02]  /*1430*/  LDG.E.U16 R4, desc[UR36][R4.64] ;  /* 0x0000002404047981 */ /* 0x000ea4000c1e1500 */
[----:B--2---:R-:W0:Y:S02]  /*1440*/  I2F.S16 R0, R4 ;  /* 0x0000000400007306 */ /* 0x004e240000101400 */
[----:B0-----:R-:W-:-:S04]  /*1450*/  F2FP.F16.F32.PACK_AB R0, RZ, R0 ;  /* 0x00000000ff00723e */ /* 0x001fc800000000ff */
[----:B------:R-:W-:Y:S01]  /*1460*/  PRMT R28, R0, 0x7610, R28 ;  /* 0x00007610001c7816 */ /* 0x000fe2000000001c */
[----:B------:R-:W-:Y:S06]  /*1470*/  BRA `(.L_x_5396) ;  /* 0x0000000c00647947 */ /* 0x000fec0003800000 */
.L_x_5392:
        /* <DEDUP_REMOVED lines=9> */
.L_x_5400:
[----:B------:R1:W5:Y:S01]  /*1510*/  LDG.E.U16 R28, desc[UR36][R4.64] ;  /* 0x00000024041c7981 */ /* 0x000362000c1e1500 */
[----:B------:R-:W-:Y:S05]  /*1520*/  BRA `(.L_x_5396) ;  /* 0x0000000c00387947 */ /* 0x000fea0003800000 */
.L_x_5399:
        /* <DEDUP_REMOVED lines=9> */
.L_x_5402:
[----:B------:R0:W5:Y:S01]  /*15c0*/  LDG.E.U16 R28, desc[UR36][R4.64] ;  /* 0x00000024041c7981 */ /* 0x000162000c1e1500 */
[----:B------:R-:W-:Y:S05]  /*15d0*/  BRA `(.L_x_5396) ;  /* 0x0000000c000c7947 */ /* 0x000fea0003800000 */
.L_x_5401:
        /* <DEDUP_REMOVED lines=9> */
.L_x_5391:
        /* <DEDUP_REMOVED lines=14> */
.L_x_5405:
        /* <DEDUP_REMOVED lines=9> */
.L_x_5404:
        /* <DEDUP_REMOVED lines=27> */
.L_x_5407:
        /* <DEDUP_REMOVED lines=15> */
.L_x_5406:
[----:B------:R-:W2:Y:S02]  /*1a80*/  LDG.E.U16 R0, desc[UR36][R4.64] ;  /* 0x0000002404007981 */ /* 0x000ea4000c1e1500 */
[----:B--2---:R-:W-:-:S05]  /*1a90*/  IMAD.U32 R0, R0, 0x10000, RZ ;  /* 0x0001000000007824 */ /* 0x004fca00078e00ff */
[----:B------:R-:W-:-:S04]  /*1aa0*/  F2FP.F16.F32.PACK_AB R0, RZ, R0 ;  /* 0x00000000ff00723e */ /* 0x000fc800000000ff */
[----:B------:R-:W-:Y:S01]  /*1ab0*/  PRMT R28, R0, 0x7610, R28 ;  /* 0x00007610001c7816 */ /* 0x000fe2000000001c */
[----:B------:R-:W-:Y:S06]  /*1ac0*/  BRA `(.L_x_5396) ;  /* 0x0000000400d07947 */ /* 0x000fec0003800000 */
.L_x_5403:
        /* <DEDUP_REMOVED lines=13> */
.L_x_5410:
        /* <DEDUP_REMOVED lines=21> */
.L_x_5414:
[----:B------:R-:W-:Y:S05]  /*1cf0*/  BSYNC.RECONVERGENT B1 ;  /* 0x0000000000017941 */ /* 0x000fea0003800200 */
.L_x_5413:
[----:B------:R-:W-:Y:S01]  /*1d00*/  IMAD.SHL.U32 R0, R0, 0x100000, RZ ;  /* 0x0010000000007824 */ /* 0x000fe200078e00ff */
[----:B------:R-:W-:-:S04]  /*1d10*/  LEA R3, R3, 0x3b800000, 0x17 ;  /* 0x3b80000003037811 */ /* 0x000fc800078eb8ff */
[----:B------:R-:W-:-:S07]  /*1d20*/  LOP3.LUT R0, R3, R0, R7, 0xfe, !PT ;  /* 0x0000000003007212 */ /* 0x000fce00078efe07 */
.L_x_5412:
[----:B------:R-:W-:Y:S05]  /*1d30*/  BSYNC.RECONVERGENT B0 ;  /* 0x0000000000007941 */ /* 0x000fea0003800200 */
.L_x_5411:
[----:B------:R-:W-:-:S04]  /*1d40*/  F2FP.F16.F32.PACK_AB R0, RZ, R0 ;  /* 0x00000000ff00723e */ /* 0x000fc800000000ff */
[----:B------:R-:W-:Y:S01]  /*1d50*/  PRMT R28, R0, 0x7610, R28 ;  /* 0x00007610001c7816 */ /* 0x000fe2000000001c */
[----:B------:R-:W-:Y:S06]  /*1d60*/  BRA `(.L_x_5396) ;  /* 0x0000000400287947 */ /* 0x000fec0003800000 */
.L_x_5409:
        /* <DEDUP_REMOVED lines=21> */
.L_x_5418:
[----:B------:R-:W-:Y:S05]  /*1ec0*/  BSYNC.RECONVERGENT B1 ;  /* 0x0000000000017941 */ /* 0x000fea0003800200 */
.L_x_5417:
[----:B------:R-:W-:Y:S01]  /*1ed0*/  IMAD.SHL.U32 R0, R0, 0x200000, RZ ;  /* 0x0020000000007824 */ /* 0x000fe200078e00ff */
[----:B------:R-:W-:-:S04]  /*1ee0*/  LEA R3, R3, 0x37800000, 0x17 ;  /* 0x3780000003037811 */ /* 0x000fc800078eb8ff */
[----:B------:R-:W-:-:S07]  /*1ef0*/  LOP3.LUT R0, R3, R0, R7, 0xfe, !PT ;  /* 0x0000000003007212 */ /* 0x000fce00078efe07 */
.L_x_5416:
[----:B------:R-:W-:Y:S05]  /*1f00*/  BSYNC.RECONVERGENT B0 ;  /* 0x0000000000007941 */ /* 0x000fea0003800200 */
.L_x_5415:
[----:B------:R-:W-:-:S04]  /*1f10*/  F2FP.F16.F32.PACK_AB R0, RZ, R0 ;  /* 0x00000000ff00723e */ /* 0x000fc800000000ff */
[----:B------:R-:W-:Y:S01]  /*1f20*/  PRMT R28, R0, 0x7610, R28 ;  /* 0x00007610001c7816 */ /* 0x000fe2000000001c */
[----:B------:R-:W-:Y:S06]  /*1f30*/  BRA `(.L_x_5396) ;  /* 0x0000000000b47947 */ /* 0x000fec0003800000 */
.L_x_5408:
[----:B------:R-:W-:-:S09]  /*1f40*/  UISETP.NE.AND UP0, UPT, UR4, 0x1c, UPT ;  /* 0x0000001c0400788c */ /* 0x000fd2000bf05270 */
[----:B------:R-:W-:Y:S05]  /*1f50*/  BRA.U !UP0, `(.L_x_5419) ;  /* 0x00000001089c7547 */ /* 0x000fea000b800000 */
[----:B------:R-:W-:-:S09]  /*1f60*/  UISETP.NE.AND UP0, UPT, UR4, 0x1d, UPT ;  /* 0x0000001d0400788c */ /* 0x000fd2000bf05270 */
[----:B------:R-:W-:Y:S05]  /*1f70*/  BRA.U !UP0, `(.L_x_5420) ;  /* 0x0000000108807547 */ /* 0x000fea000b800000 */
[----:B------:R-:W-:-:S09]  /*1f80*/  UISETP.NE.AND UP0, UPT, UR4, 0x2c, UPT ;  /* 0x0000002c0400788c */ /* 0x000fd2000bf05270 */
[----:B------:R-:W-:Y:S05]  /*1f90*/  BRA.U !UP0, `(.L_x_5421) ;  /* 0x0000000108487547 */ /* 0x000fea000b800000 */
.L_x_5395:
        /* <DEDUP_REMOVED lines=16> */
.L_x_5422:
[----:B------:R-:W-:Y:S01]  /*20a0*/  PRMT R28, RZ, 0x7610, R28 ;  /* 0x00007610ff1c7816 */ /* 0x000fe2000000001c */
[----:B------:R-:W-:Y:S06]  /*20b0*/  BRA `(.L_x_5396) ;  /* 0x0000000000547947 */ /* 0x000fec0003800000 */
.L_x_5421:
        /* <DEDUP_REMOVED lines=8> */
.L_x_5424:
[----:B------:R-:W-:Y:S05]  /*2140*/  BSYNC.RECONVERGENT B0 ;  /* 0x0000000000007941 */ /* 0x000fea0003800200 */
.L_x_5423:
[----:B------:R-:W-:-:S04]  /*2150*/  F2FP.F16.F32.PACK_AB R0, RZ, R0 ;  /* 0x00000000ff00723e */ /* 0x000fc800000000ff */
[----:B------:R-:W-:Y:S01]  /*2160*/  PRMT R28, R0, 0x7610, R28 ;  /* 0x00007610001c7816 */ /* 0x000fe2000000001c */
[----:B------:R-:W-:Y:S06]  /*2170*/  BRA `(.L_x_5396) ;  /* 0x0000000000247947 */ /* 0x000fec0003800000 */
.L_x_5420:
[----:B------:R-:W2:Y:S02]  /*2180*/  LDG.E.64 R4, desc[UR36][R4.64] ;  /* 0x0000002404047981 */ /* 0x000ea4000c1e1b00 */
[----:B--2---:R-:W0:Y:S02]  /*2190*/  I2F.U64 R0, R4 ;  /* 0x0000000400007312 */ /* 0x004e240000301000 */
[----:B0-----:R-:W-:-:S04]  /*21a0*/  F2FP.F16.F32.PACK_AB R0, RZ, R0 ;  /* 0x00000000ff00723e */ /* 0x001fc800000000ff */
[----:B------:R-:W-:Y:S01]  /*21b0*/  PRMT R28, R0, 0x7610, R28 ;  /* 0x00007610001c7816 */ /* 0x000fe2000000001c */
[----:B------:R-:W-:Y:S06]  /*21c0*/  BRA `(.L_x_5396) ;  /* 0x0000000000107947 */ /* 0x000fec0003800000 */
.L_x_5419:
[----:B------:R-:W2:Y:S02]  /*21d0*/  LDG.E R4, desc[UR36][R4.64] ;  /* 0x0000002404047981 */ /* 0x000ea4000c1e1900 */
[----:B--2---:R-:W-:-:S04]  /*21e0*/  I2FP.F32.U32 R0, R4 ;  /* 0x0000000400007245 */ /* 0x004fc80000201000 */
[----:B------:R-:W-:-:S04]  /*21f0*/  F2FP.F16.F32.PACK_AB R0, RZ, R0 ;  /* 0x00000000ff00723e */ /* 0x000fc800000000ff */
[----:B------:R-:W-:-:S07]  /*2200*/  PRMT R28, R0, 0x7610, R28 ;  /* 0x00007610001c7816 */ /* 0x000fce000000001c */
.L_x_5396:
        /* <DEDUP_REMOVED lines=21> */
.L_x_5428:
[----:B------:R-:W2:Y:S02]  /*2360*/  LDG.E.U8 R4, desc[UR36][R4.64] ;  /* 0x0000002404047981 */ /* 0x000ea4000c1e1100 */
[----:B--2---:R-:W-:-:S04]  /*2370*/  I2FP.F32.U32 R0, R4 ;  /* 0x0000000400007245 */ /* 0x004fc80000201000 */
[----:B------:R-:W-:-:S04]  /*2380*/  F2FP.F16.F32.PACK_AB R0, RZ, R0 ;  /* 0x00000000ff00723e */ /* 0x000fc800000000ff */
[----:B------:R-:W-:Y:S01]  /*2390*/  PRMT R26, R0, 0x7610, R26 ;  /* 0x00007610001a7816 */ /* 0x000fe2000000001a */
[----:B------:R-:W-:Y:S06]  /*23a0*/  BRA `(.L_x_5430) ;  /* 0x0000000c00b87947 */ /* 0x000fec0003800000 */
.L_x_5427:
        /* <DEDUP_REMOVED lines=11> */
.L_x_5432:
[----:B------:R-:W2:Y:S02]  /*2460*/  LDG.E R4, desc[UR36][R4.64] ;  /* 0x0000002404047981 */ /* 0x000ea4000c1e1900 */
[----:B--2---:R-:W-:-:S04]  /*2470*/  I2FP.F32.S32 R0, R4 ;  /* 0x0000000400007245 */ /* 0x004fc80000201400 */
[----:B------:R-:W-:-:S04]  /*2480*/  F2FP.F16.F32.PACK_AB R0, RZ, R0 ;  /* 0x00000000ff00723e */ /* 0x000fc800000000ff */
[----:B------:R-:W-:Y:S01]  /*2490*/  PRMT R26, R0, 0x7610, R26 ;  /* 0x00007610001a7816 */ /* 0x000fe2000000001a */
[----:B------:R-:W-:Y:S06]  /*24a0*/  BRA `(.L_x_5430) ;  /* 0x0000000c00787947 */ /* 0x000fec0003800000 */
.L_x_5431:
[----:B------:R-:W2:Y:S02]  /*24b0*/  LDG.E.U16 R4, desc[UR36][R4.64] ;  /* 0x0000002404047981 */ /* 0x000ea4000c1e1500 */
[----:B--2---:R-:W0:Y:S02]  /*24c0*/  I2F.S16 R0, R4 ;  /* 0x0000000400007306 */ /* 0x004e240000101400 */
[----:B0-----:R-:W-:-:S04]  /*24d0*/  F2FP.F16.F32.PACK_AB R0, RZ, R0 ;  /* 0x00000000ff00723e */ /* 0x001fc800000000ff */
[----:B------:R-:W-:Y:S01]  /*24e0*/  PRMT R26, R0, 0x7610, R26 ;  /* 0x00007610001a7816 */ /* 0x000fe2000000001a */
[----:B------:R-:W-:Y:S06]  /*24f0*/  BRA `(.L_x_5430) ;  /* 0x0000000c00647947 */ /* 0x000fec0003800000 */
.L_x_5426:
        /* <DEDUP_REMOVED lines=9> */
.L_x_5434:
[----:B------:R0:W5:Y:S01]  /*2590*/  LDG.E.U16 R26, desc[UR36][R4.64] ;  /* 0x00000024041a7981 */ /* 0x000162000c1e1500 */
[----:B------:R-:W-:Y:S05]  /*25a0*/  BRA `(.L_x_5430) ;  /* 0x0000000c00387947 */ /* 0x000fea0003800000 */
.L_x_5433:
        /* <DEDUP_REMOVED lines=9> */
.L_x_5436:
[----:B------:R1:W5:Y:S01]  /*2640*/  LDG.E.U16 R26, desc[UR36][R4.64] ;  /* 0x00000024041a7981 */ /* 0x000362000c1e1500 */
[----:B------:R-:W-:Y:S05]  /*2650*/  BRA `(.L_x_5430) ;  /* 0x0000000c000c7947 */ /* 0x000fea0003800000 */
.L_x_5435:
        /* <DEDUP_REMOVED lines=9> */
.L_x_5425:
        /* <DEDUP_REMOVED lines=14> */
.L_x_5439:
        /* <DEDUP_REMOVED lines=9> */
.L_x_5438:
        /* <DEDUP_REMOVED lines=27> */
.L_x_5441:
        /* <DEDUP_REMOVED lines=15> */
.L_x_5440:
[----:B------:R-:W2:Y:S02]  /*2b00*/  LDG.E.U16 R0, desc[UR36][R4.64] ;  /* 0x0000002404007981 */ /* 0x000ea4000c1e1500 */
[----:B--2---:R-:W-:-:S05]  /*2b10*/  IMAD.U32 R0, R0, 0x10000, RZ ;  /* 0x0001000000007824 */ /* 0x004fca00078e00ff */
[----:B------:R-:W-:-:S04]  /*2b20*/  F2FP.F16.F32.PACK_AB R0, RZ, R0 ;  /* 0x00000000ff00723e */ /* 0x000fc800000000ff */
[----:B------:R-:W-:Y:S01]  /*2b30*/  PRMT R26, R0, 0x7610, R26 ;  /* 0x00007610001a7816 */ /* 0x000fe2000000001a */
[----:B------:R-:W-:Y:S06]  /*2b40*/  BRA `(.L_x_5430) ;  /* 0x0000000400d07947 */ /* 0x000fec0003800000 */
.L_x_5437:
        /* <DEDUP_REMOVED lines=13> */
.L_x_5444:
        /* <DEDUP_REMOVED lines=21> */
.L_x_5448:
[----:B------:R-:W-:Y:S05]  /*2d70*/  BSYNC.RECONVERGENT B1 ;  /* 0x0000000000017941 */ /* 0x000fea0003800200 */
.L_x_5447:
[----:B------:R-:W-:Y:S01]  /*2d80*/  IMAD.SHL.U32 R0, R0, 0x100000, RZ ;  /* 0x0010000000007824 */ /* 0x000fe200078e00ff */
[----:B------:R-:W-:-:S04]  /*2d90*/  LEA R3, R3, 0x3b800000, 0x17 ;  /* 0x3b80000003037811 */ /* 0x000fc800078eb8ff */
[----:B------:R-:W-:-:S07]  /*2da0*/  LOP3.LUT R0, R3, R0, R7, 0xfe, !PT ;  /* 0x0000000003007212 */ /* 0x000fce00078efe07 */
.L_x_5446:
[----:B------:R-:W-:Y:S05]  /*2db0*/  BSYNC.RECONVERGENT B0 ;  /* 0x0000000000007941 */ /* 0x000fea0003800200 */
.L_x_5445:
[----:B------:R-:W-:-:S04]  /*2dc0*/  F2FP.F16.F32.PACK_AB R0, RZ, R0 ;  /* 0x00000000ff00723e */ /* 0x000fc800000000ff */
[----:B------:R-:W-:Y:S01]  /*2dd0*/  PRMT R26, R0, 0x7610, R26 ;  /* 0x00007610001a7816 */ /* 0x000fe2000000001a */
[----:B------:R-:W-:Y:S06]  /*2de0*/  BRA `(.L_x_5430) ;  /* 0x0000000400287947 */ /* 0x000fec0003800000 */
.L_x_5443:
        /* <DEDUP_REMOVED lines=21> */
.L_x_5452:
[----:B------:R-:W-:Y:S05]  /*2f40*/  BSYNC.RECONVERGENT B1 ;  /* 0x0000000000017941 */ /* 0x000fea0003800200 */
.L_x_5451:
[----:B------:R-:W-:Y:S01]  /*2f50*/  IMAD.SHL.U32 R0, R0, 0x200000, RZ ;  /* 0x0020000000007824 */ /* 0x000fe200078e00ff */
[----:B------:R-:W-:-:S04]  /*2f60*/  LEA R3, R3, 0x37800000, 0x17 ;  /* 0x3780000003037811 */ /* 0x000fc800078eb8ff */
[----:B------:R-:W-:-:S07]  /*2f70*/  LOP3.LUT R0, R3, R0, R7, 0xfe, !PT ;  /* 0x0000000003007212 */ /* 0x000fce00078efe07 */
.L_x_5450:
[----:B------:R-:W-:Y:S05]  /*2f80*/  BSYNC.RECONVERGENT B0 ;  /* 0x0000000000007941 */ /* 0x000fea0003800200 */
.L_x_5449:
[----:B------:R-:W-:-:S04]  /*2f90*/  F2FP.F16.F32.PACK_AB R0, RZ, R0 ;  /* 0x00000000ff00723e */ /* 0x000fc800000000ff */
[----:B------:R-:W-:Y:S01]  /*2fa0*/  PRMT R26, R0, 0x7610, R26 ;  /* 0x00007610001a7816 */ /* 0x000fe2000000001a */
[----:B------:R-:W-:Y:S06]  /*2fb0*/  BRA `(.L_x_5430) ;  /* 0x0000000000b47947 */ /* 0x000fec0003800000 */
.L_x_5442:
[----:B------:R-:W-:-:S09]  /*2fc0*/  UISETP.NE.AND UP0, UPT, UR4, 0x1c, UPT ;  /* 0x0000001c0400788c */ /* 0x000fd2000bf05270 */
[----:B------:R-:W-:Y:S05]  /*2fd0*/  BRA.U !UP0, `(.L_x_5453) ;  /* 0x00000001089c7547 */ /* 0x000fea000b800000 */
[----:B------:R-:W-:-:S09]  /*2fe0*/  UISETP.NE.AND UP0, UPT, UR4, 0x1d, UPT ;  /* 0x0000001d0400788c */ /* 0x000fd2000bf05270 */
[----:B------:R-:W-:Y:S05]  /*2ff0*/  BRA.U !UP0, `(.L_x_5454) ;  /* 0x0000000108807547 */ /* 0x000fea000b800000 */
[----:B------:R-:W-:-:S09]  /*3000*/  UISETP.NE.AND UP0, UPT, UR4, 0x2c, UPT ;  /* 0x0000002c0400788c */ /* 0x000fd2000bf05270 */
[----:B------:R-:W-:Y:S05]  /*3010*/  BRA.U !UP0, `(.L_x_5455) ;  /* 0x0000000108487547 */ /* 0x000fea000b800000 */
.L_x_5429:
        /* <DEDUP_REMOVED lines=16> */
.L_x_5456:
[----:B------:R-:W-:Y:S01]  /*3120*/  PRMT R26, RZ, 0x7610, R26 ;  /* 0x00007610ff1a7816 */ /* 0x000fe2000000001a */
[----:B------:R-:W-:Y:S06]  /*3130*/  BRA `(.L_x_5430) ;  /* 0x0000000000547947 */ /* 0x000fec0003800000 */
.L_x_5455:
        /* <DEDUP_REMOVED lines=8> */
.L_x_5458:
[----:B------:R-:W-:Y:S05]  /*31c0*/  BSYNC.RECONVERGENT B0 ;  /* 0x0000000000007941 */ /* 0x000fea0003800200 */
.L_x_5457:
[----:B------:R-:W-:-:S04]  /*31d0*/  F2FP.F16.F32.PACK_AB R0, RZ, R0 ;  /* 0x00000000ff00723e */ /* 0x000fc800000000ff */
[----:B------:R-:W-:Y:S01]  /*31e0*/  PRMT R26, R0, 0x7610, R26 ;  /* 0x00007610001a7816 */ /* 0x000fe2000000001a */
[----:B------:R-:W-:Y:S06]  /*31f0*/  BRA `(.L_x_5430) ;  /* 0x0000000000247947 */ /* 0x000fec0003800000 */
.L_x_5454:
[----:B------:R-:W2:Y:S02]  /*3200*/  LDG.E.64 R4, desc[UR36][R4.64] ;  /* 0x0000002404047981 */ /* 0x000ea4000c1e1b00 */
[----:B--2---:R-:W0:Y:S02]  /*3210*/  I2F.U64 R0, R4 ;  /* 0x0000000400007312 */ /* 0x004e240000301000 */
[----:B0-----:R-:W-:-:S04]  /*3220*/  F2FP.F16.F32.PACK_AB R0, RZ, R0 ;  /* 0x00000000ff00723e */ /* 0x001fc800000000ff */
[----:B------:R-:W-:Y:S01]  /*3230*/  PRMT R26, R0, 0x7610, R26 ;  /* 0x00007610001a7816 */ /* 0x000fe2000000001a */
[----:B------:R-:W-:Y:S06]  /*3240*/  BRA `(.L_x_5430) ;  /* 0x0000000000107947 */ /* 0x000fec0003800000 */
.L_x_5453:
[----:B------:R-:W2:Y:S02]  /*3250*/  LDG.E R4, desc[UR36][R4.64] ;  /* 0x0000002404047981 */ /* 0x000ea4000c1e1900 */
[----:B--2---:R-:W-:-:S04]  /*3260*/  I2FP.F32.U32 R0, R4 ;  /* 0x0000000400007245 */ /* 0x004fc80000201000 */
[----:B------:R-:W-:-:S04]  /*3270*/  F2FP.F16.F32.PACK_AB R0, RZ, R0 ;  /* 0x00000000ff00723e */ /* 0x000fc800000000ff */
[----:B------:R-:W-:-:S07]  /*3280*/  PRMT R26, R0, 0x7610, R26 ;  /* 0x00007610001a7816 */ /* 0x000fce000000001a */
.L_x_5430:
[----:B------:R-:W-:-:S07]  /*3290*/  VIADD R27, R2, 0x80 ;  /* 0x00000080021b7836 */ /* 0x000fce0000000000 */
.L_x_5356:
[----:B------:R-:W-:Y:S05]  /*32a0*/  BSYNC.RECONVERGENT B6 ;  /* 0x0000000000067941 */ /* 0x000fea0003800200 */
.L_x_5355:
[----:B------:R-:W-:Y:S01]  /*32b0*/  ISETP.GE.AND P0, PT, R27, R23, PT ;  /* 0x000000171b00720c */ /* 0x000fe20003f06270 */
[----:B------:R-:W-:Y:S01]  /*32c0*/  BSSY.RECONVERGENT B6, `(.L_x_5459) ;  /* 0x000031f000067945 */ /* 0x000fe20003800200 */
[----:B------:R-:W-:Y:S02]  /*32d0*/  PRMT R24, RZ, 0x7610, R24 ;  /* 0x00007610ff187816 */ /* 0x000fe40000000018 */
[----:B------:R-:W-:Y:S02]  /*32e0*/  PRMT R22, RZ, 0x7610, R22 ;  /* 0x00007610ff167816 */ /* 0x000fe40000000016 */
[----:B------:R-:W-:-:S07]  /*32f0*/  PRMT R18, RZ, 0x7610, R18 ;  /* 0x00007610ff127816 */ /* 0x000fce0000000012 */
        /* <DEDUP_REMOVED lines=23> */
.L_x_5464:
[----:B------:R-:W2:Y:S02]  /*3470*/  LDG.E.U8 R4, desc[UR36][R4.64] ;  /* 0x0000002404047981 */ /* 0x000ea4000c1e1100 */
[----:B--2---:R-:W-:-:S04]  /*3480*/  I2FP.F32.U32 R0, R4 ;  /* 0x0000000400007245 */ /* 0x004fc80000201000 */
[----:B------:R-:W-:-:S04]  /*3490*/  F2FP.F16.F32.PACK_AB R0, RZ, R0 ;  /* 0x00000000ff00723e */ /* 0x000fc800000000ff */
[----:B------:R-:W-:Y:S01]  /*34a0*/  PRMT R24, R0, 0x7610, R24 ;  /* 0x0000761000187816 */ /* 0x000fe20000000018 */
[----:B------:R-:W-:Y:S06]  /*34b0*/  BRA `(.L_x_5466) ;  /* 0x0000000c00b87947 */ /* 0x000fec0003800000 */
.L_x_5463:
        /* <DEDUP_REMOVED lines=11> */
.L_x_5468:
[----:B------:R-:W2:Y:S02]  /*3570*/  LDG.E R4, desc[UR36][R4.64] ;  /* 0x0000002404047981 */ /* 0x000ea4000c1e1900 */
[----:B--2---:R-:W-:-:S04]  /*3580*/  I2FP.F32.S32 R0, R4 ;  /* 0x0000000400007245 */ /* 0x004fc80000201400 */
[----:B------:R-:W-:-:S04]  /*3590*/  F2FP.F16.F32.PACK_AB R0, RZ, R0 ;  /* 0x00000000ff00723e */ /* 0x000fc800000000ff */
[----:B------:R-:W-:Y:S01]  /*35a0*/  PRMT R24, R0, 0x7610, R24 ;  /* 0x0000761000187816 */ /* 0x000fe20000000018 */
[----:B------:R-:W-:Y:S06]  /*35b0*/  BRA `(.L_x_5466) ;  /* 0x0000000c00787947 */ /* 0x000fec0003800000 */
.L_x_5467:
[----:B------:R-:W2:Y:S02]  /*35c0*/  LDG.E.U16 R4, desc[UR36][R4.64] ;  /* 0x0000002404047981 */ /* 0x000ea4000c1e1500 */
[----:B--2---:R-:W0:Y:S02]  /*35d0*/  I2F.S16 R0, R4 ;  /* 0x0000000400007306 */ /* 0x004e240000101400 */
[----:B0-----:R-:W-:-:S04]  /*35e0*/  F2FP.F16.F32.PACK_AB R0, RZ, R0 ;  /* 0x00000000ff00723e */ /* 0x001fc800000000ff */
[----:B------:R-:W-:Y:S01]  /*35f0*/  PRMT R24, R0, 0x7610, R24 ;  /* 0x0000761000187816 */ /* 0x000fe20000000018 */
[----:B------:R-:W-:Y:S06]  /*3600*/  BRA `(.L_x_5466) ;  /* 0x0000000c00647947 */ /* 0x000fec0003800000 */
.L_x_5462:
        /* <DEDUP_REMOVED lines=9> */
.L_x_5470:
[----:B------:R1:W5:Y:S01]  /*36a0*/  LDG.E.U16 R24, desc[UR36][R4.64] ;  /* 0x0000002404187981 */ /* 0x000362000c1e1500 */
[----:B------:R-:W-:Y:S05]  /*36b0*/  BRA `(.L_x_5466) ;  /* 0x0000000c00387947 */ /* 0x000fea0003800000 */
.L_x_5469:
        /* <DEDUP_REMOVED lines=9> */
.L_x_5472:
[----:B------:R0:W5:Y:S01]  /*3750*/  LDG.E.U16 R24, desc[UR36][R4.64] ;  /* 0x0000002404187981 */ /* 0x000162000c1e1500 */
[----:B------:R-:W-:Y:S05]  /*3760*/  BRA `(.L_x_5466) ;  /* 0x0000000c000c7947 */ /* 0x000fea0003800000 */
.L_x_5471:
        /* <DEDUP_REMOVED lines=9> */
.L_x_5461:
        /* <DEDUP_REMOVED lines=14> */
.L_x_5475:
        /* <DEDUP_REMOVED lines=9> */
.L_x_5474:
        /* <DEDUP_REMOVED lines=27> */
.L_x_5477:
        /* <DEDUP_REMOVED lines=15> */
.L_x_5476:
[----:B------:R-:W2:Y:S02]  /*3c10*/  LDG.E.U16 R0, desc[UR36][R4.64] ;  /* 0x0000002404007981 */ /* 0x000ea4000c1e1500 */
[----:B--2---:R-:W-:-:S05]  /*3c20*/  IMAD.U32 R0, R0, 0x10000, RZ ;  /* 0x0001000000007824 */ /* 0x004fca00078e00ff */
[----:B------:R-:W-:-:S04]  /*3c30*/  F2FP.F16.F32.PACK_AB R0, RZ, R0 ;  /* 0x00000000ff00723e */ /* 0x000fc800000000ff */
[----:B------:R-:W-:Y:S01]  /*3c40*/  PRMT R24, R0, 0x7610, R24 ;  /* 0x0000761000187816 */ /* 0x000fe20000000018 */
[----:B------:R-:W-:Y:S06]  /*3c50*/  BRA `(.L_x_5466) ;  /* 0x0000000400d07947 */ /* 0x000fec0003800000 */
.L_x_5473:
        /* <DEDUP_REMOVED lines=13> */
.L_x_5480:
        /* <DEDUP_REMOVED lines=21> */
.L_x_5484:
[----:B------:R-:W-:Y:S05]  /*3e80*/  BSYNC.RECONVERGENT B1 ;  /* 0x0000000000017941 */ /* 0x000fea0003800200 */
.L_x_5483:
[----:B------:R-:W-:Y:S01]  /*3e90*/  IMAD.SHL.U32 R0, R0, 0x100000, RZ ;  /* 0x0010000000007824 */ /* 0x000fe200078e00ff */
[----:B------:R-:W-:-:S04]  /*3ea0*/  LEA R3, R3, 0x3b800000, 0x17 ;  /* 0x3b80000003037811 */ /* 0x000fc800078eb8ff */
[----:B------:R-:W-:-:S07]  /*3eb0*/  LOP3.LUT R0, R3, R0, R7, 0xfe, !PT ;  /* 0x0000000003007212 */ /* 0x000fce00078efe07 */
.L_x_5482:
[----:B------:R-:W-:Y:S05]  /*3ec0*/  BSYNC.RECONVERGENT B0 ;  /* 0x0000000000007941 */ /* 0x000fea0003800200 */
.L_x_5481:
[----:B------:R-:W-:-:S04]  /*3ed0*/  F2FP.F16.F32.PACK_AB R0, RZ, R0 ;  /* 0x00000000ff00723e */ /* 0x000fc800000000ff */
[----:B------:R-:W-:Y:S01]  /*3ee0*/  PRMT R24, R0, 0x7610, R24 ;  /* 0x0000761000187816 */ /* 0x000fe20000000018 */
[----:B------:R-:W-:Y:S06]  /*3ef0*/  BRA `(.L_x_5466) ;  /* 0x0000000400287947 */ /* 0x000fec0003800000 */
.L_x_5479:
        /* <DEDUP_REMOVED lines=21> */
.L_x_5488:
[----:B------:R-:W-:Y:S05]  /*4050*/  BSYNC.RECONVERGENT B1 ;  /* 0x0000000000017941 */ /* 0x000fea0003800200 */
.L_x_5487:
[----:B------:R-:W-:Y:S01]  /*4060*/  IMAD.SHL.U32 R0, R0, 0x200000, RZ ;  /* 0x0020000000007824 */ /* 0x000fe200078e00ff */
[----:B------:R-:W-:-:S04]  /*4070*/  LEA R3, R3, 0x37800000, 0x17 ;  /* 0x3780000003037811 */ /* 0x000fc800078eb8ff */
[----:B------:R-:W-:-:S07]  /*4080*/  LOP3.LUT R0, R3, R0, R7, 0xfe, !PT ;  /* 0x0000000003007212 */ /* 0x000fce00078efe07 */
.L_x_5486:
[----:B------:R-:W-:Y:S05]  /*4090*/  BSYNC.RECONVERGENT B0 ;  /* 0x0000000000007941 */ /* 0x000fea0003800200 */
.L_x_5485:
[----:B------:R-:W-:-:S04]  /*40a0*/  F2FP.F16.F32.PACK_AB R0, RZ, R0 ;  /* 0x00000000ff00723e */ /* 0x000fc800000000ff */
[----:B------:R-:W-:Y:S01]  /*40b0*/  PRMT R24, R0, 0x7610, R24 ;  /* 0x0000761000187816 */ /* 0x000fe20000000018 */
[----:B------:R-:W-:Y:S06]  /*40c0*/  BRA `(.L_x_5466) ;  /* 0x0000000000b47947 */ /* 0x000fec0003800000 */
.L_x_5478:
        /* <DEDUP_REMOVED lines=14> */
.L_x_5492:
[----:B------:R-:W-:Y:S05]  /*41b0*/  BSYNC.RECONVERGENT B0 ;  /* 0x0000000000007941 */ /* 0x000fea0003800200 */
.L_x_5491:
[----:B------:R-:W-:-:S04]  /*41c0*/  F2FP.F16.F32.PACK_AB R0, RZ, R0 ;  /* 0x00000000ff00723e */ /* 0x000fc800000000ff */
[----:B------:R-:W-:Y:S01]  /*41d0*/  PRMT R24, R0, 0x7610, R24 ;  /* 0x0000761000187816 */ /* 0x000fe20000000018 */
[----:B------:R-:W-:Y:S06]  /*41e0*/  BRA `(.L_x_5466) ;  /* 0x00000000006c7947 */ /* 0x000fec0003800000 */
.L_x_5465:
        /* <DEDUP_REMOVED lines=16> */
.L_x_5493:
[----:B------:R-:W-:Y:S01]  /*42f0*/  PRMT R24, RZ, 0x7610, R24 ;  /* 0x00007610ff187816 */ /* 0x000fe20000000018 */
[----:B------:R-:W-:Y:S06]  /*4300*/  BRA `(.L_x_5466) ;  /* 0x0000000000247947 */ /* 0x000fec0003800000 */
.L_x_5490:
[----:B------:R-:W2:Y:S02]  /*4310*/  LDG.E.64 R4, desc[UR36][R4.64] ;  /* 0x0000002404047981 */ /* 0x000ea4000c1e1b00 */
[----:B--2---:R-:W0:Y:S02]  /*4320*/  I2F.U64 R0, R4 ;  /* 0x0000000400007312 */ /* 0x004e240000301000 */
[----:B0-----:R-:W-:-:S04]  /*4330*/  F2FP.F16.F32.PACK_AB R0, RZ, R0 ;  /* 0x00000000ff00723e */ /* 0x001fc800000000ff */
[----:B------:R-:W-:Y:S01]  /*4340*/  PRMT R24, R0, 0x7610, R24 ;  /* 0x0000761000187816 */ /* 0x000fe20000000018 */
[----:B------:R-:W-:Y:S06]  /*4350*/  BRA `(.L_x_5466) ;  /* 0x0000000000107947 */ /* 0x000fec0003800000 */
.L_x_5489:
[----:B------:R-:W2:Y:S02]  /*4360*/  LDG.E R4, desc[UR36][R4.64] ;  /* 0x0000002404047981 */ /* 0x000ea4000c1e1900 */
[----:B--2---:R-:W-:-:S04]  /*4370*/  I2FP.F32.U32 R0, R4 ;  /* 0x0000000400007245 */ /* 0x004fc80000201000 */
[----:B------:R-:W-:-:S04]  /*4380*/  F2FP.F16.F32.PACK_AB R0, RZ, R0 ;  /* 0x00000000ff00723e */ /* 0x000fc800000000ff */
[----:B------:R-:W-:-:S07]  /*4390*/  PRMT R24, R0, 0x7610, R24 ;  /* 0x0000761000187816 */ /* 0x000fce0000000018 */
.L_x_5466:
        /* <DEDUP_REMOVED lines=21> */
.L_x_5497:
[----:B------:R-:W2:Y:S02]  /*44f0*/  LDG.E.U8 R4, desc[UR36][R4.64] ;  /* 0x0000002404047981 */ /* 0x000ea4000c1e1100 */
[----:B--2---:R-:W-:-:S04]  /*4500*/  I2FP.F32.U32 R0, R4 ;  /* 0x0000000400007245 */ /* 0x004fc80000201000 */
[----:B------:R-:W-:-:S04]  /*4510*/  F2FP.F16.F32.PACK_AB R0, RZ, R0 ;  /* 0x00000000ff00723e */ /* 0x000fc800000000ff */
[----:B------:R-:W-:Y:S01]  /*4520*/  PRMT R22, R0, 0x7610, R22 ;  /* 0x0000761000167816 */ /* 0x000fe20000000016 */
[----:B------:R-:W-:Y:S06]  /*4530*/  BRA `(.L_x_5499) ;  /* 0x0000000c00b87947 */ /* 0x000fec0003800000 */
.L_x_5496:
        /* <DEDUP_REMOVED lines=11> */
.L_x_5501:
[----:B------:R-:W2:Y:S02]  /*45f0*/  LDG.E R4, desc[UR36][R4.64] ;  /* 0x0000002404047981 */ /* 0x000ea4000c1e1900 */
[----:B--2---:R-:W-:-:S04]  /*4600*/  I2FP.F32.S32 R0, R4 ;  /* 0x0000000400007245 */ /* 0x004fc80000201400 */
[----:B------:R-:W-:-:S04]  /*4610*/  F2FP.F16.F32.PACK_AB R0, RZ, R0 ;  /* 0x00000000ff00723e */ /* 0x000fc800000000ff */
[----:B------:R-:W-:Y:S01]  /*4620*/  PRMT R22, R0, 0x7610, R22 ;  /* 0x0000761000167816 */ /* 0x000fe20000000016 */
[----:B------:R-:W-:Y:S06]  /*4630*/  BRA `(.L_x_5499) ;  /* 0x0000000c00787947 */ /* 0x000fec0003800000 */
.L_x_5500:
[----:B------:R-:W2:Y:S02]  /*4640*/  LDG.E.U16 R4, desc[UR36][R4.64] ;  /* 0x0000002404047981 */ /* 0x000ea4000c1e1500 */
[----:B--2---:R-:W0:Y:S02]  /*4650*/  I2F.S16 R0, R4 ;  /* 0x0000000400007306 */ /* 0x004e240000101400 */
[----:B0-----:R-:W-:-:S04]  /*4660*/  F2FP.F16.F32.PACK_AB R0, RZ, R0 ;  /* 0x00000000ff00723e */ /* 0x001fc800000000ff */
[----:B------:R-:W-:Y:S01]  /*4670*/  PRMT R22, R0, 0x7610, R22 ;  /* 0x0000761000167816 */ /* 0x000fe20000000016 */
[----:B------:R-:W-:Y:S06]  /*4680*/  BRA `(.L_x_5499) ;  /* 0x0000000c00647947 */ /* 0x000fec0003800000 */
.L_x_5495:
        /* <DEDUP_REMOVED lines=9> */
.L_x_5503:
[----:B------:R0:W5:Y:S01]  /*4720*/  LDG.E.U16 R22, desc[UR36][R4.64] ;  /* 0x0000002404167981 */ /* 0x000162000c1e1500 */
[----:B------:R-:W-:Y:S05]  /*4730*/  BRA `(.L_x_5499) ;  /* 0x0000000c00387947 */ /* 0x000fea0003800000 */
.L_x_5502:
        /* <DEDUP_REMOVED lines=9> */
.L_x_5505:
[----:B------:R1:W5:Y:S01]  /*47d0*/  LDG.E.U16 R22, desc[UR36][R4.64] ;  /* 0x0000002404167981 */ /* 0x000362000c1e1500 */
[----:B------:R-:W-:Y:S05]  /*47e0*/  BRA `(.L_x_5499) ;  /* 0x0000000c000c7947 */ /* 0x000fea0003800000 */
.L_x_5504:
        /* <DEDUP_REMOVED lines=9> */
.L_x_5494:
        /* <DEDUP_REMOVED lines=14> */
.L_x_5508:
        /* <DEDUP_REMOVED lines=9> */
.L_x_5507:
        /* <DEDUP_REMOVED lines=27> */
.L_x_5510:
        /* <DEDUP_REMOVED lines=15> */
.L_x_5509:
[----:B------:R-:W2:Y:S02]  /*4c90*/  LDG.E.U16 R0, desc[UR36][R4.64] ;  /* 0x0000002404007981 */ /* 0x000ea4000c1e1500 */
[----:B--2---:R-:W-:-:S05]  /*4ca0*/  IMAD.U32 R0, R0, 0x10000, RZ ;  /* 0x0001000000007824 */ /* 0x004fca00078e00ff */
[----:B------:R-:W-:-:S04]  /*4cb0*/  F2FP.F16.F32.PACK_AB R0, RZ, R0 ;  /* 0x00000000ff00723e */ /* 0x000fc800000000ff */
[----:B------:R-:W-:Y:S01]  /*4cc0*/  PRMT R22, R0, 0x7610, R22 ;  /* 0x0000761000167816 */ /* 0x000fe20000000016 */
[----:B------:R-:W-:Y:S06]  /*4cd0*/  BRA `(.L_x_5499) ;  /* 0x0000000400d07947 */ /* 0x000fec0003800000 */
.L_x_5506:
        /* <DEDUP_REMOVED lines=13> */
.L_x_5513:
        /* <DEDUP_REMOVED lines=21> */
.L_x_5517:
[----:B------:R-:W-:Y:S05]  /*4f00*/  BSYNC.RECONVERGENT B1 ;  /* 0x0000000000017941 */ /* 0x000fea0003800200 */
.L_x_5516:
[----:B------:R-:W-:Y:S01]  /*4f10*/  IMAD.SHL.U32 R0, R0, 0x100000, RZ ;  /* 0x0010000000007824 */ /* 0x000fe200078e00ff */
[----:B------:R-:W-:-:S04]  /*4f20*/  LEA R3, R3, 0x3b800000, 0x17 ;  /* 0x3b80000003037811 */ /* 0x000fc800078eb8ff */
[----:B------:R-:W-:-:S07]  /*4f30*/  LOP3.LUT R0, R3, R0, R7, 0xfe, !PT ;  /* 0x0000000003007212 */ /* 0x000fce00078efe07 */
.L_x_5515:
[----:B------:R-:W-:Y:S05]  /*4f40*/  BSYNC.RECONVERGENT B0 ;  /* 0x0000000000007941 */ /* 0x000fea0003800200 */
.L_x_5514:
[----:B------:R-:W-:-:S04]  /*4f50*/  F2FP.F16.F32.PACK_AB R0, RZ, R0 ;  /* 0x00000000ff00723e */ /* 0x000fc800000000ff */
[----:B------:R-:W-:Y:S01]  /*4f60*/  PRMT R22, R0, 0x7610, R22 ;  /* 0x0000761000167816 */ /* 0x000fe20000000016 */
[----:B------:R-:W-:Y:S06]  /*4f70*/  BRA `(.L_x_5499) ;  /* 0x0000000400287947 */ /* 0x000fec0003800000 */
.L_x_5512:
        /* <DEDUP_REMOVED lines=21> */
.L_x_5521:
[----:B------:R-:W-:Y:S05]  /*50d0*/  BSYNC.RECONVERGENT B1 ;  /* 0x0000000000017941 */ /* 0x000fea0003800200 */
.L_x_5520:
[----:B------:R-:W-:Y:S01]  /*50e0*/  IMAD.SHL.U32 R0, R0, 0x200000, RZ ;  /* 0x0020000000007824 */ /* 0x000fe200078e00ff */
[----:B------:R-:W-:-:S04]  /*50f0*/  LEA R3, R3, 0x37800000, 0x17 ;  /* 0x3780000003037811 */ /* 0x000fc800078eb8ff */
[----:B------:R-:W-:-:S07]  /*5100*/  LOP3.LUT R0, R3, R0, R7, 0xfe, !PT ;  /* 0x0000000003007212 */ /* 0x000fce00078efe07 */
.L_x_5519:
[----:B------:R-:W-:Y:S05]  /*5110*/  BSYNC.RECONVERGENT B0 ;  /* 0x0000000000007941 */ /* 0x000fea0003800200 */
.L_x_5518:
[----:B------:R-:W-:-:S04]  /*5120*/  F2FP.F16.F32.PACK_AB R0, RZ, R0 ;  /* 0x00000000ff00723e */ /* 0x000fc800000000ff */
[----:B------:R-:W-:Y:S01]  /*5130*/  PRMT R22, R0, 0x7610, R22 ;  /* 0x0000761000167816 */ /* 0x000fe20000000016 */
[----:B------:R-:W-:Y:S06]  /*5140*/  BRA `(.L_x_5499) ;  /* 0x0000000000b47947 */ /* 0x000fec0003800000 */
.L_x_5511:
        /* <DEDUP_REMOVED lines=14> */
.L_x_5525:
[----:B------:R-:W-:Y:S05]  /*5230*/  BSYNC.RECONVERGENT B0 ;  /* 0x0000000000007941 */ /* 0x000fea0003800200 */
.L_x_5524:
[----:B------:R-:W-:-:S04]  /*5240*/  F2FP.F16.F32.PACK_AB R0, RZ, R0 ;  /* 0x00000000ff00723e */ /* 0x000fc800000000ff */
[----:B------:R-:W-:Y:S01]  /*5250*/  PRMT R22, R0, 0x7610, R22 ;  /* 0x0000761000167816 */ /* 0x000fe20000000016 */
[----:B------:R-:W-:Y:S06]  /*5260*/  BRA `(.L_x_5499) ;  /* 0x00000000006c7947 */ /* 0x000fec0003800000 */
.L_x_5498:
        /* <DEDUP_REMOVED lines=16> */
.L_x_5526:
[----:B------:R-:W-:Y:S01]  /*5370*/  PRMT R22, RZ, 0x7610, R22 ;  /* 0x00007610ff167816 */ /* 0x000fe20000000016 */
[----:B------:R-:W-:Y:S06]  /*5380*/  BRA `(.L_x_5499) ;  /* 0x0000000000247947 */ /* 0x000fec0003800000 */
.L_x_5523:
[----:B------:R-:W2:Y:S02]  /*5390*/  LDG.E.64 R4, desc[UR36][R4.64] ;  /* 0x0000002404047981 */ /* 0x000ea4000c1e1b00 */
[----:B--2---:R-:W0:Y:S02]  /*53a0*/  I2F.U64 R0, R4 ;  /* 0x0000000400007312 */ /* 0x004e240000301000 */
[----:B0-----:R-:W-:-:S04]  /*53b0*/  F2FP.F16.F32.PACK_AB R0, RZ, R0 ;  /* 0x00000000ff00723e */ /* 0x001fc800000000ff */
[----:B------:R-:W-:Y:S01]  /*53c0*/  PRMT R22, R0, 0x7610, R22 ;  /* 0x0000761000167816 */ /* 0x000fe20000000016 */
[----:B------:R-:W-:Y:S06]  /*53d0*/  BRA `(.L_x_5499) ;  /* 0x0000000000107947 */ /* 0x000fec0003800000 */
.L_x_5522:
[----:B------:R-:W2:Y:S02]  /*53e0*/  LDG.E R4, desc[UR36][R4.64] ;  /* 0x0000002404047981 */ /* 0x000ea4000c1e1900 */
[----:B--2---:R-:W-:-:S04]  /*53f0*/  I2FP.F32.U32 R0, R4 ;  /* 0x0000000400007245 */ /* 0x004fc80000201000 */
[----:B------:R-:W-:-:S04]  /*5400*/  F2FP.F16.F32.PACK_AB R0, RZ, R0 ;  /* 0x00000000ff00723e */ /* 0x000fc800000000ff */
[----:B------:R-:W-:-:S07]  /*5410*/  PRMT R22, R0, 0x7610, R22 ;  /* 0x0000761000167816 */ /* 0x000fce0000000016 */
.L_x_5499:
        /* <DEDUP_REMOVED lines=21> */
.L_x_5530:
[----:B------:R-:W2:Y:S02]  /*5570*/  LDG.E.U8 R4, desc[UR36][R4.64] ;  /* 0x0000002404047981 */ /* 0x000ea4000c1e1100 */
[----:B--2---:R-:W-:-:S04]  /*5580*/  I2FP.F32.U32 R0, R4 ;  /* 0x0000000400007245 */ /* 0x004fc80000201000 */
[----:B------:R-:W-:-:S04]  /*5590*/  F2FP.F16.F32.PACK_AB R0, RZ, R0 ;  /* 0x00000000ff00723e */ /* 0x000fc800000000ff */
[----:B------:R-:W-:Y:S01]  /*55a0*/  PRMT R18, R0, 0x7610, R18 ;  /* 0x0000761000127816 */ /* 0x000fe20000000012 */
[----:B------:R-:W-:Y:S06]  /*55b0*/  BRA `(.L_x_5532) ;  /* 0x0000000c00b87947 */ /* 0x000fec0003800000 */
.L_x_5529:
        /* <DEDUP_REMOVED lines=11> */
.L_x_5534:
[----:B------:R-:W2:Y:S02]  /*5670*/  LDG.E R4, desc[UR36][R4.64] ;  /* 0x0000002404047981 */ /* 0x000ea4000c1e1900 */
[----:B--2---:R-:W-:-:S04]  /*5680*/  I2FP.F32.S32 R0, R4 ;  /* 0x0000000400007245 */ /* 0x004fc80000201400 */
[----:B------:R-:W-:-:S04]  /*5690*/  F2FP.F16.F32.PACK_AB R0, RZ, R0 ;  /* 0x00000000ff00723e */ /* 0x000fc800000000ff */
[----:B------:R-:W-:Y:S01]  /*56a0*/  PRMT R18, R0, 0x7610, R18 ;  /* 0x0000761000127816 */ /* 0x000fe20000000012 */
[----:B------:R-:W-:Y:S06]  /*56b0*/  BRA `(.L_x_5532) ;  /* 0x0000000c00787947 */ /* 0x000fec0003800000 */
.L_x_5533:
[----:B------:R-:W2:Y:S02]  /*56c0*/  LDG.E.U16 R4, desc[UR36][R4.64] ;  /* 0x0000002404047981 */ /* 0x000ea4000c1e1500 */
[----:B--2---:R-:W0:Y:S02]  /*56d0*/  I2F.S16 R0, R4 ;  /* 0x0000000400007306 */ /* 0x004e240000101400 */
[----:B0-----:R-:W-:-:S04]  /*56e0*/  F2FP.F16.F32.PACK_AB R0, RZ, R0 ;  /* 0x00000000ff00723e */ /* 0x001fc800000000ff */
[----:B------:R-:W-:Y:S01]  /*56f0*/  PRMT R18, R0, 0x7610, R18 ;  /* 0x0000761000127816 */ /* 0x000fe20000000012 */
[----:B------:R-:W-:Y:S06]  /*5700*/  BRA `(.L_x_5532) ;  /* 0x0000000c00647947 */ /* 0x000fec0003800000 */
.L_x_5528:
        /* <DEDUP_REMOVED lines=9> */
.L_x_5536:
[----:B------:R1:W5:Y:S01]  /*57a0*/  LDG.E.U16 R18, desc[UR36][R4.64] ;  /* 0x0000002404127981 */ /* 0x000362000c1e1500 */
[----:B------:R-:W-:Y:S05]  /*57b0*/  BRA `(.L_x_5532) ;  /* 0x0000000c00387947 */ /* 0x000fea0003800000 */
.L_x_5535:
        /* <DEDUP_REMOVED lines=9> */
.L_x_5538:
[----:B------:R0:W5:Y:S01]  /*5850*/  LDG.E.U16 R18, desc[UR36][R4.64] ;  /* 0x0000002404127981 */ /* 0x000162000c1e1500 */
[----:B------:R-:W-:Y:S05]  /*5860*/  BRA `(.L_x_5532) ;  /* 0x0000000c000c7947 */ /* 0x000fea0003800000 */
.L_x_5537:
        /* <DEDUP_REMOVED lines=9> */
.L_x_5527:
        /* <DEDUP_REMOVED lines=14> */
.L_x_5541:
        /* <DEDUP_REMOVED lines=9> */
.L_x_5540:
        /* <DEDUP_REMOVED lines=27> */
.L_x_5543:
        /* <DEDUP_REMOVED lines=15> */
.L_x_5542:
[----:B------:R-:W2:Y:S02]  /*5d10*/  LDG.E.U16 R0, desc[UR36][R4.64] ;  /* 0x0000002404007981 */ /* 0x000ea4000c1e1500 */
[----:B--2---:R-:W-:-:S05]  /*5d20*/  IMAD.U32 R0, R0, 0x10000, RZ ;  /* 0x0001000000007824 */ /* 0x004fca00078e00ff */
[----:B------:R-:W-:-:S04]  /*5d30*/  F2FP.F16.F32.PACK_AB R0, RZ, R0 ;  /* 0x00000000ff00723e */ /* 0x000fc800000000ff */
[----:B------:R-:W-:Y:S01]  /*5d40*/  PRMT R18, R0, 0x7610, R18 ;  /* 0x0000761000127816 */ /* 0x000fe20000000012 */
[----:B------:R-:W-:Y:S06]  /*5d50*/  BRA `(.L_x_5532) ;  /* 0x0000000400d07947 */ /* 0x000fec0003800000 */
.L_x_5539:
        /* <DEDUP_REMOVED lines=13> */
.L_x_5546:
        /* <DEDUP_REMOVED lines=21> */
.L_x_5550:
[----:B------:R-:W-:Y:S05]  /*5f80*/  BSYNC.RECONVERGENT B1 ;  /* 0x0000000000017941 */ /* 0x000fea0003800200 */
.L_x_5549:
[----:B------:R-:W-:Y:S01]  /*5f90*/  IMAD.SHL.U32 R0, R0, 0x100000, RZ ;  /* 0x0010000000007824 */ /* 0x000fe200078e00ff */
[----:B------:R-:W-:-:S04]  /*5fa0*/  LEA R3, R3, 0x3b800000, 0x17 ;  /* 0x3b80000003037811 */ /* 0x000fc800078eb8ff */
[----:B------:R-:W-:-:S07]  /*5fb0*/  LOP3.LUT R0, R3, R0, R7, 0xfe, !PT ;  /* 0x0000000003007212 */ /* 0x000fce00078efe07 */
.L_x_5548:
[----:B------:R-:W-:Y:S05]  /*5fc0*/  BSYNC.RECONVERGENT B0 ;  /* 0x0000000000007941 */ /* 0x000fea0003800200 */
.L_x_5547:
[----:B------:R-:W-:-:S04]  /*5fd0*/  F2FP.F16.F32.PACK_AB R0, RZ, R0 ;  /* 0x00000000ff00723e */ /* 0x000fc800000000ff */
[----:B------:R-:W-:Y:S01]  /*5fe0*/  PRMT R18, R0, 0x7610, R18 ;  /* 0x0000761000127816 */ /* 0x000fe20000000012 */
[----:B------:R-:W-:Y:S06]  /*5ff0*/  BRA `(.L_x_5532) ;  /* 0x0000000400287947 */ /* 0x000fec0003800000 */
.L_x_5545:
        /* <DEDUP_REMOVED lines=21> */
.L_x_5554:
[----:B------:R-:W-:Y:S05]  /*6150*/  BSYNC.RECONVERGENT B1 ;  /* 0x0000000000017941 */ /* 0x000fea0003800200 */
.L_x_5553:
[----:B------:R-:W-:Y:S01]  /*6160*/  IMAD.SHL.U32 R0, R0, 0x200000, RZ ;  /* 0x0020000000007824 */ /* 0x000fe200078e00ff */
[----:B------:R-:W-:-:S04]  /*6170*/  LEA R3, R3, 0x37800000, 0x17 ;  /* 0x3780000003037811 */ /* 0x000fc800078eb8ff */
[----:B------:R-:W-:-:S07]  /*6180*/  LOP3.LUT R0, R3, R0, R7, 0xfe, !PT ;  /* 0x0000000003007212 */ /* 0x000fce00078efe07 */
.L_x_5552:
[----:B------:R-:W-:Y:S05]  /*6190*/  BSYNC.RECONVERGENT B0 ;  /* 0x0000000000007941 */ /* 0x000fea0003800200 */
.L_x_5551:
[----:B------:R-:W-:-:S04]  /*61a0*/  F2FP.F16.F32.PACK_AB R0, RZ, R0 ;  /* 0x00000000ff00723e */ /* 0x000fc800000000ff */
[----:B------:R-:W-:Y:S01]  /*61b0*/  PRMT R18, R0, 0x7610, R18 ;  /* 0x0000761000127816 */ /* 0x000fe20000000012 */
[----:B------:R-:W-:Y:S06]  /*61c0*/  BRA `(.L_x_5532) ;  /* 0x0000000000b47947 */ /* 0x000fec0003800000 */
.L_x_5544:
        /* <DEDUP_REMOVED lines=14> */
.L_x_5558:
[----:B------:R-:W-:Y:S05]  /*62b0*/  BSYNC.RECONVERGENT B0 ;  /* 0x0000000000007941 */ /* 0x000fea0003800200 */
.L_x_5557:
[----:B------:R-:W-:-:S04]  /*62c0*/  F2FP.F16.F32.PACK_AB R0, RZ, R0 ;  /* 0x00000000ff00723e */ /* 0x000fc800000000ff */
[----:B------:R-:W-:Y:S01]  /*62d0*/  PRMT R18, R0, 0x7610, R18 ;  /* 0x0000761000127816 */ /* 0x000fe20000000012 */
[----:B------:R-:W-:Y:S06]  /*62e0*/  BRA `(.L_x_5532) ;  /* 0x00000000006c7947 */ /* 0x000fec0003800000 */
.L_x_5531:
        /* <DEDUP_REMOVED lines=16> */
.L_x_5559:
[----:B------:R-:W-:Y:S01]  /*63f0*/  PRMT R18, RZ, 0x7610, R18 ;  /* 0x00007610ff127816 */ /* 0x000fe20000000012 */
[----:B------:R-:W-:Y:S06]  /*6400*/  BRA `(.L_x_5532) ;  /* 0x0000000000247947 */ /* 0x000fec0003800000 */
.L_x_5556:
[----:B------:R-:W2:Y:S02]  /*6410*/  LDG.E.64 R4, desc[UR36][R4.64] ;  /* 0x0000002404047981 */ /* 0x000ea4000c1e1b00 */
[----:B--2---:R-:W0:Y:S02]  /*6420*/  I2F.U64 R0, R4 ;  /* 0x0000000400007312 */ /* 0x004e240000301000 */
[----:B0-----:R-:W-:-:S04]  /*6430*/  F2FP.F16.F32.PACK_AB R0, RZ, R0 ;  /* 0x00000000ff00723e */ /* 0x001fc800000000ff */
[----:B------:R-:W-:Y:S01]  /*6440*/  PRMT R18, R0, 0x7610, R18 ;  /* 0x0000761000127816 */ /* 0x000fe20000000012 */
[----:B------:R-:W-:Y:S06]  /*6450*/  BRA `(.L_x_5532) ;  /* 0x0000000000107947 */ /* 0x000fec0003800000 */
.L_x_5555:
[----:B------:R-:W2:Y:S02]  /*6460*/  LDG.E R4, desc[UR36][R4.64] ;  /* 0x0000002404047981 */ /* 0x000ea4000c1e1900 */
[----:B--2---:R-:W-:-:S04]  /*6470*/  I2FP.F32.U32 R0, R4 ;  /* 0x0000000400007245 */ /* 0x004fc80000201000 */
[----:B------:R-:W-:-:S04]  /*6480*/  F2FP.F16.F32.PACK_AB R0, RZ, R0 ;  /* 0x00000000ff00723e */ /* 0x000fc800000000ff */
[----:B------:R-:W-:-:S07]  /*6490*/  PRMT R18, R0, 0x7610, R18 ;  /* 0x0000761000127816 */ /* 0x000fce0000000012 */
.L_x_5532:
[----:B------:R-:W-:-:S07]  /*64a0*/  VIADD R27, R27, 0x80 ;  /* 0x000000801b1b7836 */ /* 0x000fce0000000000 */
.L_x_5460:
[----:B------:R-:W-:Y:S05]  /*64b0*/  BSYNC.RECONVERGENT B6 ;  /* 0x0000000000067941 */ /* 0x000fea0003800200 */
.L_x_5459:
        /* <DEDUP_REMOVED lines=28> */
.L_x_5565:
[----:B------:R-:W2:Y:S02]  /*6680*/  LDG.E.U8 R4, desc[UR36][R4.64] ;  /* 0x0000002404047981 */ /* 0x000ea4000c1e1100 */
[----:B--2---:R-:W-:-:S04]  /*6690*/  I2FP.F32.U32 R0, R4 ;  /* 0x0000000400007245 */ /* 0x004fc80000201000 */
[----:B------:R-:W-:-:S04]  /*66a0*/  F2FP.F16.F32.PACK_AB R0, RZ, R0 ;  /* 0x00000000ff00723e */ /* 0x000fc800000000ff */
[----:B------:R-:W-:Y:S01]  /*66b0*/  PRMT R16, R0, 0x7610, R16 ;  /* 0x0000761000107816 */ /* 0x000fe20000000010 */
[----:B------:R-:W-:Y:S06]  /*66c0*/  BRA `(.L_x_5567) ;  /* 0x0000000c00b87947 */ /* 0x000fec0003800000 */
.L_x_5564:
        /* <DEDUP_REMOVED lines=11> */
.L_x_5569:
[----:B------:R-:W2:Y:S02]  /*6780*/  LDG.E R4, desc[UR36][R4.64] ;  /* 0x0000002404047981 */ /* 0x000ea4000c1e1900 */
[----:B--2---:R-:W-:-:S04]  /*6790*/  I2FP.F32.S32 R0, R4 ;  /* 0x0000000400007245 */ /* 0x004fc80000201400 */
[----:B------:R-:W-:-:S04]  /*67a0*/  F2FP.F16.F32.PACK_AB R0, RZ, R0 ;  /* 0x00000000ff00723e */ /* 0x000fc800000000ff */
[----:B------:R-:W-:Y:S01]  /*67b0*/  PRMT R16, R0, 0x7610, R16 ;  /* 0x0000761000107816 */ /* 0x000fe20000000010 */
[----:B------:R-:W-:Y:S06]  /*67c0*/  BRA `(.L_x_5567) ;  /* 0x0000000c00787947 */ /* 0x000fec0003800000 */
.L_x_5568:
[----:B------:R-:W2:Y:S02]  /*67d0*/  LDG.E.U16 R4, desc[UR36][R4.64] ;  /* 0x0000002404047981 */ /* 0x000ea4000c1e1500 */
[----:B--2---:R-:W0:Y:S02]  /*67e0*/  I2F.S16 R0, R4 ;  /* 0x0000000400007306 */ /* 0x004e240000101400 */
[----:B0-----:R-:W-:-:S04]  /*67f0*/  F2FP.F16.F32.PACK_AB R0, RZ, R0 ;  /* 0x00000000ff00723e */ /* 0x001fc800000000ff */
[----:B------:R-:W-:Y:S01]  /*6800*/  PRMT R16, R0, 0x7610, R16 ;  /* 0x0000761000107816 */ /* 0x000fe20000000010 */
[----:B------:R-:W-:Y:S06]  /*6810*/  BRA `(.L_x_5567) ;  /* 0x0000000c00647947 */ /* 0x000fec0003800000 */
.L_x_5563:
        /* <DEDUP_REMOVED lines=9> */
.L_x_5571:
[----:B------:R0:W5:Y:S01]  /*68b0*/  LDG.E.U16 R16, desc[UR36][R4.64] ;  /* 0x0000002404107981 */ /* 0x000162000c1e1500 */
[----:B------:R-:W-:Y:S05]  /*68c0*/  BRA `(.L_x_5567) ;  /* 0x0000000c00387947 */ /* 0x000fea0003800000 */
.L_x_5570:
        /* <DEDUP_REMOVED lines=9> */
.L_x_5573:
[----:B------:R1:W5:Y:S01]  /*6960*/  LDG.E.U16 R16, desc[UR36][R4.64] ;  /* 0x0000002404107981 */ /* 0x000362000c1e1500 */
[----:B------:R-:W-:Y:S05]  /*6970*/  BRA `(.L_x_5567) ;  /* 0x0000000c000c7947 */ /* 0x000fea0003800000 */
.L_x_5572:
        /* <DEDUP_REMOVED lines=9> */
.L_x_5562:
        /* <DEDUP_REMOVED lines=14> */
.L_x_5576:
        /* <DEDUP_REMOVED lines=9> */
.L_x_5575:
        /* <DEDUP_REMOVED lines=27> */
.L_x_5578:
        /* <DEDUP_REMOVED lines=15> */
.L_x_5577:
[----:B------:R-:W2:Y:S02]  /*6e20*/  LDG.E.U16 R0, desc[UR36][R4.64] ;  /* 0x0000002404007981 */ /* 0x000ea4000c1e1500 */
[----:B--2---:R-:W-:-:S05]  /*6e30*/  IMAD.U32 R0, R0, 0x10000, RZ ;  /* 0x0001000000007824 */ /* 0x004fca00078e00ff */
[----:B------:R-:W-:-:S04]  /*6e40*/  F2FP.F16.F32.PACK_AB R0, RZ, R0 ;  /* 0x00000000ff00723e */ /* 0x000fc800000000ff */
[----:B------:R-:W-:Y:S01]  /*6e50*/  PRMT R16, R0, 0x7610, R16 ;  /* 0x0000761000107816 */ /* 0x000fe20000000010 */
[----:B------:R-:W-:Y:S06]  /*6e60*/  BRA `(.L_x_5567) ;  /* 0x0000000400d07947 */ /* 0x000fec0003800000 */
.L_x_5574:
        /* <DEDUP_REMOVED lines=13> */
.L_x_5581:
        /* <DEDUP_REMOVED lines=21> */
.L_x_5585:
[----:B------:R-:W-:Y:S05]  /*7090*/  BSYNC.RECONVERGENT B1 ;  /* 0x0000000000017941 */ /* 0x000fea0003800200 */
.L_x_5584:
[----:B------:R-:W-:Y:S01]  /*70a0*/  IMAD.SHL.U32 R0, R0, 0x100000, RZ ;  /* 0x0010000000007824 */ /* 0x000fe200078e00ff */
[----:B------:R-:W-:-:S04]  /*70b0*/  LEA R3, R3, 0x3b800000, 0x17 ;  /* 0x3b80000003037811 */ /* 0x000fc800078eb8ff */
[----:B------:R-:W-:-:S07]  /*70c0*/  LOP3.LUT R0, R3, R0, R7, 0xfe, !PT ;  /* 0x0000000003007212 */ /* 0x000fce00078efe07 */
.L_x_5583:
[----:B------:R-:W-:Y:S05]  /*70d0*/  BSYNC.RECONVERGENT B0 ;  /* 0x0000000000007941 */ /* 0x000fea0003800200 */
.L_x_5582:
[----:B------:R-:W-:-:S04]  /*70e0*/  F2FP.F16.F32.PACK_AB R0, RZ, R0 ;  /* 0x00000000ff00723e */ /* 0x000fc800000000ff */
[----:B------:R-:W-:Y:S01]  /*70f0*/  PRMT R16, R0, 0x7610, R16 ;  /* 0x0000761000107816 */ /* 0x000fe20000000010 */
[----:B------:R-:W-:Y:S06]  /*7100*/  BRA `(.L_x_5567) ;  /* 0x0000000400287947 */ /* 0x000fec0003800000 */
.L_x_5580:
        /* <DEDUP_REMOVED lines=21> */
.L_x_5589:
[----:B------:R-:W-:Y:S05]  /*7260*/  BSYNC.RECONVERGENT B1 ;  /* 0x0000000000017941 */ /* 0x000fea0003800200 */
.L_x_5588:
[----:B------:R-:W-:Y:S01]  /*7270*/  IMAD.SHL.U32 R0, R0, 0x200000, RZ ;  /* 0x0020000000007824 */ /* 0x000fe200078e00ff */
[----:B------:R-:W-:-:S04]  /*7280*/  LEA R3, R3, 0x37800000, 0x17 ;  /* 0x3780000003037811 */ /* 0x000fc800078eb8ff */
[----:B------:R-:W-:-:S07]  /*7290*/  LOP3.LUT R0, R3, R0, R7, 0xfe, !PT ;  /* 0x0000000003007212 */ /* 0x000fce00078efe07 */
.L_x_5587:
[----:B------:R-:W-:Y:S05]  /*72a0*/  BSYNC.RECONVERGENT B0 ;  /* 0x0000000000007941 */ /* 0x000fea0003800200 */
.L_x_5586:
[----:B------:R-:W-:-:S04]  /*72b0*/  F2FP.F16.F32.PACK_AB R0, RZ, R0 ;  /* 0x00000000ff00723e */ /* 0x000fc800000000ff */
[----:B------:R-:W-:Y:S01]  /*72c0*/  PRMT R16, R0, 0x7610, R16 ;  /* 0x0000761000107816 */ /* 0x000fe20000000010 */
[----:B------:R-:W-:Y:S06]  /*72d0*/  BRA `(.L_x_5567) ;  /* 0x0000000000b47947 */ /* 0x000fec0003800000 */
.L_x_5579:
        /* <DEDUP_REMOVED lines=14> */
.L_x_5593:
[----:B------:R-:W-:Y:S05]  /*73c0*/  BSYNC.RECONVERGENT B0 ;  /* 0x0000000000007941 */ /* 0x000fea0003800200 */
.L_x_5592:
[----:B------:R-:W-:-:S04]  /*73d0*/  F2FP.F16.F32.PACK_AB R0, RZ, R0 ;  /* 0x00000000ff00723e */ /* 0x000fc800000000ff */
[----:B------:R-:W-:Y:S01]  /*73e0*/  PRMT R16, R0, 0x7610, R16 ;  /* 0x0000761000107816 */ /* 0x000fe20000000010 */
[----:B------:R-:W-:Y:S06]  /*73f0*/  BRA `(.L_x_5567) ;  /* 0x00000000006c7947 */ /* 0x000fec0003800000 */
.L_x_5566:
        /* <DEDUP_REMOVED lines=16> */
.L_x_5594:
[----:B------:R-:W-:Y:S01]  /*7500*/  PRMT R16, RZ, 0x7610, R16 ;  /* 0x00007610ff107816 */ /* 0x000fe20000000010 */
[----:B------:R-:W-:Y:S06]  /*7510*/  BRA `(.L_x_5567) ;  /* 0x0000000000247947 */ /* 0x000fec0003800000 */
.L_x_5591:
[----:B------:R-:W2:Y:S02]  /*7520*/  LDG.E.64 R4, desc[UR36][R4.64] ;  /* 0x0000002404047981 */ /* 0x000ea4000c1e1b00 */
[----:B--2---:R-:W0:Y:S02]  /*7530*/  I2F.U64 R0, R4 ;  /* 0x0000000400007312 */ /* 0x004e240000301000 */
[----:B0-----:R-:W-:-:S04]  /*7540*/  F2FP.F16.F32.PACK_AB R0, RZ, R0 ;  /* 0x00000000ff00723e */ /* 0x001fc800000000ff */
[----:B------:R-:W-:Y:S01]  /*7550*/  PRMT R16, R0, 0x7610, R16 ;  /* 0x0000761000107816 */ /* 0x000fe20000000010 */
[----:B------:R-:W-:Y:S06]  /*7560*/  BRA `(.L_x_5567) ;  /* 0x0000000000107947 */ /* 0x000fec0003800000 */
.L_x_5590:
[----:B------:R-:W2:Y:S02]  /*7570*/  LDG.E R4, desc[UR36][R4.64] ;  /* 0x0000002404047981 */ /* 0x000ea4000c1e1900 */
[----:B--2---:R-:W-:-:S04]  /*7580*/  I2FP.F32.U32 R0, R4 ;  /* 0x0000000400007245 */ /* 0x004fc80000201000 */
[----:B------:R-:W-:-:S04]  /*7590*/  F2FP.F16.F32.PACK_AB R0, RZ, R0 ;  /* 0x00000000ff00723e */ /* 0x000fc800000000ff */
[----:B------:R-:W-:-:S07]  /*75a0*/  PRMT R16, R0, 0x7610, R16 ;  /* 0x0000761000107816 */ /* 0x000fce0000000010 */
.L_x_5567:
        /* <DEDUP_REMOVED lines=21> */
.L_x_5598:
[----:B------:R-:W2:Y:S02]  /*7700*/  LDG.E.U8 R4, desc[UR36][R4.64] ;  /* 0x0000002404047981 */ /* 0x000ea4000c1e1100 */
[----:B--2---:R-:W-:-:S04]  /*7710*/  I2FP.F32.U32 R0, R4 ;  /* 0x0000000400007245 */ /* 0x004fc80000201000 */
[----:B------:R-:W-:-:S04]  /*7720*/  F2FP.F16.F32.PACK_AB R0, RZ, R0 ;  /* 0x00000000ff00723e */ /* 0x000fc800000000ff */
[----:B------:R-:W-:Y:S01]  /*7730*/  PRMT R17, R0, 0x7610, R17 ;  /* 0x0000761000117816 */ /* 0x000fe20000000011 */
[----:B------:R-:W-:Y:S06]  /*7740*/  BRA `(.L_x_5600) ;  /* 0x0000000c00b87947 */ /* 0x000fec0003800000 */
.L_x_5597:
        /* <DEDUP_REMOVED lines=11> */
.L_x_5602:
[----:B------:R-:W2:Y:S02]  /*7800*/  LDG.E R4, desc[UR36][R4.64] ;  /* 0x0000002404047981 */ /* 0x000ea4000c1e1900 */
[----:B--2---:R-:W-:-:S04]  /*7810*/  I2FP.F32.S32 R0, R4 ;  /* 0x0000000400007245 */ /* 0x004fc80000201400 */
[----:B------:R-:W-:-:S04]  /*7820*/  F2FP.F16.F32.PACK_AB R0, RZ, R0 ;  /* 0x00000000ff00723e */ /* 0x000fc800000000ff */
[----:B------:R-:W-:Y:S01]  /*7830*/  PRMT R17, R0, 0x7610, R17 ;  /* 0x0000761000117816 */ /* 0x000fe20000000011 */
[----:B------:R-:W-:Y:S06]  /*7840*/  BRA `(.L_x_5600) ;  /* 0x0000000c00787947 */ /* 0x000fec0003800000 */
.L_x_5601:
[----:B------:R-:W2:Y:S02]  /*7850*/  LDG.E.U16 R4, desc[UR36][R4.64] ;  /* 0x0000002404047981 */ /* 0x000ea4000c1e1500 */
[----:B--2---:R-:W0:Y:S02]  /*7860*/  I2F.S16 R0, R4 ;  /* 0x0000000400007306 */ /* 0x004e240000101400 */
[----:B0-----:R-:W-:-:S04]  /*7870*/  F2FP.F16.F32.PACK_AB R0, RZ, R0 ;  /* 0x00000000ff00723e */ /* 0x001fc800000000ff */
[----:B------:R-:W-:Y:S01]  /*7880*/  PRMT R17, R0, 0x7610, R17 ;  /* 0x0000761000117816 */ /* 0x000fe20000000011 */
[----:B------:R-:W-:Y:S06]  /*7890*/  BRA `(.L_x_5600) ;  /* 0x0000000c00647947 */ /* 0x000fec0003800000 */
.L_x_5596:
        /* <DEDUP_REMOVED lines=9> */
.L_x_5604:
[----:B------:R0:W5:Y:S01]  /*7930*/  LDG.E.U16 R17, desc[UR36][R4.64] ;  /* 0x0000002404117981 */ /* 0x000162000c1e1500 */
[----:B------:R-:W-:Y:S05]  /*7940*/  BRA `(.L_x_5600) ;  /* 0x0000000c00387947 */ /* 0x000fea0003800000 */
.L_x_5603:
        /* <DEDUP_REMOVED lines=9> */
.L_x_5606:
[----:B------:R1:W5:Y:S01]  /*79e0*/  LDG.E.U16 R17, desc[UR36][R4.64] ;  /* 0x0000002404117981 */ /* 0x000362000c1e1500 */
[----:B------:R-:W-:Y:S05]  /*79f0*/  BRA `(.L_x_5600) ;  /* 0x0000000c000c7947 */ /* 0x000fea0003800000 */
.L_x_5605:
        /* <DEDUP_REMOVED lines=9> */
.L_x_5595:
        /* <DEDUP_REMOVED lines=14> */
.L_x_5609:
        /* <DEDUP_REMOVED lines=9> */
.L_x_5608:
        /* <DEDUP_REMOVED lines=27> */
.L_x_5611:
        /* <DEDUP_REMOVED lines=15> */
.L_x_5610:
[----:B------:R-:W2:Y:S02]  /*7ea0*/  LDG.E.U16 R0, desc[UR36][R4.64] ;  /* 0x0000002404007981 */ /* 0x000ea4000c1e1500 */
[----:B--2---:R-:W-:-:S05]  /*7eb0*/  IMAD.U32 R0, R0, 0x10000, RZ ;  /* 0x0001000000007824 */ /* 0x004fca00078e00ff */
[----:B------:R-:W-:-:S04]  /*7ec0*/  F2FP.F16.F32.PACK_AB R0, RZ, R0 ;  /* 0x00000000ff00723e */ /* 0x000fc800000000ff */
[----:B------:R-:W-:Y:S01]  /*7ed0*/  PRMT R17, R0, 0x7610, R17 ;  /* 0x0000761000117816 */ /* 0x000fe20000000011 */
[----:B------:R-:W-:Y:S06]  /*7ee0*/  BRA `(.L_x_5600) ;  /* 0x0000000400d07947 */ /* 0x000fec0003800000 */
.L_x_5607:
        /* <DEDUP_REMOVED lines=13> */
.L_x_5614:
        /* <DEDUP_REMOVED lines=21> */
.L_x_5618:
[----:B------:R-:W-:Y:S05]  /*8110*/  BSYNC.RECONVERGENT B1 ;  /* 0x0000000000017941 */ /* 0x000fea0003800200 */
.L_x_5617:
[----:B------:R-:W-:Y:S01]  /*8120*/  IMAD.SHL.U32 R0, R0, 0x100000, RZ ;  /* 0x0010000000007824 */ /* 0x000fe200078e00ff */
[----:B------:R-:W-:-:S04]  /*8130*/  LEA R3, R3, 0x3b800000, 0x17 ;  /* 0x3b80000003037811 */ /* 0x000fc800078eb8ff */
[----:B------:R-:W-:-:S07]  /*8140*/  LOP3.LUT R0, R3, R0, R7, 0xfe, !PT ;  /* 0x0000000003007212 */ /* 0x000fce00078efe07 */
.L_x_5616:
[----:B------:R-:W-:Y:S05]  /*8150*/  BSYNC.RECONVERGENT B0 ;  /* 0x0000000000007941 */ /* 0x000fea0003800200 */
.L_x_5615:
[----:B------:R-:W-:-:S04]  /*8160*/  F2FP.F16.F32.PACK_AB R0, RZ, R0 ;  /* 0x00000000ff00723e */ /* 0x000fc800000000ff */
[----:B------:R-:W-:Y:S01]  /*8170*/  PRMT R17, R0, 0x7610, R17 ;  /* 0x0000761000117816 */ /* 0x000fe20000000011 */
[----:B------:R-:W-:Y:S06]  /*8180*/  BRA `(.L_x_5600) ;  /* 0x0000000400287947 */ /* 0x000fec0003800000 */
.L_x_5613:
        /* <DEDUP_REMOVED lines=21> */
.L_x_5622:
[----:B------:R-:W-:Y:S05]  /*82e0*/  BSYNC.RECONVERGENT B1 ;  /* 0x0000000000017941 */ /* 0x000fea0003800200 */
.L_x_5621:
[----:B------:R-:W-:Y:S01]  /*82f0*/  IMAD.SHL.U32 R0, R0, 0x200000, RZ ;  /* 0x0020000000007824 */ /* 0x000fe200078e00ff */
[----:B------:R-:W-:-:S04]  /*8300*/  LEA R3, R3, 0x37800000, 0x17 ;  /* 0x3780000003037811 */ /* 0x000fc800078eb8ff */
[----:B------:R-:W-:-:S07]  /*8310*/  LOP3.LUT R0, R3, R0, R7, 0xfe, !PT ;  /* 0x0000000003007212 */ /* 0x000fce00078efe07 */
.L_x_5620:
[----:B------:R-:W-:Y:S05]  /*8320*/  BSYNC.RECONVERGENT B0 ;  /* 0x0000000000007941 */ /* 0x000fea0003800200 */
.L_x_5619:
[----:B------:R-:W-:-:S04]  /*8330*/  F2FP.F16.F32.PACK_AB R0, RZ, R0 ;  /* 0x00000000ff00723e */ /* 0x000fc800000000ff */
[----:B------:R-:W-:Y:S01]  /*8340*/  PRMT R17, R0, 0x7610, R17 ;  /* 0x0000761000117816 */ /* 0x000fe20000000011 */
[----:B------:R-:W-:Y:S06]  /*8350*/  BRA `(.L_x_5600) ;  /* 0x0000000000b47947 */ /* 0x000fec0003800000 */
.L_x_5612:
        /* <DEDUP_REMOVED lines=14> */
.L_x_5626:
[----:B------:R-:W-:Y:S05]  /*8440*/  BSYNC.RECONVERGENT B0 ;  /* 0x0000000000007941 */ /* 0x000fea0003800200 */
.L_x_5625:
[----:B------:R-:W-:-:S04]  /*8450*/  F2FP.F16.F32.PACK_AB R0, RZ, R0 ;  /* 0x00000000ff00723e */ /* 0x000fc800000000ff */
[----:B------:R-:W-:Y:S01]  /*8460*/  PRMT R17, R0, 0x7610, R17 ;  /* 0x0000761000117816 */ /* 0x000fe20000000011 */
[----:B------:R-:W-:Y:S06]  /*8470*/  BRA `(.L_x_5600) ;  /* 0x00000000006c7947 */ /* 0x000fec0003800000 */
.L_x_5599:
        /* <DEDUP_REMOVED lines=16> */
.L_x_5627:
[----:B------:R-:W-:Y:S01]  /*8580*/  PRMT R17, RZ, 0x7610, R17 ;  /* 0x00007610ff117816 */ /* 0x000fe20000000011 */
[----:B------:R-:W-:Y:S06]  /*8590*/  BRA `(.L_x_5600) ;  /* 0x0000000000247947 */ /* 0x000fec0003800000 */
.L_x_5624:
[----:B------:R-:W2:Y:S02]  /*85a0*/  LDG.E.64 R4, desc[UR36][R4.64] ;  /* 0x0000002404047981 */ /* 0x000ea4000c1e1b00 */
[----:B--2---:R-:W0:Y:S02]  /*85b0*/  I2F.U64 R0, R4 ;  /* 0x0000000400007312 */ /* 0x004e240000301000 */
[----:B0-----:R-:W-:-:S04]  /*85c0*/  F2FP.F16.F32.PACK_AB R0, RZ, R0 ;  /* 0x00000000ff00723e */ /* 0x001fc800000000ff */
[----:B------:R-:W-:Y:S01]  /*85d0*/  PRMT R17, R0, 0x7610, R17 ;  /* 0x0000761000117816 */ /* 0x000fe20000000011 */
[----:B------:R-:W-:Y:S06]  /*85e0*/  BRA `(.L_x_5600) ;  /* 0x0000000000107947 */ /* 0x000fec0003800000 */
.L_x_5623:
[----:B------:R-:W2:Y:S02]  /*85f0*/  LDG.E R4, desc[UR36][R4.64] ;  /* 0x0000002404047981 */ /* 0x000ea4000c1e1900 */
[----:B--2---:R-:W-:-:S04]  /*8600*/  I2FP.F32.U32 R0, R4 ;  /* 0x0000000400007245 */ /* 0x004fc80000201000 */
[----:B------:R-:W-:-:S04]  /*8610*/  F2FP.F16.F32.PACK_AB R0, RZ, R0 ;  /* 0x00000000ff00723e */ /* 0x000fc800000000ff */
[----:B------:R-:W-:-:S07]  /*8620*/  PRMT R17, R0, 0x7610, R17 ;  /* 0x0000761000117816 */ /* 0x000fce0000000011 */
.L_x_5600:
        /* <DEDUP_REMOVED lines=22> */
.L_x_5631:
[----:B------:R-:W2:Y:S02]  /*8790*/  LDG.E.U8 R4, desc[UR36][R4.64] ;  /* 0x0000002404047981 */ /* 0x000ea4000c1e1100 */
[----:B--2---:R-:W-:-:S04]  /*87a0*/  I2FP.F32.U32 R0, R4 ;  /* 0x0000000400007245 */ /* 0x004fc80000201000 */
[----:B------:R-:W-:-:S04]  /*87b0*/  F2FP.F16.F32.PACK_AB R0, RZ, R0 ;  /* 0x00000000ff00723e */ /* 0x000fc800000000ff */
[----:B------:R-:W-:Y:S01]  /*87c0*/  PRMT R19, R0, 0x7610, R19 ;  /* 0x0000761000137816 */ /* 0x000fe20000000013 */
[----:B------:R-:W-:Y:S06]  /*87d0*/  BRA `(.L_x_5633) ;  /* 0x0000000c00b87947 */ /* 0x000fec0003800000 */
.L_x_5630:
        /* <DEDUP_REMOVED lines=11> */
.L_x_5635:
[----:B------:R-:W2:Y:S02]  /*8890*/  LDG.E R4, desc[UR36][R4.64] ;  /* 0x0000002404047981 */ /* 0x000ea4000c1e1900 */
[----:B--2---:R-:W-:-:S04]  /*88a0*/  I2FP.F32.S32 R0, R4 ;  /* 0x0000000400007245 */ /* 0x004fc80000201400 */
[----:B------:R-:W-:-:S04]  /*88b0*/  F2FP.F16.F32.PACK_AB R0, RZ, R0 ;  /* 0x00000000ff00723e */ /* 0x000fc800000000ff */
[----:B------:R-:W-:Y:S01]  /*88c0*/  PRMT R19, R0, 0x7610, R19 ;  /* 0x0000761000137816 */ /* 0x000fe20000000013 */
[----:B------:R-:W-:Y:S06]  /*88d0*/  BRA `(.L_x_5633) ;  /* 0x0000000c00787947 */ /* 0x000fec0003800000 */
.L_x_5634:
[----:B------:R-:W2:Y:S02]  /*88e0*/  LDG.E.U16 R4, desc[UR36][R4.64] ;  /* 0x0000002404047981 */ /* 0x000ea4000c1e1500 */
[----:B--2---:R-:W0:Y:S02]  /*88f0*/  I2F.S16 R0, R4 ;  /* 0x0000000400007306 */ /* 0x004e240000101400 */
[----:B0-----:R-:W-:-:S04]  /*8900*/  F2FP.F16.F32.PACK_AB R0, RZ, R0 ;  /* 0x00000000ff00723e */ /* 0x001fc800000000ff */
[----:B------:R-:W-:Y:S01]  /*8910*/  PRMT R19, R0, 0x7610, R19 ;  /* 0x0000761000137816 */ /* 0x000fe20000000013 */
[----:B------:R-:W-:Y:S06]  /*8920*/  BRA `(.L_x_5633) ;  /* 0x0000000c00647947 */ /* 0x000fec0003800000 */
.L_x_5629:
        /* <DEDUP_REMOVED lines=9> */
.L_x_5637:
[----:B------:R0:W5:Y:S01]  /*89c0*/  LDG.E.U16 R19, desc[UR36][R4.64] ;  /* 0x0000002404137981 */ /* 0x000162000c1e1500 */
[----:B------:R-:W-:Y:S05]  /*89d0*/  BRA `(.L_x_5633) ;  /* 0x0000000c00387947 */ /* 0x000fea0003800000 */
.L_x_5636:
        /* <DEDUP_REMOVED lines=9> */
.L_x_5639:
[----:B------:R1:W5:Y:S01]  /*8a70*/  LDG.E.U16 R19, desc[UR36][R4.64] ;  /* 0x0000002404137981 */ /* 0x000362000c1e1500 */
[----:B------:R-:W-:Y:S05]  /*8a80*/  BRA `(.L_x_5633) ;  /* 0x0000000c000c7947 */ /* 0x000fea0003800000 */
.L_x_5638:
        /* <DEDUP_REMOVED lines=9> */
.L_x_5628:
        /* <DEDUP_REMOVED lines=14> */
.L_x_5642:
        /* <DEDUP_REMOVED lines=9> */
.L_x_5641:
        /* <DEDUP_REMOVED lines=27> */
.L_x_5644:
        /* <DEDUP_REMOVED lines=15> */
.L_x_5643:
[----:B------:R-:W2:Y:S02]  /*8f30*/  LDG.E.U16 R0, desc[UR36][R4.64] ;  /* 0x0000002404007981 */ /* 0x000ea4000c1e1500 */
[----:B--2---:R-:W-:-:S05]  /*8f40*/  IMAD.U32 R0, R0, 0x10000, RZ ;  /* 0x0001000000007824 */ /* 0x004fca00078e00ff */
[----:B------:R-:W-:-:S04]  /*8f50*/  F2FP.F16.F32.PACK_AB R0, RZ, R0 ;  /* 0x00000000ff00723e */ /* 0x000fc800000000ff */
[----:B------:R-:W-:Y:S01]  /*8f60*/  PRMT R19, R0, 0x7610, R19 ;  /* 0x0000761000137816 */ /* 0x000fe20000000013 */
[----:B------:R-:W-:Y:S06]  /*8f70*/  BRA `(.L_x_5633) ;  /* 0x0000000400d07947 */ /* 0x000fec0003800000 */
.L_x_5640:
        /* <DEDUP_REMOVED lines=13> */
.L_x_5647:
        /* <DEDUP_REMOVED lines=21> */
.L_x_5651:
[----:B------:R-:W-:Y:S05]  /*91a0*/  BSYNC.RECONVERGENT B1 ;  /* 0x0000000000017941 */ /* 0x000fea0003800200 */
.L_x_5650:
[----:B------:R-:W-:Y:S01]  /*91b0*/  IMAD.SHL.U32 R0, R0, 0x100000, RZ ;  /* 0x0010000000007824 */ /* 0x000fe200078e00ff */
[----:B------:R-:W-:-:S04]  /*91c0*/  LEA R3, R3, 0x3b800000, 0x17 ;  /* 0x3b80000003037811 */ /* 0x000fc800078eb8ff */
[----:B------:R-:W-:-:S07]  /*91d0*/  LOP3.LUT R0, R3, R0, R7, 0xfe, !PT ;  /* 0x0000000003007212 */ /* 0x000fce00078efe07 */
.L_x_5649:
[----:B------:R-:W-:Y:S05]  /*91e0*/  BSYNC.RECONVERGENT B0 ;  /* 0x0000000000007941 */ /* 0x000fea0003800200 */
.L_x_5648:
[----:B------:R-:W-:-:S04]  /*91f0*/  F2FP.F16.F32.PACK_AB R0, RZ, R0 ;  /* 0x00000000ff00723e */ /* 0x000fc800000000ff */
[----:B------:R-:W-:Y:S01]  /*9200*/  PRMT R19, R0, 0x7610, R19 ;  /* 0x0000761000137816 */ /* 0x000fe20000000013 */
[----:B------:R-:W-:Y:S06]  /*9210*/  BRA `(.L_x_5633) ;  /* 0x0000000400287947 */ /* 0x000fec0003800000 */
.L_x_5646:
        /* <DEDUP_REMOVED lines=21> */
.L_x_5655:
[----:B------:R-:W-:Y:S05]  /*9370*/  BSYNC.RECONVERGENT B1 ;  /* 0x0000000000017941 */ /* 0x000fea0003800200 */
.L_x_5654:
[----:B------:R-:W-:Y:S01]  /*9380*/  IMAD.SHL.U32 R0, R0, 0x200000, RZ ;  /* 0x0020000000007824 */ /* 0x000fe200078e00ff */
[----:B------:R-:W-:-:S04]  /*9390*/  LEA R3, R3, 0x37800000, 0x17 ;  /* 0x3780000003037811 */ /* 0x000fc800078eb8ff */
[----:B------:R-:W-:-:S07]  /*93a0*/  LOP3.LUT R0, R3, R0, R7, 0xfe, !PT ;  /* 0x0000000003007212 */ /* 0x000fce00078efe07 */
.L_x_5653:
[----:B------:R-:W-:Y:S05]  /*93b0*/  BSYNC.RECONVERGENT B0 ;  /* 0x0000000000007941 */ /* 0x000fea0003800200 */
.L_x_5652:
[----:B------:R-:W-:-:S04]  /*93c0*/  F2FP.F16.F32.PACK_AB R0, RZ, R0 ;  /* 0x00000000ff00723e */ /* 0x000fc800000000ff */
[----:B------:R-:W-:Y:S01]  /*93d0*/  PRMT R19, R0, 0x7610, R19 ;  /* 0x0000761000137816 */ /* 0x000fe20000000013 */
[----:B------:R-:W-:Y:S06]  /*93e0*/  BRA `(.L_x_5633) ;  /* 0x0000000000b47947 */ /* 0x000fec0003800000 */
.L_x_5645:
        /* <DEDUP_REMOVED lines=14> */
.L_x_5659:
[----:B------:R-:W-:Y:S05]  /*94d0*/  BSYNC.RECONVERGENT B0 ;  /* 0x0000000000007941 */ /* 0x000fea0003800200 */
.L_x_5658:
[----:B------:R-:W-:-:S04]  /*94e0*/  F2FP.F16.F32.PACK_AB R0, RZ, R0 ;  /* 0x00000000ff00723e */ /* 0x000fc800000000ff */
[----:B------:R-:W-:Y:S01]  /*94f0*/  PRMT R19, R0, 0x7610, R19 ;  /* 0x0000761000137816 */ /* 0x000fe20000000013 */
[----:B------:R-:W-:Y:S06]  /*9500*/  BRA `(.L_x_5633) ;  /* 0x00000000006c7947 */ /* 0x000fec0003800000 */
.L_x_5632:
        /* <DEDUP_REMOVED lines=16> */
.L_x_5660:
[----:B------:R-:W-:Y:S01]  /*9610*/  PRMT R19, RZ, 0x7610, R19 ;  /* 0x00007610ff137816 */ /* 0x000fe20000000013 */
[----:B------:R-:W-:Y:S06]  /*9620*/  BRA `(.L_x_5633) ;  /* 0x0000000000247947 */ /* 0x000fec0003800000 */
.L_x_5657:
[----:B------:R-:W2:Y:S02]  /*9630*/  LDG.E.64 R4, desc[UR36][R4.64] ;  /* 0x0000002404047981 */ /* 0x000ea4000c1e1b00 */
[----:B--2---:R-:W0:Y:S02]  /*9640*/  I2F.U64 R0, R4 ;  /* 0x0000000400007312 */ /* 0x004e240000301000 */
[----:B0-----:R-:W-:-:S04]  /*9650*/  F2FP.F16.F32.PACK_AB R0, RZ, R0 ;  /* 0x00000000ff00723e */ /* 0x001fc800000000ff */
[----:B------:R-:W-:Y:S01]  /*9660*/  PRMT R19, R0, 0x7610, R19 ;  /* 0x0000761000137816 */ /* 0x000fe20000000013 */
[----:B------:R-:W-:Y:S06]  /*9670*/  BRA `(.L_x_5633) ;  /* 0x0000000000107947 */ /* 0x000fec0003800000 */
.L_x_5656:
[----:B------:R-:W2:Y:S02]  /*9680*/  LDG.E R4, desc[UR36][R4.64] ;  /* 0x0000002404047981 */ /* 0x000ea4000c1e1900 */
[----:B--2---:R-:W-:-:S04]  /*9690*/  I2FP.F32.U32 R0, R4 ;  /* 0x0000000400007245 */ /* 0x004fc80000201000 */
[----:B------:R-:W-:-:S04]  /*96a0*/  F2FP.F16.F32.PACK_AB R0, RZ, R0 ;  /* 0x00000000ff00723e */ /* 0x000fc800000000ff */
[----:B------:R-:W-:-:S07]  /*96b0*/  PRMT R19, R0, 0x7610, R19 ;  /* 0x0000761000137816 */ /* 0x000fce0000000013 */
.L_x_5633:
[----:B------:R-:W-:-:S07]  /*96c0*/  VIADD R27, R27, 0x80 ;  /* 0x000000801b1b7836 */ /* 0x000fce0000000000 */
.L_x_5561:
[----:B------:R-:W-:Y:S05]  /*96d0*/  BSYNC.RECONVERGENT B6 ;  /* 0x0000000000067941 */ /* 0x000fea0003800200 */
.L_x_5560:
[----:B------:R-:W-:Y:S01]  /*96e0*/  ISETP.GE.AND P0, PT, R27, R23, PT ;  /* 0x000000171b00720c */ /* 0x000fe20003f06270 */
[----:B------:R-:W-:Y:S01]  /*96f0*/  BSSY.RECONVERGENT B6, `(.L_x_5661) ;  /* 0x0000311000067945 */ /* 0x000fe20003800200 */
[----:B------:R-:W-:Y:S02]  /*9700*/  PRMT R23, RZ, 0x7610, R23 ;  /* 0x00007610ff177816 */ /* 0x000fe40000000017 */
[----:B------:R-:W-:Y:S02]  /*9710*/  PRMT R25, RZ, 0x7610, R25 ;  /* 0x00007610ff197816 */ /* 0x000fe40000000019 */
[----:B------:R-:W-:-:S07]  /*9720*/  PRMT R0, RZ, 0x7610, R0 ;  /* 0x00007610ff007816 */ /* 0x000fce0000000000 */
[----:B------:R-:W-:Y:S05]  /*9730*/  @P0 BRA `(.L_x_5662) ;  /* 0x0000003000300947 */ /* 0x000fea0003800000 */
[----:B------:R-:W2:Y:S01]  /*9740*/  S2R R3, SR_CTAID.X ;  /* 0x0000000000037919 */ /* 0x000ea20000002500 */
[----:B01----:R-:W0:Y:S01]  /*9750*/  LDC.64 R4, c[0x0][0x390] ;  /* 0x0000e400ff047b82 */ /* 0x003e220000000a00 */
[----:B------:R-:W1:Y:S01]  /*9760*/  LDCU UR5, c[0x0][0x3b0] ;  /* 0x00007600ff0577ac */ /* 0x000e620008000800 */
[----:B------:R-:W-:-:S04]  /*9770*/  UPRMT UR4, UR39, 0x9910, URZ ;  /* 0x0000991027047896 */ /* 0x000fc800080000ff */
[----:B------:R-:W-:Y:S01]  /*9780*/  UISETP.GT.AND UP0, UPT, UR4, 0x9, UPT ;  /* 0x000000090400788c */ /* 0x000fe2000bf04270 */
[----:B--2---:R-:W-:-:S04]  /*9790*/  IMAD R27, R3, 0x200, R27 ;  /* 0x00000200031b7824 */ /* 0x004fc800078e021b */
        /* <DEDUP_REMOVED lines=17> */
.L_x_5666:
[----:B------:R-:W2:Y:S02]  /*98b0*/  LDG.E.U8 R4, desc[UR36][R4.64] ;  /* 0x0000002404047981 */ /* 0x000ea4000c1e1100 */
[----:B--2---:R-:W-:-:S04]  /*98c0*/  I2FP.F32.U32 R0, R4 ;  /* 0x0000000400007245 */ /* 0x004fc80000201000 */
[----:B------:R-:W-:-:S04]  /*98d0*/  F2FP.F16.F32.PACK_AB R0, RZ, R0 ;  /* 0x00000000ff00723e */ /* 0x000fc800000000ff */
[----:B------:R-:W-:Y:S01]  /*98e0*/  PRMT R23, R0, 0x7610, R23 ;  /* 0x0000761000177816 */ /* 0x000fe20000000017 */
[----:B------:R-:W-:Y:S06]  /*98f0*/  BRA `(.L_x_5668) ;  /* 0x0000000c00b87947 */ /* 0x000fec0003800000 */
.L_x_5665:
        /* <DEDUP_REMOVED lines=11> */
.L_x_5670:
[----:B------:R-:W2:Y:S02]  /*99b0*/  LDG.E R4, desc[UR36][R4.64] ;  /* 0x0000002404047981 */ /* 0x000ea4000c1e1900 */
[----:B--2---:R-:W-:-:S04]  /*99c0*/  I2FP.F32.S32 R0, R4 ;  /* 0x0000000400007245 */ /* 0x004fc80000201400 */
[----:B------:R-:W-:-:S04]  /*99d0*/  F2FP.F16.F32.PACK_AB R0, RZ, R0 ;  /* 0x00000000ff00723e */ /* 0x000fc800000000ff */
[----:B------:R-:W-:Y:S01]  /*99e0*/  PRMT R23, R0, 0x7610, R23 ;  /* 0x0000761000177816 */ /* 0x000fe20000000017 */
[----:B------:R-:W-:Y:S06]  /*99f0*/  BRA `(.L_x_5668) ;  /* 0x0000000c00787947 */ /* 0x000fec0003800000 */
.L_x_5669:
[----:B------:R-:W2:Y:S02]  /*9a00*/  LDG.E.U16 R4, desc[UR36][R4.64] ;  /* 0x0000002404047981 */ /* 0x000ea4000c1e1500 */
[----:B--2---:R-:W0:Y:S02]  /*9a10*/  I2F.S16 R0, R4 ;  /* 0x0000000400007306 */ /* 0x004e240000101400 */
[----:B0-----:R-:W-:-:S04]  /*9a20*/  F2FP.F16.F32.PACK_AB R0, RZ, R0 ;  /* 0x00000000ff00723e */ /* 0x001fc800000000ff */
[----:B------:R-:W-:Y:S01]  /*9a30*/  PRMT R23, R0, 0x7610, R23 ;  /* 0x0000761000177816 */ /* 0x000fe20000000017 */
[----:B------:R-:W-:Y:S06]  /*9a40*/  BRA `(.L_x_5668) ;  /* 0x0000000c00647947 */ /* 0x000fec0003800000 */
.L_x_5664:
        /* <DEDUP_REMOVED lines=9> */
.L_x_5672:
[----:B------:R1:W5:Y:S01]  /*9ae0*/  LDG.E.U16 R23, desc[UR36][R4.64] ;  /* 0x0000002404177981 */ /* 0x000362000c1e1500 */
[----:B------:R-:W-:Y:S05]  /*9af0*/  BRA `(.L_x_5668) ;  /* 0x0000000c00387947 */ /* 0x000fea0003800000 */
.L_x_5671:
        /* <DEDUP_REMOVED lines=9> */
.L_x_5674:
[----:B------:R0:W5:Y:S01]  /*9b90*/  LDG.E.U16 R23, desc[UR36][R4.64] ;  /* 0x0000002404177981 */ /* 0x000162000c1e1500 */
[----:B------:R-:W-:Y:S05]  /*9ba0*/  BRA `(.L_x_5668) ;  /* 0x0000000c000c7947 */ /* 0x000fea0003800000 */
.L_x_5673:
        /* <DEDUP_REMOVED lines=9> */
.L_x_5663:
        /* <DEDUP_REMOVED lines=14> */
.L_x_5677:
        /* <DEDUP_REMOVED lines=9> */
.L_x_5676:
        /* <DEDUP_REMOVED lines=27> */
.L_x_5679:
        /* <DEDUP_REMOVED lines=15> */
.L_x_5678:
[----:B------:R-:W2:Y:S02]  /*a050*/  LDG.E.U16 R0, desc[UR36][R4.64] ;  /* 0x0000002404007981 */ /* 0x000ea4000c1e1500 */
[----:B--2---:R-:W-:-:S05]  /*a060*/  IMAD.U32 R0, R0, 0x10000, RZ ;  /* 0x0001000000007824 */ /* 0x004fca00078e00ff */
[----:B------:R-:W-:-:S04]  /*a070*/  F2FP.F16.F32.PACK_AB R0, RZ, R0 ;  /* 0x00000000ff00723e */ /* 0x000fc800000000ff */
[----:B------:R-:W-:Y:S01]  /*a080*/  PRMT R23, R0, 0x7610, R23 ;  /* 0x0000761000177816 */ /* 0x000fe20000000017 */
[----:B------:R-:W-:Y:S06]  /*a090*/  BRA `(.L_x_5668) ;  /* 0x0000000400d07947 */ /* 0x000fec0003800000 */
.L_x_5675:
        /* <DEDUP_REMOVED lines=13> */
.L_x_5682:
        /* <DEDUP_REMOVED lines=21> */
.L_x_5686:
[----:B------:R-:W-:Y:S05]  /*a2c0*/  BSYNC.RECONVERGENT B1 ;  /* 0x0000000000017941 */ /* 0x000fea0003800200 */
.L_x_5685:
[----:B------:R-:W-:Y:S01]  /*a2d0*/  IMAD.SHL.U32 R0, R0, 0x100000, RZ ;  /* 0x0010000000007824 */ /* 0x000fe200078e00ff */
[----:B------:R-:W-:-:S04]  /*a2e0*/  LEA R3, R3, 0x3b800000, 0x17 ;  /* 0x3b80000003037811 */ /* 0x000fc800078eb8ff */
[----:B------:R-:W-:-:S07]  /*a2f0*/  LOP3.LUT R0, R3, R0, R7, 0xfe, !PT ;  /* 0x0000000003007212 */ /* 0x000fce00078efe07 */
.L_x_5684:
[----:B------:R-:W-:Y:S05]  /*a300*/  BSYNC.RECONVERGENT B0 ;  /* 0x0000000000007941 */ /* 0x000fea0003800200 */
.L_x_5683:
[----:B------:R-:W-:-:S04]  /*a310*/  F2FP.F16.F32.PACK_AB R0, RZ, R0 ;  /* 0x00000000ff00723e */ /* 0x000fc800000000ff */
[----:B------:R-:W-:Y:S01]  /*a320*/  PRMT R23, R0, 0x7610, R23 ;  /* 0x0000761000177816 */ /* 0x000fe20000000017 */
[----:B------:R-:W-:Y:S06]  /*a330*/  BRA `(.L_x_5668) ;  /* 0x0000000400287947 */ /* 0x000fec0003800000 */
.L_x_5681:
        /* <DEDUP_REMOVED lines=21> */
.L_x_5690:
[----:B------:R-:W-:Y:S05]  /*a490*/  BSYNC.RECONVERGENT B1 ;  /* 0x0000000000017941 */ /* 0x000fea0003800200 */
.L_x_5689:
[----:B------:R-:W-:Y:S01]  /*a4a0*/  IMAD.SHL.U32 R0, R0, 0x200000, RZ ;  /* 0x0020000000007824 */ /* 0x000fe200078e00ff */
[----:B------:R-:W-:-:S04]  /*a4b0*/  LEA R3, R3, 0x37800000, 0x17 ;  /* 0x3780000003037811 */ /* 0x000fc800078eb8ff */
[----:B------:R-:W-:-:S07]  /*a4c0*/  LOP3.LUT R0, R3, R0, R7, 0xfe, !PT ;  /* 0x0000000003007212 */ /* 0x000fce00078efe07 */
.L_x_5688:
[----:B------:R-:W-:Y:S05]  /*a4d0*/  BSYNC.RECONVERGENT B0 ;  /* 0x0000000000007941 */ /* 0x000fea0003800200 */
.L_x_5687:
[----:B------:R-:W-:-:S04]  /*a4e0*/  F2FP.F16.F32.PACK_AB R0, RZ, R0 ;  /* 0x00000000ff00723e */ /* 0x000fc800000000ff */
[----:B------:R-:W-:Y:S01]  /*a4f0*/  PRMT R23, R0, 0x7610, R23 ;  /* 0x0000761000177816 */ /* 0x000fe20000000017 */
[----:B------:R-:W-:Y:S06]  /*a500*/  BRA `(.L_x_5668) ;  /* 0x0000000000b47947 */ /* 0x000fec0003800000 */
.L_x_5680:
        /* <DEDUP_REMOVED lines=14> */
.L_x_5694:
[----:B------:R-:W-:Y:S05]  /*a5f0*/  BSYNC.RECONVERGENT B0 ;  /* 0x0000000000007941 */ /* 0x000fea0003800200 */
.L_x_5693:
[----:B------:R-:W-:-:S04]  /*a600*/  F2FP.F16.F32.PACK_AB R0, RZ, R0 ;  /* 0x00000000ff00723e */ /* 0x000fc800000000ff */
[----:B------:R-:W-:Y:S01]  /*a610*/  PRMT R23, R0, 0x7610, R23 ;  /* 0x0000761000177816 */ /* 0x000fe20000000017 */
[----:B------:R-:W-:Y:S06]  /*a620*/  BRA `(.L_x_5668) ;  /* 0x00000000006c7947 */ /* 0x000fec0003800000 */
.L_x_5667:
        /* <DEDUP_REMOVED lines=16> */
.L_x_5695:
[----:B------:R-:W-:Y:S01]  /*a730*/  PRMT R23, RZ, 0x7610, R23 ;  /* 0x00007610ff177816 */ /* 0x000fe20000000017 */
[----:B------:R-:W-:Y:S06]  /*a740*/  BRA `(.L_x_5668) ;  /* 0x0000000000247947 */ /* 0x000fec0003800000 */
.L_x_5692:
[----:B------:R-:W2:Y:S02]  /*a750*/  LDG.E.64 R4, desc[UR36][R4.64] ;  /* 0x0000002404047981 */ /* 0x000ea4000c1e1b00 */
[----:B--2---:R-:W0:Y:S02]  /*a760*/  I2F.U64 R0, R4 ;  /* 0x0000000400007312 */ /* 0x004e240000301000 */
[----:B0-----:R-:W-:-:S04]  /*a770*/  F2FP.F16.F32.PACK_AB R0, RZ, R0 ;  /* 0x00000000ff00723e */ /* 0x001fc800000000ff */
[----:B------:R-:W-:Y:S01]  /*a780*/  PRMT R23, R0, 0x7610, R23 ;  /* 0x0000761000177816 */ /* 0x000fe20000000017 */
[----:B------:R-:W-:Y:S06]  /*a790*/  BRA `(.L_x_5668) ;  /* 0x0000000000107947 */ /* 0x000fec0003800000 */
.L_x_5691:
[----:B------:R-:W2:Y:S02]  /*a7a0*/  LDG.E R4, desc[UR36][R4.64] ;  /* 0x0000002404047981 */ /* 0x000ea4000c1e1900 */
[----:B--2---:R-:W-:-:S04]  /*a7b0*/  I2FP.F32.U32 R0, R4 ;  /* 0x0000000400007245 */ /* 0x004fc80000201000 */
[----:B------:R-:W-:-:S04]  /*a7c0*/  F2FP.F16.F32.PACK_AB R0, RZ, R0 ;  /* 0x00000000ff00723e */ /* 0x000fc800000000ff */
[----:B------:R-:W-:-:S07]  /*a7d0*/  PRMT R23, R0, 0x7610, R23 ;  /* 0x0000761000177816 */ /* 0x000fce0000000017 */
.L_x_5668:
        /* <DEDUP_REMOVED lines=22> */
.L_x_5699:
[----:B------:R-:W2:Y:S02]  /*a940*/  LDG.E.U8 R4, desc[UR36][R4.64] ;  /* 0x0000002404047981 */ /* 0x000ea4000c1e1100 */
[----:B--2---:R-:W-:-:S04]  /*a950*/  I2FP.F32.U32 R0, R4 ;  /* 0x0000000400007245 */ /* 0x004fc80000201000 */
[----:B------:R-:W-:-:S04]  /*a960*/  F2FP.F16.F32.PACK_AB R0, RZ, R0 ;  /* 0x00000000ff00723e */ /* 0x000fc800000000ff */
[----:B------:R-:W-:Y:S01]  /*a970*/  PRMT R25, R0, 0x7610, R25 ;  /* 0x0000761000197816 */ /* 0x000fe20000000019 */
[----:B------:R-:W-:Y:S06]  /*a980*/  BRA `(.L_x_5701) ;  /* 0x0000000c00b87947 */ /* 0x000fec0003800000 */
.L_x_5698:
        /* <DEDUP_REMOVED lines=11> */
.L_x_5703:
[----:B------:R-:W2:Y:S02]  /*aa40*/  LDG.E R4, desc[UR36][R4.64] ;  /* 0x0000002404047981 */ /* 0x000ea4000c1e1900 */
[----:B--2---:R-:W-:-:S04]  /*aa50*/  I2FP.F32.S32 R0, R4 ;  /* 0x0000000400007245 */ /* 0x004fc80000201400 */
[----:B------:R-:W-:-:S04]  /*aa60*/  F2FP.F16.F32.PACK_AB R0, RZ, R0 ;  /* 0x00000000ff00723e */ /* 0x000fc800000000ff */
[----:B------:R-:W-:Y:S01]  /*aa70*/  PRMT R25, R0, 0x7610, R25 ;  /* 0x0000761000197816 */ /* 0x000fe20000000019 */
[----:B------:R-:W-:Y:S06]  /*aa80*/  BRA `(.L_x_5701) ;  /* 0x0000000c00787947 */ /* 0x000fec0003800000 */
.L_x_5702:
[----:B------:R-:W2:Y:S02]  /*aa90*/  LDG.E.U16 R4, desc[UR36][R4.64] ;  /* 0x0000002404047981 */ /* 0x000ea4000c1e1500 */
[----:B--2---:R-:W0:Y:S02]  /*aaa0*/  I2F.S16 R0, R4 ;  /* 0x0000000400007306 */ /* 0x004e240000101400 */
[----:B0-----:R-:W-:-:S04]  /*aab0*/  F2FP.F16.F32.PACK_AB R0, RZ, R0 ;  /* 0x00000000ff00723e */ /* 0x001fc800000000ff */
[----:B------:R-:W-:Y:S01]  /*aac0*/  PRMT R25, R0, 0x7610, R25 ;  /* 0x0000761000197816 */ /* 0x000fe20000000019 */
[----:B------:R-:W-:Y:S06]  /*aad0*/  BRA `(.L_x_5701) ;  /* 0x0000000c00647947 */ /* 0x000fec0003800000 */
.L_x_5697:
        /* <DEDUP_REMOVED lines=9> */
.L_x_5705:
[----:B------:R1:W5:Y:S01]  /*ab70*/  LDG.E.U16 R25, desc[UR36][R4.64] ;  /* 0x0000002404197981 */ /* 0x000362000c1e1500 */
[----:B------:R-:W-:Y:S05]  /*ab80*/  BRA `(.L_x_5701) ;  /* 0x0000000c00387947 */ /* 0x000fea0003800000 */
.L_x_5704:
        /* <DEDUP_REMOVED lines=9> */
.L_x_5707:
[----:B------:R0:W5:Y:S01]  /*ac20*/  LDG.E.U16 R25, desc[UR36][R4.64] ;  /* 0x0000002404197981 */ /* 0x000162000c1e1500 */
[----:B------:R-:W-:Y:S05]  /*ac30*/  BRA `(.L_x_5701) ;  /* 0x0000000c000c7947 */ /* 0x000fea0003800000 */
.L_x_5706:
        /* <DEDUP_REMOVED lines=9> */
.L_x_5696:
        /* <DEDUP_REMOVED lines=14> */
.L_x_5710:
        /* <DEDUP_REMOVED lines=9> */
.L_x_5709:
        /* <DEDUP_REMOVED lines=27> */
.L_x_5712:
        /* <DEDUP_REMOVED lines=15> */
.L_x_5711:
[----:B------:R-:W2:Y:S02]  /*b0e0*/  LDG.E.U16 R0, desc[UR36][R4.64] ;  /* 0x0000002404007981 */ /* 0x000ea4000c1e1500 */
[----:B--2---:R-:W-:-:S05]  /*b0f0*/  IMAD.U32 R0, R0, 0x10000, RZ ;  /* 0x0001000000007824 */ /* 0x004fca00078e00ff */
[----:B------:R-:W-:-:S04]  /*b100*/  F2FP.F16.F32.PACK_AB R0, RZ, R0 ;  /* 0x00000000ff00723e */ /* 0x000fc800000000ff */
[----:B------:R-:W-:Y:S01]  /*b110*/  PRMT R25, R0, 0x7610, R25 ;  /* 0x0000761000197816 */ /* 0x000fe20000000019 */
[----:B------:R-:W-:Y:S06]  /*b120*/  BRA `(.L_x_5701) ;  /* 0x0000000400d07947 */ /* 0x000fec0003800000 */
.L_x_5708:
        /* <DEDUP_REMOVED lines=13> */
.L_x_5715:
        /* <DEDUP_REMOVED lines=21> */
.L_x_5719:
[----:B------:R-:W-:Y:S05]  /*b350*/  BSYNC.RECONVERGENT B1 ;  /* 0x0000000000017941 */ /* 0x000fea0003800200 */
.L_x_5718:
[----:B------:R-:W-:Y:S01]  /*b360*/  IMAD.SHL.U32 R0, R0, 0x100000, RZ ;  /* 0x0010000000007824 */ /* 0x000fe200078e00ff */
[----:B------:R-:W-:-:S04]  /*b370*/  LEA R3, R3, 0x3b800000, 0x17 ;  /* 0x3b80000003037811 */ /* 0x000fc800078eb8ff */
[----:B------:R-:W-:-:S07]  /*b380*/  LOP3.LUT R0, R3, R0, R7, 0xfe, !PT ;  /* 0x0000000003007212 */ /* 0x000fce00078efe07 */
.L_x_5717:
[----:B------:R-:W-:Y:S05]  /*b390*/  BSYNC.RECONVERGENT B0 ;  /* 0x0000000000007941 */ /* 0x000fea0003800200 */
.L_x_5716:
[----:B------:R-:W-:-:S04]  /*b3a0*/  F2FP.F16.F32.PACK_AB R0, RZ, R0 ;  /* 0x00000000ff00723e */ /* 0x000fc800000000ff */
[----:B------:R-:W-:Y:S01]  /*b3b0*/  PRMT R25, R0, 0x7610, R25 ;  /* 0x0000761000197816 */ /* 0x000fe20000000019 */
[----:B------:R-:W-:Y:S06]  /*b3c0*/  BRA `(.L_x_5701) ;  /* 0x0000000400287947 */ /* 0x000fec0003800000 */
.L_x_5714:
        /* <DEDUP_REMOVED lines=21> */
.L_x_5723:
[----:B------:R-:W-:Y:S05]  /*b520*/  BSYNC.RECONVERGENT B1 ;  /* 0x0000000000017941 */ /* 0x000fea0003800200 */
.L_x_5722:
[----:B------:R-:W-:Y:S01]  /*b530*/  IMAD.SHL.U32 R0, R0, 0x200000, RZ ;  /* 0x0020000000007824 */ /* 0x000fe200078e00ff */
[----:B------:R-:W-:-:S04]  /*b540*/  LEA R3, R3, 0x37800000, 0x17 ;  /* 0x3780000003037811 */ /* 0x000fc800078eb8ff */
[----:B------:R-:W-:-:S07]  /*b550*/  LOP3.LUT R0, R3, R0, R7, 0xfe, !PT ;  /* 0x0000000003007212 */ /* 0x000fce00078efe07 */
.L_x_5721:
[----:B------:R-:W-:Y:S05]  /*b560*/  BSYNC.RECONVERGENT B0 ;  /* 0x0000000000007941 */ /* 0x000fea0003800200 */
.L_x_5720:
[----:B------:R-:W-:-:S04]  /*b570*/  F2FP.F16.F32.PACK_AB R0, RZ, R0 ;  /* 0x00000000ff00723e */ /* 0x000fc800000000ff */
[----:B------:R-:W-:Y:S01]  /*b580*/  PRMT R25, R0, 0x7610, R25 ;  /* 0x0000761000197816 */ /* 0x000fe20000000019 */
[----:B------:R-:W-:Y:S06]  /*b590*/  BRA `(.L_x_5701) ;  /* 0x0000000000b47947 */ /* 0x000fec0003800000 */
.L_x_5713:
        /* <DEDUP_REMOVED lines=14> */
.L_x_5727:
[----:B------:R-:W-:Y:S05]  /*b680*/  BSYNC.RECONVERGENT B0 ;  /* 0x0000000000007941 */ /* 0x000fea0003800200 */
.L_x_5726:
[----:B------:R-:W-:-:S04]  /*b690*/  F2FP.F16.F32.PACK_AB R0, RZ, R0 ;  /* 0x00000000ff00723e */ /* 0x000fc800000000ff */
[----:B------:R-:W-:Y:S01]  /*b6a0*/  PRMT R25, R0, 0x7610, R25 ;  /* 0x0000761000197816 */ /* 0x000fe20000000019 */
[----:B------:R-:W-:Y:S06]  /*b6b0*/  BRA `(.L_x_5701) ;  /* 0x00000000006c7947 */ /* 0x000fec0003800000 */
.L_x_5700:
        /* <DEDUP_REMOVED lines=16> */
.L_x_5728:
[----:B------:R-:W-:Y:S01]  /*b7c0*/  PRMT R25, RZ, 0x7610, R25 ;  /* 0x00007610ff197816 */ /* 0x000fe20000000019 */
[----:B------:R-:W-:Y:S06]  /*b7d0*/  BRA `(.L_x_5701) ;  /* 0x0000000000247947 */ /* 0x000fec0003800000 */
.L_x_5725:
[----:B------:R-:W2:Y:S02]  /*b7e0*/  LDG.E.64 R4, desc[UR36][R4.64] ;  /* 0x0000002404047981 */ /* 0x000ea4000c1e1b00 */
[----:B--2---:R-:W0:Y:S02]  /*b7f0*/  I2F.U64 R0, R4 ;  /* 0x0000000400007312 */ /* 0x004e240000301000 */
[----:B0-----:R-:W-:-:S04]  /*b800*/  F2FP.F16.F32.PACK_AB R0, RZ, R0 ;  /* 0x00000000ff00723e */ /* 0x001fc800000000ff */
[----:B------:R-:W-:Y:S01]  /*b810*/  PRMT R25, R0, 0x7610, R25 ;  /* 0x0000761000197816 */ /* 0x000fe20000000019 */
[----:B------:R-:W-:Y:S06]  /*b820*/  BRA `(.L_x_5701) ;  /* 0x0000000000107947 */ /* 0x000fec0003800000 */
.L_x_5724:
[----:B------:R-:W2:Y:S02]  /*b830*/  LDG.E R4, desc[UR36][R4.64] ;  /* 0x0000002404047981 */ /* 0x000ea4000c1e1900 */
[----:B--2---:R-:W-:-:S04]  /*b840*/  I2FP.F32.U32 R0, R4 ;  /* 0x0000000400007245 */ /* 0x004fc80000201000 */
[----:B------:R-:W-:-:S04]  /*b850*/  F2FP.F16.F32.PACK_AB R0, RZ, R0 ;  /* 0x00000000ff00723e */ /* 0x000fc800000000ff */
[----:B------:R-:W-:-:S07]  /*b860*/  PRMT R25, R0, 0x7610, R25 ;  /* 0x0000761000197816 */ /* 0x000fce0000000019 */
.L_x_5701:
        /* <DEDUP_REMOVED lines=21> */
.L_x_5732:
[----:B------:R-:W2:Y:S02]  /*b9c0*/  LDG.E.U8 R4, desc[UR36][R4.64] ;  /* 0x0000002404047981 */ /* 0x000ea4000c1e1100 */
[----:B--2---:R-:W-:-:S04]  /*b9d0*/  I2FP.F32.U32 R0, R4 ;  /* 0x0000000400007245 */ /* 0x004fc80000201000 */
[----:B------:R-:W-:Y:S01]  /*b9e0*/  F2FP.F16.F32.PACK_AB R0, RZ, R0 ;  /* 0x00000000ff00723e */ /* 0x000fe200000000ff */
[----:B------:R-:W-:Y:S06]  /*b9f0*/  BRA `(.L_x_5662) ;  /* 0x0000000c00807947 */ /* 0x000fec0003800000 */
.L_x_5731:
        /* <DEDUP_REMOVED lines=10> */
.L_x_5735:
[----:B------:R-:W2:Y:S02]  /*baa0*/  LDG.E R4, desc[UR36][R4.64] ;  /* 0x0000002404047981 */ /* 0x000ea4000c1e1900 */
[----:B--2---:R-:W-:-:S04]  /*bab0*/  I2FP.F32.S32 R0, R4 ;  /* 0x0000000400007245 */ /* 0x004fc80000201400 */
[----:B------:R-:W-:Y:S01]  /*bac0*/  F2FP.F16.F32.PACK_AB R0, RZ, R0 ;  /* 0x00000000ff00723e */ /* 0x000fe200000000ff */
[----:B------:R-:W-:Y:S06]  /*bad0*/  BRA `(.L_x_5662) ;  /* 0x0000000c00487947 */ /* 0x000fec0003800000 */
.L_x_5734:
[----:B------:R-:W2:Y:S02]  /*bae0*/  LDG.E.U16 R4, desc[UR36][R4.64] ;  /* 0x0000002404047981 */ /* 0x000ea4000c1e1500 */
[----:B--2---:R-:W0:Y:S02]  /*baf0*/  I2F.S16 R0, R4 ;  /* 0x0000000400007306 */ /* 0x004e240000101400 */
[----:B0-----:R-:W-:Y:S01]  /*bb00*/  F2FP.F16.F32.PACK_AB R0, RZ, R0 ;  /* 0x00000000ff00723e */ /* 0x001fe200000000ff */
[----:B------:R-:W-:Y:S06]  /*bb10*/  BRA `(.L_x_5662) ;  /* 0x0000000c00387947 */ /* 0x000fec0003800000 */
.L_x_5730:
        /* <DEDUP_REMOVED lines=9> */
.L_x_5737:
[----:B------:R3:W5:Y:S01]  /*bbb0*/  LDG.E.U16 R0, desc[UR36][R4.64] ;  /* 0x0000002404007981 */ /* 0x000762000c1e1500 */
[----:B------:R-:W-:Y:S05]  /*bbc0*/  BRA `(.L_x_5662) ;  /* 0x0000000c000c7947 */ /* 0x000fea0003800000 */
.L_x_5736:
        /* <DEDUP_REMOVED lines=9> */
.L_x_5739:
[----:B------:R2:W5:Y:S01]  /*bc60*/  LDG.E.U16 R0, desc[UR36][R4.64] ;  /* 0x0000002404007981 */ /* 0x000562000c1e1500 */
[----:B------:R-:W-:Y:S05]  /*bc70*/  BRA `(.L_x_5662) ;  /* 0x0000000800e07947 */ /* 0x000fea0003800000 */
.L_x_5738:
        /* <DEDUP_REMOVED lines=8> */
.L_x_5729:
        /* <DEDUP_REMOVED lines=13> */
.L_x_5742:
        /* <DEDUP_REMOVED lines=8> */
.L_x_5741:
        /* <DEDUP_REMOVED lines=27> */
.L_x_5744:
        /* <DEDUP_REMOVED lines=14> */
.L_x_5743:
[----:B------:R-:W2:Y:S02]  /*c0e0*/  LDG.E.U16 R0, desc[UR36][R4.64] ;  /* 0x0000002404007981 */ /* 0x000ea4000c1e1500 */
[----:B--2---:R-:W-:-:S05]  /*c0f0*/  IMAD.U32 R0, R0, 0x10000, RZ ;  /* 0x0001000000007824 */ /* 0x004fca00078e00ff */
[----:B------:R-:W-:Y:S01]  /*c100*/  F2FP.F16.F32.PACK_AB R0, RZ, R0 ;  /* 0x00000000ff00723e */ /* 0x000fe200000000ff */
[----:B------:R-:W-:Y:S06]  /*c110*/  BRA `(.L_x_5662) ;  /* 0x0000000400b87947 */ /* 0x000fec0003800000 */
.L_x_5740:
        /* <DEDUP_REMOVED lines=12> */
.L_x_5747:
        /* <DEDUP_REMOVED lines=21> */
.L_x_5751:
[----:B------:R-:W-:Y:S05]  /*c330*/  BSYNC.RECONVERGENT B1 ;  /* 0x0000000000017941 */ /* 0x000fea0003800200 */
.L_x_5750:
[----:B------:R-:W-:Y:S01]  /*c340*/  IMAD.SHL.U32 R0, R0, 0x100000, RZ ;  /* 0x0010000000007824 */ /* 0x000fe200078e00ff */
[----:B------:R-:W-:-:S04]  /*c350*/  LEA R3, R3, 0x3b800000, 0x17 ;  /* 0x3b80000003037811 */ /* 0x000fc800078eb8ff */
[----:B------:R-:W-:-:S07]  /*c360*/  LOP3.LUT R0, R3, R0, R7, 0xfe, !PT ;  /* 0x0000000003007212 */ /* 0x000fce00078efe07 */
.L_x_5749:
[----:B------:R-:W-:Y:S05]  /*c370*/  BSYNC.RECONVERGENT B0 ;  /* 0x0000000000007941 */ /* 0x000fea0003800200 */
.L_x_5748:
[----:B------:R-:W-:Y:S01]  /*c380*/  F2FP.F16.F32.PACK_AB R0, RZ, R0 ;  /* 0x00000000ff00723e */ /* 0x000fe200000000ff */
[----:B------:R-:W-:Y:S06]  /*c390*/  BRA `(.L_x_5662) ;  /* 0x0000000400187947 */ /* 0x000fec0003800000 */
.L_x_5746:
        /* <DEDUP_REMOVED lines=21> */
.L_x_5755:
[----:B------:R-:W-:Y:S05]  /*c4f0*/  BSYNC.RECONVERGENT B1 ;  /* 0x0000000000017941 */ /* 0x000fea0003800200 */
.L_x_5754:
[----:B------:R-:W-:Y:S01]  /*c500*/  IMAD.SHL.U32 R0, R0, 0x200000, RZ ;  /* 0x0020000000007824 */ /* 0x000fe200078e00ff */
[----:B------:R-:W-:-:S04]  /*c510*/  LEA R3, R3, 0x37800000, 0x17 ;  /* 0x3780000003037811 */ /* 0x000fc800078eb8ff */
[----:B------:R-:W-:-:S07]  /*c520*/  LOP3.LUT R0, R3, R0, R7, 0xfe, !PT ;  /* 0x0000000003007212 */ /* 0x000fce00078efe07 */
.L_x_5753:
[----:B------:R-:W-:Y:S05]  /*c530*/  BSYNC.RECONVERGENT B0 ;  /* 0x0000000000007941 */ /* 0x000fea0003800200 */
.L_x_5752:
[----:B------:R-:W-:Y:S01]  /*c540*/  F2FP.F16.F32.PACK_AB R0, RZ, R0 ;  /* 0x00000000ff00723e */ /* 0x000fe200000000ff */
[----:B------:R-:W-:Y:S06]  /*c550*/  BRA `(.L_x_5662) ;  /* 0x0000000000a87947 */ /* 0x000fec0003800000 */
.L_x_5745:
        /* <DEDUP_REMOVED lines=14> */
.L_x_5759:
[----:B------:R-:W-:Y:S05]  /*c640*/  BSYNC.RECONVERGENT B0 ;  /* 0x0000000000007941 */ /* 0x000fea0003800200 */
.L_x_5758:
[----:B------:R-:W-:Y:S01]  /*c650*/  F2FP.F16.F32.PACK_AB R0, RZ, R0 ;  /* 0x00000000ff00723e */ /* 0x000fe200000000ff */
[----:B------:R-:W-:Y:S06]  /*c660*/  BRA `(.L_x_5662) ;  /* 0x0000000000647947 */ /* 0x000fec0003800000 */
.L_x_5733:
        /* <DEDUP_REMOVED lines=16> */
.L_x_5760:
[----:B------:R-:W-:Y:S01]  /*c770*/  PRMT R0, RZ, 0x7610, R0 ;  /* 0x00007610ff007816 */ /* 0x000fe20000000000 */
[----:B------:R-:W-:Y:S06]  /*c780*/  BRA `(.L_x_5662) ;  /* 0x00000000001c7947 */ /* 0x000fec0003800000 */
.L_x_5757:
[----:B------:R-:W2:Y:S02]  /*c790*/  LDG.E.64 R4, desc[UR36][R4.64] ;  /* 0x0000002404047981 */ /* 0x000ea4000c1e1b00 */
[----:B--2---:R-:W0:Y:S02]  /*c7a0*/  I2F.U64 R0, R4 ;  /* 0x0000000400007312 */ /* 0x004e240000301000 */
[----:B0-----:R-:W-:Y:S01]  /*c7b0*/  F2FP.F16.F32.PACK_AB R0, RZ, R0 ;  /* 0x00000000ff00723e */ /* 0x001fe200000000ff */
[----:B------:R-:W-:Y:S06]  /*c7c0*/  BRA `(.L_x_5662) ;  /* 0x00000000000c7947 */ /* 0x000fec0003800000 */
.L_x_5756:
[----:B------:R-:W2:Y:S02]  /*c7d0*/  LDG.E R4, desc[UR36][R4.64] ;  /* 0x0000002404047981 */ /* 0x000ea4000c1e1900 */
[----:B--2---:R-:W-:-:S04]  /*c7e0*/  I2FP.F32.U32 R0, R4 ;  /* 0x0000000400007245 */ /* 0x004fc80000201000 */
[----:B------:R-:W-:-:S07]  /*c7f0*/  F2FP.F16.F32.PACK_AB R0, RZ, R0 ;  /* 0x00000000ff00723e */ /* 0x000fce00000000ff */
.L_x_5662:
[----:B------:R-:W-:Y:S05]  /*c800*/  BSYNC.RECONVERGENT B6 ;  /* 0x0000000000067941 */ /* 0x000fea0003800200 */
.L_x_5661:
[----:B------:R-:W4:Y:S01]  /*c810*/  S2R R11, SR_CTAID.X ;  /* 0x00000000000b7919 */ /* 0x000f220000002500 */
[----:B------:R-:W4:Y:S01]  /*c820*/  LDC R3, c[0x0][0x380] ;  /* 0x0000e000ff037b82 */ /* 0x000f220000000800 */
[C---:B0123--:R-:W-:Y:S01]  /*c830*/  VIADD R4, R2.reuse, 0x180 ;  /* 0x0000018002047836 */ /* 0x04ffe20000000000 */
[----:B------:R-:W-:Y:S01]  /*c840*/  BSSY.RECONVERGENT B0, `(.L_x_5761) ;  /* 0x0000013000007945 */ /* 0x000fe20003800200 */
[----:B------:R-:W-:-:S05]  /*c850*/  VIADD R27, R2, 0x80 ;  /* 0x00000080021b7836 */ /* 0x000fca0000000000 */
[----:B------:R-:W0:Y:S01]  /*c860*/  LDC.U8 R10, c[0x0][0x3bc] ;  /* 0x0000ef00ff0a7b82 */ /* 0x000e220000000000 */
[----:B----4-:R-:W-:Y:S02]  /*c870*/  IMAD R5, R11, -0x200, R3 ;  /* 0xfffffe000b057824 */ /* 0x010fe400078e0203 */
[----:B------:R-:W-:-:S03]  /*c880*/  VIADD R3, R2, 0x100 ;  /* 0x0000010002037836 */ /* 0x000fc60000000000 */
[-C--:B------:R-:W-:Y:S02]  /*c890*/  ISETP.GE.AND P1, PT, R2, R5.reuse, PT ;  /* 0x000000050200720c */ /* 0x080fe40003f26270 */
[-C--:B------:R-:W-:Y:S02]  /*c8a0*/  ISETP.GE.AND P2, PT, R3, R5.reuse, PT ;  /* 0x000000050300720c */ /* 0x080fe40003f46270 */
[-C--:B------:R-:W-:Y:S02]  /*c8b0*/  ISETP.GE.AND P0, PT, R4, R5.reuse, PT ;  /* 0x000000050400720c */ /* 0x080fe40003f06270 */
[----:B------:R-:W-:-:S07]  /*c8c0*/  ISETP.GE.AND P4, PT, R27, R5, PT ;  /* 0x000000051b00720c */ /* 0x000fce0003f86270 */
[----:B0-----:R-:W-:Y:S06]  /*c8d0*/  @P1 BRA `(.L_x_5762) ;  /* 0x0000000000241947 */ /* 0x001fec0003800000 */
[----:B-----5:R-:W-:Y:S02]  /*c8e0*/  HADD2.F32 R5, -RZ, R26.H0_H0 ;  /* 0x2000001aff057230 */ /* 0x020fe40000004100 */
[----:B------:R-:W-:Y:S02]  /*c8f0*/  HADD2.F32 R4, -RZ, R29.H0_H0 ;  /* 0x2000001dff047230 */ /* 0x000fe40000004100 */
[----:B------:R-:W-:Y:S01]  /*c900*/  HADD2.F32 R28, -RZ, R28.H0_H0 ;  /* 0x2000001cff1c7230 */ /* 0x000fe20000004100 */
[----:B------:R-:W-:-:S04]  /*c910*/  FSETP.GEU.FTZ.AND P3, PT, |R5|, 0.5, PT ;  /* 0x3f0000000500780b */ /* 0x000fc80003f7e200 */
[----:B------:R-:W-:-:S09]  /*c920*/  FADD.FTZ R3, -R4, R28 ;  /* 0x0000001c04037221 */ /* 0x000fd20000010100 */
[C---:B------:R-:W-:Y:S01]  /*c930*/  @P3 FADD.FTZ R6, -R5.reuse, 1 ;  /* 0x3f80000005063421 */ /* 0x040fe20000010100 */
[----:B------:R-:W-:-:S03]  /*c940*/  @!P3 FFMA.FTZ R4, R5, R3, R4 ;  /* 0x000000030504b223 */ /* 0x000fc60000010004 */
[----:B------:R-:W-:-:S05]  /*c950*/  @P3 FFMA.FTZ R4, -R3, R6, R28 ;  /* 0x0000000603043223 */ /* 0x000fca000001011c */
[----:B------:R-:W-:-:S07]  /*c960*/  F2FP.F16.F32.PACK_AB R3, RZ, R4 ;  /* 0x00000004ff03723e */ /* 0x000fce00000000ff */
.L_x_5762:
[----:B------:R-:W-:Y:S05]  /*c970*/  BSYNC.RECONVERGENT B0 ;  /* 0x0000000000007941 */ /* 0x000fea0003800200 */
.L_x_5761:
[----:B------:R-:W-:Y:S04]  /*c980*/  BSSY.RECONVERGENT B0, `(.L_x_5763) ;  /* 0x000000b000007945 */ /* 0x000fe80003800200 */
[----:B------:R-:W-:Y:S05]  /*c990*/  @P4 BRA `(.L_x_5764) ;  /* 0x0000000000244947 */ /* 0x000fea0003800000 */
[----:B-----5:R-:W-:Y:S02]  /*c9a0*/  HADD2.F32 R6, -RZ, R18.H0_H0 ;  /* 0x20000012ff067230 */ /* 0x020fe40000004100 */
[----:B------:R-:W-:Y:S02]  /*c9b0*/  HADD2.F32 R5, -RZ, R24.H0_H0 ;  /* 0x20000018ff057230 */ /* 0x000fe40000004100 */
[----:B------:R-:W-:Y:S01]  /*c9c0*/  HADD2.F32 R7, -RZ, R22.H0_H0 ;  /* 0x20000016ff077230 */ /* 0x000fe20000004100 */
[----:B------:R-:W-:-:S04]  /*c9d0*/  FSETP.GEU.FTZ.AND P3, PT, |R6|, 0.5, PT ;  /* 0x3f0000000600780b */ /* 0x000fc80003f7e200 */
[----:B------:R-:W-:-:S09]  /*c9e0*/  FADD.FTZ R4, -R5, R7 ;  /* 0x0000000705047221 */ /* 0x000fd20000010100 */
[C---:B------:R-:W-:Y:S01]  /*c9f0*/  @!P3 FFMA.FTZ R18, R6.reuse, R4, R5 ;  /* 0x000000040612b223 */ /* 0x040fe20000010005 */
[----:B------:R-:W-:-:S04]  /*ca00*/  @P3 FADD.FTZ R5, -R6, 1 ;  /* 0x3f80000006053421 */ /* 0x000fc80000010100 */
[----:B------:R-:W-:-:S05]  /*ca10*/  @P3 FFMA.FTZ R18, -R4, R5, R7 ;  /* 0x0000000504123223 */ /* 0x000fca0000010107 */
[----:B------:R-:W-:-:S07]  /*ca20*/  F2FP.F16.F32.PACK_AB R18, RZ, R18 ;  /* 0x00000012ff12723e */ /* 0x000fce00000000ff */
.L_x_5764:
[----:B------:R-:W-:Y:S05]  /*ca30*/  BSYNC.RECONVERGENT B0 ;  /* 0x0000000000007941 */ /* 0x000fea0003800200 */
.L_x_5763:
        /* <DEDUP_REMOVED lines=11> */
.L_x_5766:
[----:B------:R-:W-:Y:S05]  /*caf0*/  BSYNC.RECONVERGENT B0 ;  /* 0x0000000000007941 */ /* 0x000fea0003800200 */
.L_x_5765:
[----:B------:R-:W-:Y:S04]  /*cb00*/  BSSY.RECONVERGENT B0, `(.L_x_5767) ;  /* 0x000000b000007945 */ /* 0x000fe80003800200 */
[----:B------:R-:W-:Y:S05]  /*cb10*/  @P0 BRA `(.L_x_5768) ;  /* 0x0000000000240947 */ /* 0x000fea0003800000 */
        /* <DEDUP_REMOVED lines=9> */
.L_x_5768:
[----:B------:R-:W-:Y:S05]  /*cbb0*/  BSYNC.RECONVERGENT B0 ;  /* 0x0000000000007941 */ /* 0x000fea0003800200 */
.L_x_5767:
[----:B------:R-:W-:Y:S04]  /*cbc0*/  BSSY.RECONVERGENT B6, `(.L_x_5769) ;  /* 0x000010f000067945 */ /* 0x000fe80003800200 */
[----:B------:R-:W-:Y:S05]  /*cbd0*/  @P1 BRA `(.L_x_5770) ;  /* 0x0000001000341947 */ /* 0x000fea0003800000 */
[----:B------:R-:W0:Y:S01]  /*cbe0*/  LDCU UR4, c[0x0][0x3c0] ;  /* 0x00007800ff0477ac */ /* 0x000e220008000800 */
[----:B------:R-:W1:Y:S01]  /*cbf0*/  LDC.64 R8, c[0x0][0x388] ;  /* 0x0000e200ff087b82 */ /* 0x000e620000000a00 */
[----:B-----5:R-:W-:Y:S01]  /*cc00*/  IMAD R0, R11, 0x200, R2 ;  /* 0x000002000b007824 */ /* 0x020fe200078e0202 */
[----:B------:R-:W-:-:S03]  /*cc10*/  PRMT R2, R10, 0x9910, RZ ;  /* 0x000099100a027816 */ /* 0x000fc600000000ff */
[----:B0-----:R-:W-:Y:S02]  /*cc20*/  IMAD R5, R0, UR4, RZ ;  /* 0x0000000400057c24 */ /* 0x001fe4000f8e02ff */
[----:B------:R-:W-:-:S05]  /*cc30*/  IMAD.MOV.U32 R0, RZ, RZ, R2 ;  /* 0x000000ffff007224 */ /* 0x000fca00078e0002 */
[----:B------:R-:W-:Y:S02]  /*cc40*/  ISETP.GT.AND P0, PT, R0, 0x9, PT ;  /* 0x000000090000780c */ /* 0x000fe40003f04270 */
[----:B-1----:R-:W-:-:S05]  /*cc50*/  IADD3 R8, P1, PT, R5, R8, RZ ;  /* 0x0000000805087210 */ /* 0x002fca0007f3e0ff */
        /* <DEDUP_REMOVED lines=15> */
.L_x_5774:
[----:B------:R-:W-:-:S06]  /*cd50*/  HADD2.F32 R3, -RZ, R3.H0_H0 ;  /* 0x20000003ff037230 */ /* 0x000fcc0000004100 */
[----:B------:R-:W0:Y:S02]  /*cd60*/  F2I.S64.TRUNC R2, R3 ;  /* 0x0000000300027311 */ /* 0x000e24000020d900 */
[----:B0-----:R-:W-:Y:S02]  /*cd70*/  IMAD.MOV.U32 R5, RZ, RZ, R2 ;  /* 0x000000ffff057224 */ /* 0x001fe400078e0002 */
[----:B------:R-:W-:-:S03]  /*cd80*/  IMAD.MOV.U32 R2, RZ, RZ, R27 ;  /* 0x000000ffff027224 */ /* 0x000fc600078e001b */
[----:B------:R3:W-:Y:S01]  /*cd90*/  STG.E.U8 desc[UR36][R8.64], R5 ;  /* 0x0000000508007986 */ /* 0x0007e2000c101124 */
[----:B------:R-:W-:Y:S05]  /*cda0*/  BRA `(.L_x_5770) ;  /* 0x0000000c00c07947 */ /* 0x000fea0003800000 */
.L_x_5773:
        /* <DEDUP_REMOVED lines=11> */
.L_x_5777:
[----:B------:R-:W-:Y:S02]  /*ce60*/  HADD2.F32 R3, -RZ, R3.H0_H0 ;  /* 0x20000003ff037230 */ /* 0x000fe40000004100 */
[----:B------:R-:W-:-:S04]  /*ce70*/  IMAD.MOV.U32 R2, RZ, RZ, R27 ;  /* 0x000000ffff027224 */ /* 0x000fc800078e001b */
[----:B------:R-:W0:Y:S02]  /*ce80*/  F2I.FTZ.TRUNC.NTZ R3, R3 ;  /* 0x0000000300037305 */ /* 0x000e24000021f100 */
[----:B0-----:R1:W-:Y:S01]  /*ce90*/  STG.E desc[UR36][R8.64], R3 ;  /* 0x0000000308007986 */ /* 0x0013e2000c101924 */
[----:B------:R-:W-:Y:S05]  /*cea0*/  BRA `(.L_x_5770) ;  /* 0x0000000c00807947 */ /* 0x000fea0003800000 */
.L_x_5776:
[----:B------:R-:W-:Y:S02]  /*ceb0*/  HADD2.F32 R3, -RZ, R3.H0_H0 ;  /* 0x20000003ff037230 */ /* 0x000fe40000004100 */
[----:B------:R-:W-:-:S04]  /*cec0*/  IMAD.MOV.U32 R2, RZ, RZ, R27 ;  /* 0x000000ffff027224 */ /* 0x000fc800078e001b */
[----:B------:R-:W0:Y:S02]  /*ced0*/  F2I.FTZ.TRUNC.NTZ R3, R3 ;  /* 0x0000000300037305 */ /* 0x000e24000021f100 */
[----:B0-----:R2:W-:Y:S01]  /*cee0*/  STG.E.U16 desc[UR36][R8.64], R3 ;  /* 0x0000000308007986 */ /* 0x0015e2000c101524 */
[----:B------:R-:W-:Y:S05]  /*cef0*/  BRA `(.L_x_5770) ;  /* 0x0000000c006c7947 */ /* 0x000fea0003800000 */
.L_x_5772:
        /* <DEDUP_REMOVED lines=10> */
.L_x_5779:
[----:B------:R0:W-:Y:S01]  /*cfa0*/  STG.E.U16 desc[UR36][R8.64], R3 ;  /* 0x0000000308007986 */ /* 0x0001e2000c101524 */
[----:B------:R-:W-:Y:S01]  /*cfb0*/  IMAD.MOV.U32 R2, RZ, RZ, R27 ;  /* 0x000000ffff027224 */ /* 0x000fe200078e001b */
[----:B------:R-:W-:Y:S06]  /*cfc0*/  BRA `(.L_x_5770) ;  /* 0x0000000c00387947 */ /* 0x000fec0003800000 */
.L_x_5778:
        /* <DEDUP_REMOVED lines=11> */
.L_x_5781:
[----:B------:R-:W-:Y:S02]  /*d080*/  HADD2.F32 R0, -RZ, R3.H0_H0 ;  /* 0x20000003ff007230 */ /* 0x000fe40000004100 */
[----:B------:R-:W-:-:S03]  /*d090*/  IMAD.MOV.U32 R2, RZ, RZ, R27 ;  /* 0x000000ffff027224 */ /* 0x000fc600078e001b */
[----:B------:R-:W-:-:S04]  /*d0a0*/  F2FP.F16.F32.PACK_AB R0, RZ, R0 ;  /* 0x00000000ff00723e */ /* 0x000fc800000000ff */
[----:B------:R-:W-:-:S05]  /*d0b0*/  PRMT R0, R0, 0x5410, RZ ;  /* 0x0000541000007816 */ /* 0x000fca00000000ff */
[----:B------:R0:W-:Y:S01]  /*d0c0*/  STG.E desc[UR36][R8.64], R0 ;  /* 0x0000000008007986 */ /* 0x0001e2000c101924 */
[----:B------:R-:W-:Y:S05]  /*d0d0*/  BRA `(.L_x_5770) ;  /* 0x0000000800f47947 */ /* 0x000fea0003800000 */
.L_x_5780:
[----:B------:R-:W-:Y:S02]  /*d0e0*/  HADD2.F32 R4, -RZ, R3.H0_H0 ;  /* 0x20000003ff047230 */ /* 0x000fe40000004100 */
[----:B------:R-:W-:-:S03]  /*d0f0*/  IMAD.MOV.U32 R2, RZ, RZ, R27 ;  /* 0x000000ffff027224 */ /* 0x000fc600078e001b */
[----:B------:R-:W-:-:S06]  /*d100*/  FMUL.FTZ R4, R4, 1 ;  /* 0x3f80000004047820 */ /* 0x000fcc0000410000 */
[----:B------:R-:W0:Y:S02]  /*d110*/  F2F.F64.F32 R4, R4 ;  /* 0x0000000400047310 */ /* 0x000e240000201800 */
[----:B0-----:R0:W-:Y:S01]  /*d120*/  STG.E.64 desc[UR36][R8.64], R4 ;  /* 0x0000000408007986 */ /* 0x0011e2000c101b24 */
[----:B------:R-:W-:Y:S05]  /*d130*/  BRA `(.L_x_5770) ;  /* 0x0000000800dc7947 */ /* 0x000fea0003800000 */
.L_x_5771:
        /* <DEDUP_REMOVED lines=14> */
.L_x_5784:
[----:B------:R-:W-:Y:S01]  /*d220*/  HADD2.F32 R3, -RZ, R3.H0_H0 ;  /* 0x20000003ff037230 */ /* 0x000fe20000004100 */
[----:B------:R-:W-:Y:S01]  /*d230*/  CS2R R6, SRZ ;  /* 0x0000000000067805 */ /* 0x000fe2000001ff00 */
[----:B------:R-:W-:-:S03]  /*d240*/  IMAD.MOV.U32 R2, RZ, RZ, R27 ;  /* 0x000000ffff027224 */ /* 0x000fc600078e001b */
[----:B------:R-:W-:-:S04]  /*d250*/  FMUL.FTZ R3, R3, 1 ;  /* 0x3f80000003037820 */ /* 0x000fc80000410000 */
[----:B------:R-:W0:Y:S02]  /*d260*/  F2F.F64.F32 R4, R3 ;  /* 0x0000000300047310 */ /* 0x000e240000201800 */
[----:B0-----:R0:W-:Y:S01]  /*d270*/  STG.E.128 desc[UR36][R8.64], R4 ;  /* 0x0000000408007986 */ /* 0x0011e2000c101d24 */
[----:B------:R-:W-:Y:S05]  /*d280*/  BRA `(.L_x_5770) ;  /* 0x0000000800887947 */ /* 0x000fea0003800000 */
.L_x_5783:
        /* <DEDUP_REMOVED lines=19> */
.L_x_5788:
[----:B------:R-:W-:Y:S05]  /*d3c0*/  BSYNC.RECONVERGENT B0 ;  /* 0x0000000000007941 */ /* 0x000fea0003800200 */
.L_x_5787:
[----:B------:R-:W-:Y:S01]  /*d3d0*/  LOP3.LUT R3, R0, 0x80, R3, 0xf8, !PT ;  /* 0x0000008000037812 */ /* 0x000fe200078ef803 */
[----:B------:R-:W-:-:S04]  /*d3e0*/  IMAD.MOV.U32 R2, RZ, RZ, R27 ;  /* 0x000000ffff027224 */ /* 0x000fc800078e001b */
[----:B------:R0:W-:Y:S01]  /*d3f0*/  STG.E.U8 desc[UR36][R8.64], R3 ;  /* 0x0000000308007986 */ /* 0x0001e2000c101124 */
[----:B------:R-:W-:Y:S05]  /*d400*/  BRA `(.L_x_5770) ;  /* 0x0000000800287947 */ /* 0x000fea0003800000 */
.L_x_5786:
        /* <DEDUP_REMOVED lines=15> */
.L_x_5790:
[----:B------:R-:W-:Y:S05]  /*d500*/  BSYNC.RECONVERGENT B0 ;  /* 0x0000000000007941 */ /* 0x000fea0003800200 */
.L_x_5789:
[----:B------:R-:W-:Y:S01]  /*d510*/  LOP3.LUT R3, R0, 0x80, R3, 0xf8, !PT ;  /* 0x0000008000037812 */ /* 0x000fe200078ef803 */
[----:B------:R-:W-:-:S04]  /*d520*/  IMAD.MOV.U32 R2, RZ, RZ, R27 ;  /* 0x000000ffff027224 */ /* 0x000fc800078e001b */
[----:B------:R0:W-:Y:S01]  /*d530*/  STG.E.U8 desc[UR36][R8.64], R3 ;  /* 0x0000000308007986 */ /* 0x0001e2000c101124 */
[----:B------:R-:W-:Y:S05]  /*d540*/  BRA `(.L_x_5770) ;  /* 0x0000000400d87947 */ /* 0x000fea0003800000 */
.L_x_5785:
[----:B------:R-:W-:Y:S02]  /*d550*/  HADD2.F32 R0, -RZ, R3.H0_H0 ;  /* 0x20000003ff007230 */ /* 0x000fe40000004100 */
[----:B------:R-:W-:-:S03]  /*d560*/  IMAD.MOV.U32 R2, RZ, RZ, R27 ;  /* 0x000000ffff027224 */ /* 0x000fc600078e001b */
[----:B------:R-:W-:-:S05]  /*d570*/  F2FP.BF16.F32.PACK_AB R0, RZ, R0 ;  /* 0x00000000ff00723e */ /* 0x000fca00000010ff */
[----:B------:R0:W-:Y:S01]  /*d580*/  STG.E.U16 desc[UR36][R8.64], R0 ;  /* 0x0000000008007986 */ /* 0x0001e2000c101524 */
[----:B------:R-:W-:Y:S05]  /*d590*/  BRA `(.L_x_5770) ;  /* 0x0000000400c47947 */ /* 0x000fea0003800000 */
.L_x_5782:
        /* <DEDUP_REMOVED lines=13> */
.L_x_5793:
        /* <DEDUP_REMOVED lines=13> */
.L_x_5796:
[----:B------:R-:W-:-:S04]  /*d740*/  SHF.R.U32.HI R0, RZ, 0x14, R3 ;  /* 0x00000014ff007819 */ /* 0x000fc80000011603 */
[----:B------:R-:W-:-:S04]  /*d750*/  LOP3.LUT R0, R0, 0x1, RZ, 0xc0, !PT ;  /* 0x0000000100007812 */ /* 0x000fc800078ec0ff */
[----:B------:R-:W-:-:S04]  /*d760*/  IADD3 R0, PT, PT, R3, 0x487ffff, R0 ;  /* 0x0487ffff03007810 */ /* 0x000fc80007ffe000 */
[----:B------:R-:W-:-:S04]  /*d770*/  SHF.R.U32.HI R0, RZ, 0x14, R0 ;  /* 0x00000014ff007819 */ /* 0x000fc80000011600 */
[----:B------:R-:W-:-:S07]  /*d780*/  LOP3.LUT R0, R0, 0xff, RZ, 0xc0, !PT ;  /* 0x000000ff00007812 */ /* 0x000fce00078ec0ff */
.L_x_5797:
[----:B------:R-:W-:-:S04]  /*d790*/  SHF.R.U32.HI R3, RZ, 0x18, R3 ;  /* 0x00000018ff037819 */ /* 0x000fc80000011603 */
[----:B------:R-:W-:-:S04]  /*d7a0*/  LOP3.LUT R0, R0, 0x80, R3, 0xf8, !PT ;  /* 0x0000008000007812 */ /* 0x000fc800078ef803 */
[----:B------:R-:W-:-:S07]  /*d7b0*/  PRMT R4, R0, 0x7610, R4 ;  /* 0x0000761000047816 */ /* 0x000fce0000000004 */
.L_x_5795:
[----:B------:R-:W-:Y:S05]  /*d7c0*/  BSYNC.RECONVERGENT B0 ;  /* 0x0000000000007941 */ /* 0x000fea0003800200 */
.L_x_5794:
[----:B------:R0:W-:Y:S01]  /*d7d0*/  STG.E.U8 desc[UR36][R8.64], R4 ;  /* 0x0000000408007986 */ /* 0x0001e2000c101124 */
[----:B------:R-:W-:Y:S01]  /*d7e0*/  IMAD.MOV.U32 R2, RZ, RZ, R27 ;  /* 0x000000ffff027224 */ /* 0x000fe200078e001b */
[----:B------:R-:W-:Y:S06]  /*d7f0*/  BRA `(.L_x_5770) ;  /* 0x00000004002c7947 */ /* 0x000fec0003800000 */
.L_x_5792:
        /* <DEDUP_REMOVED lines=13> */
.L_x_5800:
[----:B------:R-:W-:-:S04]  /*d8d0*/  SHF.R.U32.HI R0, RZ, 0x15, R3 ;  /* 0x00000015ff007819 */ /* 0x000fc80000011603 */
[----:B------:R-:W-:-:S04]  /*d8e0*/  LOP3.LUT R0, R0, 0x1, RZ, 0xc0, !PT ;  /* 0x0000000100007812 */ /* 0x000fc800078ec0ff */
[----:B------:R-:W-:-:S04]  /*d8f0*/  IADD3 R0, PT, PT, R3, 0x88fffff, R0 ;  /* 0x088fffff03007810 */ /* 0x000fc80007ffe000 */
[----:B------:R-:W-:-:S04]  /*d900*/  SHF.R.U32.HI R0, RZ, 0x15, R0 ;  /* 0x00000015ff007819 */ /* 0x000fc80000011600 */
[----:B------:R-:W-:-:S07]  /*d910*/  LOP3.LUT R0, R0, 0xff, RZ, 0xc0, !PT ;  /* 0x000000ff00007812 */ /* 0x000fce00078ec0ff */
.L_x_5801:
[----:B------:R-:W-:-:S04]  /*d920*/  SHF.R.U32.HI R3, RZ, 0x18, R3 ;  /* 0x00000018ff037819 */ /* 0x000fc80000011603 */
[----:B------:R-:W-:-:S04]  /*d930*/  LOP3.LUT R0, R0, 0x80, R3, 0xf8, !PT ;  /* 0x0000008000007812 */ /* 0x000fc800078ef803 */
[----:B------:R-:W-:-:S07]  /*d940*/  PRMT R4, R0, 0x7610, R4 ;  /* 0x0000761000047816 */ /* 0x000fce0000000004 */
.L_x_5799:
[----:B------:R-:W-:Y:S05]  /*d950*/  BSYNC.RECONVERGENT B0 ;  /* 0x0000000000007941 */ /* 0x000fea0003800200 */
.L_x_5798:
[----:B------:R0:W-:Y:S01]  /*d960*/  STG.E.U8 desc[UR36][R8.64], R4 ;  /* 0x0000000408007986 */ /* 0x0001e2000c101124 */
[----:B------:R-:W-:Y:S01]  /*d970*/  IMAD.MOV.U32 R2, RZ, RZ, R27 ;  /* 0x000000ffff027224 */ /* 0x000fe200078e001b */
[----:B------:R-:W-:Y:S06]  /*d980*/  BRA `(.L_x_5770) ;  /* 0x0000000000c87947 */ /* 0x000fec0003800000 */
.L_x_5791:
[----:B------:R-:W-:-:S13]  /*d990*/  ISETP.NE.AND P0, PT, R0, 0x1c, PT ;  /* 0x0000001c0000780c */ /* 0x000fda0003f05270 */
[----:B------:R-:W-:Y:S05]  /*d9a0*/  @!P0 BRA `(.L_x_5802) ;  /* 0x0000000000b08947 */ /* 0x000fea0003800000 */
[----:B------:R-:W-:-:S13]  /*d9b0*/  ISETP.NE.AND P0, PT, R0, 0x1d, PT ;  /* 0x0000001d0000780c */ /* 0x000fda0003f05270 */
[----:B------:R-:W-:Y:S05]  /*d9c0*/  @!P0 BRA `(.L_x_5803) ;  /* 0x0000000000948947 */ /* 0x000fea0003800000 */
[----:B------:R-:W-:-:S13]  /*d9d0*/  ISETP.NE.AND P0, PT, R0, 0x2c, PT ;  /* 0x0000002c0000780c */ /* 0x000fda0003f05270 */
[----:B------:R-:W-:Y:S05]  /*d9e0*/  @!P0 BRA `(.L_x_5804) ;  /* 0x0000000000488947 */ /* 0x000fea0003800000 */
.L_x_5775:
        /* <DEDUP_REMOVED lines=16> */
.L_x_5805:
[----:B------:R-:W-:Y:S01]  /*daf0*/  IMAD.MOV.U32 R2, RZ, RZ, R27 ;  /* 0x000000ffff027224 */ /* 0x000fe200078e001b */
[----:B------:R-:W-:Y:S06]  /*db00*/  BRA `(.L_x_5770) ;  /* 0x0000000000687947 */ /* 0x000fec0003800000 */
.L_x_5804:
[----:B------:R-:W-:-:S05]  /*db10*/  HADD2.F32 R3, -RZ, R3.H0_H0 ;  /* 0x20000003ff037230 */ /* 0x000fca0000004100 */
        /* <DEDUP_REMOVED lines=16> */
.L_x_5803:
[----:B------:R-:W-:Y:S02]  /*dc20*/  HADD2.F32 R4, -RZ, R3.H0_H0 ;  /* 0x20000003ff047230 */ /* 0x000fe40000004100 */
[----:B------:R-:W-:-:S04]  /*dc30*/  IMAD.MOV.U32 R2, RZ, RZ, R27 ;  /* 0x000000ffff027224 */ /* 0x000fc800078e001b */
[----:B------:R-:W0:Y:S02]  /*dc40*/  F2I.U64.TRUNC R4, R4 ;  /* 0x0000000400047311 */ /* 0x000e24000020d800 */
[----:B0-----:R0:W-:Y:S01]  /*dc50*/  STG.E.64 desc[UR36][R8.64], R4 ;  /* 0x0000000408007986 */ /* 0x0011e2000c101b24 */
[----:B------:R-:W-:Y:S05]  /*dc60*/  BRA `(.L_x_5770) ;  /* 0x0000000000107947 */ /* 0x000fea0003800000 */
.L_x_5802:
[----:B------:R-:W-:Y:S02]  /*dc70*/  HADD2.F32 R3, -RZ, R3.H0_H0 ;  /* 0x20000003ff037230 */ /* 0x000fe40000004100 */
[----:B------:R-:W-:-:S04]  /*dc80*/  IMAD.MOV.U32 R2, RZ, RZ, R27 ;  /* 0x000000ffff027224 */ /* 0x000fc800078e001b */
[----:B------:R-:W0:Y:S02]  /*dc90*/  F2I.FTZ.U32.TRUNC.NTZ R3, R3 ;  /* 0x0000000300037305 */ /* 0x000e24000021f000 */
[----:B0-----:R0:W-:Y:S02]  /*dca0*/  STG.E desc[UR36][R8.64], R3 ;  /* 0x0000000308007986 */ /* 0x0011e4000c101924 */
.L_x_5770:
[----:B------:R-:W-:Y:S05]  /*dcb0*/  BSYNC.RECONVERGENT B6 ;  /* 0x0000000000067941 */ /* 0x000fea0003800200 */
.L_x_5769:
        /* <DEDUP_REMOVED lines=9> */
[----:B--234-:R-:W0:Y:S01]  /*dd50*/  LDC.64 R8, c[0x0][0x388] ;  /* 0x0000e200ff087b82 */ /* 0x01ce220000000a00 */
        /* <DEDUP_REMOVED lines=19> */
.L_x_5811:
[----:B------:R-:W-:-:S06]  /*de90*/  HADD2.F32 R5, -RZ, R18.H0_H0 ;  /* 0x20000012ff057230 */ /* 0x000fcc0000004100 */
[----:B------:R-:W0:Y:S02]  /*dea0*/  F2I.S64.TRUNC R4, R5 ;  /* 0x0000000500047311 */ /* 0x000e24000020d900 */
[----:B0-----:R0:W-:Y:S01]  /*deb0*/  STG.E.U8 desc[UR36][R8.64], R4 ;  /* 0x0000000408007986 */ /* 0x0011e2000c101124 */
[----:B------:R-:W-:Y:S05]  /*dec0*/  BRA `(.L_x_5813) ;  /* 0x0000000c006c7947 */ /* 0x000fea0003800000 */
.L_x_5810:
        /* <DEDUP_REMOVED lines=10> */
.L_x_5815:
[----:B------:R-:W-:-:S04]  /*df70*/  HADD2.F32 R18, -RZ, R18.H0_H0 ;  /* 0x20000012ff127230 */ /* 0x000fc80000004100 */
[----:B------:R-:W0:Y:S02]  /*df80*/  F2I.FTZ.TRUNC.NTZ R3, R18 ;  /* 0x0000001200037305 */ /* 0x000e24000021f100 */
[----:B0-----:R0:W-:Y:S01]  /*df90*/  STG.E desc[UR36][R8.64], R3 ;  /* 0x0000000308007986 */ /* 0x0011e2000c101924 */
[----:B------:R-:W-:Y:S05]  /*dfa0*/  BRA `(.L_x_5813) ;  /* 0x0000000c00347947 */ /* 0x000fea0003800000 */
.L_x_5814:
[----:B------:R-:W-:-:S04]  /*dfb0*/  HADD2.F32 R18, -RZ, R18.H0_H0 ;  /* 0x20000012ff127230 */ /* 0x000fc80000004100 */
[----:B------:R-:W0:Y:S02]  /*dfc0*/  F2I.FTZ.TRUNC.NTZ R3, R18 ;  /* 0x0000001200037305 */ /* 0x000e24000021f100 */
[----:B0-----:R0:W-:Y:S01]  /*dfd0*/  STG.E.U16 desc[UR36][R8.64], R3 ;  /* 0x0000000308007986 */ /* 0x0011e2000c101524 */
[----:B------:R-:W-:Y:S05]  /*dfe0*/  BRA `(.L_x_5813) ;  /* 0x0000000c00247947 */ /* 0x000fea0003800000 */
.L_x_5809:
        /* <DEDUP_REMOVED lines=9> */
.L_x_5817:
[----:B------:R0:W-:Y:S01]  /*e080*/  STG.E.U16 desc[UR36][R8.64], R18 ;  /* 0x0000001208007986 */ /* 0x0001e2000c101524 */
[----:B------:R-:W-:Y:S05]  /*e090*/  BRA `(.L_x_5813) ;  /* 0x0000000800f87947 */ /* 0x000fea0003800000 */
.L_x_5816:
        /* <DEDUP_REMOVED lines=10> */
.L_x_5819:
[----:B------:R-:W-:-:S05]  /*e140*/  HADD2.F32 R0, -RZ, R18.H0_H0 ;  /* 0x20000012ff007230 */ /* 0x000fca0000004100 */
[----:B------:R-:W-:-:S04]  /*e150*/  F2FP.F16.F32.PACK_AB R0, RZ, R0 ;  /* 0x00000000ff00723e */ /* 0x000fc800000000ff */
[----:B------:R-:W-:-:S05]  /*e160*/  PRMT R0, R0, 0x5410, RZ ;  /* 0x0000541000007816 */ /* 0x000fca00000000ff */
[----:B------:R0:W-:Y:S01]  /*e170*/  STG.E desc[UR36][R8.64], R0 ;  /* 0x0000000008007986 */ /* 0x0001e2000c101924 */
[----:B------:R-:W-:Y:S05]  /*e180*/  BRA `(.L_x_5813) ;  /* 0x0000000800bc7947 */ /* 0x000fea0003800000 */
.L_x_5818:
[----:B------:R-:W-:-:S05]  /*e190*/  HADD2.F32 R4, -RZ, R18.H0_H0 ;  /* 0x20000012ff047230 */ /* 0x000fca0000004100 */
[----:B------:R-:W-:-:S06]  /*e1a0*/  FMUL.FTZ R4, R4, 1 ;  /* 0x3f80000004047820 */ /* 0x000fcc0000410000 */
[----:B------:R-:W0:Y:S02]  /*e1b0*/  F2F.F64.F32 R4, R4 ;  /* 0x0000000400047310 */ /* 0x000e240000201800 */
[----:B0-----:R0:W-:Y:S01]  /*e1c0*/  STG.E.64 desc[UR36][R8.64], R4 ;  /* 0x0000000408007986 */ /* 0x0011e2000c101b24 */
[----:B------:R-:W-:Y:S05]  /*e1d0*/  BRA `(.L_x_5813) ;  /* 0x0000000800a87947 */ /* 0x000fea0003800000 */
.L_x_5808:
        /* <DEDUP_REMOVED lines=14> */
.L_x_5823:
        /* <DEDUP_REMOVED lines=17> */
.L_x_5826:
[----:B------:R-:W-:-:S04]  /*e3d0*/  SHF.R.U32.HI R3, RZ, 0x18, R5 ;  /* 0x00000018ff037819 */ /* 0x000fc80000011605 */
[----:B------:R-:W-:-:S04]  /*e3e0*/  LOP3.LUT R0, R0, 0x80, R3, 0xf8, !PT ;  /* 0x0000008000007812 */ /* 0x000fc800078ef803 */
[----:B------:R-:W-:-:S07]  /*e3f0*/  PRMT R4, R0, 0x7610, R4 ;  /* 0x0000761000047816 */ /* 0x000fce0000000004 */
.L_x_5825:
[----:B------:R-:W-:Y:S05]  /*e400*/  BSYNC.RECONVERGENT B0 ;  /* 0x0000000000007941 */ /* 0x000fea0003800200 */
.L_x_5824:
[----:B------:R0:W-:Y:S01]  /*e410*/  STG.E.U8 desc[UR36][R8.64], R4 ;  /* 0x0000000408007986 */ /* 0x0001e2000c101124 */
[----:B------:R-:W-:Y:S05]  /*e420*/  BRA `(.L_x_5813) ;  /* 0x0000000800147947 */ /* 0x000fea0003800000 */
.L_x_5822:
        /* <DEDUP_REMOVED lines=17> */
.L_x_5829:
[----:B------:R-:W-:-:S04]  /*e540*/  SHF.R.U32.HI R3, RZ, 0x18, R5 ;  /* 0x00000018ff037819 */ /* 0x000fc80000011605 */
[----:B------:R-:W-:-:S04]  /*e550*/  LOP3.LUT R0, R0, 0x80, R3, 0xf8, !PT ;  /* 0x0000008000007812 */ /* 0x000fc800078ef803 */
[----:B------:R-:W-:-:S07]  /*e560*/  PRMT R4, R0, 0x7610, R4 ;  /* 0x0000761000047816 */ /* 0x000fce0000000004 */
.L_x_5828:
[----:B------:R-:W-:Y:S05]  /*e570*/  BSYNC.RECONVERGENT B0 ;  /* 0x0000000000007941 */ /* 0x000fea0003800200 */
.L_x_5827:
[----:B------:R0:W-:Y:S01]  /*e580*/  STG.E.U8 desc[UR36][R8.64], R4 ;  /* 0x0000000408007986 */ /* 0x0001e2000c101124 */
[----:B------:R-:W-:Y:S05]  /*e590*/  BRA `(.L_x_5813) ;  /* 0x0000000400b87947 */ /* 0x000fea0003800000 */
.L_x_5821:
        /* <DEDUP_REMOVED lines=22> */
.L_x_5831:
[----:B------:R-:W-:-:S06]  /*e700*/  HADD2.F32 R4, -RZ, R18.H0_H0 ;  /* 0x20000012ff047230 */ /* 0x000fcc0000004100 */
[----:B------:R-:W0:Y:S02]  /*e710*/  F2I.U64.TRUNC R4, R4 ;  /* 0x0000000400047311 */ /* 0x000e24000020d800 */
[----:B0-----:R0:W-:Y:S01]  /*e720*/  STG.E.64 desc[UR36][R8.64], R4 ;  /* 0x0000000408007986 */ /* 0x0011e2000c101b24 */
[----:B------:R-:W-:Y:S05]  /*e730*/  BRA `(.L_x_5813) ;  /* 0x0000000400507947 */ /* 0x000fea0003800000 */
.L_x_5830:
[----:B------:R-:W-:-:S04]  /*e740*/  HADD2.F32 R18, -RZ, R18.H0_H0 ;  /* 0x20000012ff127230 */ /* 0x000fc80000004100 */
[----:B------:R-:W0:Y:S02]  /*e750*/  F2I.FTZ.U32.TRUNC.NTZ R3, R18 ;  /* 0x0000001200037305 */ /* 0x000e24000021f000 */
[----:B0-----:R0:W-:Y:S01]  /*e760*/  STG.E desc[UR36][R8.64], R3 ;  /* 0x0000000308007986 */ /* 0x0011e2000c101924 */
[----:B------:R-:W-:Y:S05]  /*e770*/  BRA `(.L_x_5813) ;  /* 0x0000000400407947 */ /* 0x000fea0003800000 */
.L_x_5820:
        /* <DEDUP_REMOVED lines=11> */
.L_x_5833:
[----:B------:R-:W-:Y:S01]  /*e830*/  HADD2.F32 R18, -RZ, R18.H0_H0 ;  /* 0x20000012ff127230 */ /* 0x000fe20000004100 */
[----:B------:R-:W-:-:S04]  /*e840*/  CS2R R6, SRZ ;  /* 0x0000000000067805 */ /* 0x000fc8000001ff00 */
[----:B------:R-:W-:-:S06]  /*e850*/  FMUL.FTZ R4, R18, 1 ;  /* 0x3f80000012047820 */ /* 0x000fcc0000410000 */
[----:B------:R-:W0:Y:S02]  /*e860*/  F2F.F64.F32 R4, R4 ;  /* 0x0000000400047310 */ /* 0x000e240000201800 */
[----:B0-----:R3:W-:Y:S01]  /*e870*/  STG.E.128 desc[UR36][R8.64], R4 ;  /* 0x0000000408007986 */ /* 0x0017e2000c101d24 */
[----:B------:R-:W-:Y:S05]  /*e880*/  BRA `(.L_x_5813) ;  /* 0x0000000000fc7947 */ /* 0x000fea0003800000 */
.L_x_5832:
[----:B------:R-:W-:-:S13]  /*e890*/  ISETP.NE.AND P0, PT, R0, 0xf, PT ;  /* 0x0000000f0000780c */ /* 0x000fda0003f05270 */
[----:B------:R-:W-:Y:S05]  /*e8a0*/  @!P0 BRA `(.L_x_5834) ;  /* 0x0000000000e88947 */ /* 0x000fea0003800000 */
[----:B------:R-:W-:-:S13]  /*e8b0*/  ISETP.NE.AND P0, PT, R0, 0x17, PT ;  /* 0x000000170000780c */ /* 0x000fda0003f05270 */
[----:B------:R-:W-:Y:S05]  /*e8c0*/  @!P0 BRA `(.L_x_5835) ;  /* 0x0000000000908947 */ /* 0x000fea0003800000 */
[----:B------:R-:W-:-:S13]  /*e8d0*/  ISETP.NE.AND P0, PT, R0, 0x18, PT ;  /* 0x000000180000780c */ /* 0x000fda0003f05270 */
[----:B------:R-:W-:Y:S05]  /*e8e0*/  @!P0 BRA `(.L_x_5836) ;  /* 0x0000000000448947 */ /* 0x000fea0003800000 */
.L_x_5812:
        /* <DEDUP_REMOVED lines=16> */
.L_x_5837:
[----:B------:R-:W-:Y:S05]  /*e9f0*/  BRA `(.L_x_5813) ;  /* 0x0000000000a07947 */ /* 0x000fea0003800000 */
.L_x_5836:
        /* <DEDUP_REMOVED lines=13> */
.L_x_5839:
[----:B------:R-:W-:Y:S05]  /*ead0*/  BSYNC.RECONVERGENT B0 ;  /* 0x0000000000007941 */ /* 0x000fea0003800200 */
.L_x_5838:
[----:B------:R-:W-:-:S05]  /*eae0*/  LOP3.LUT R3, R0, 0x80, R3, 0xf8, !PT ;  /* 0x0000008000037812 */ /* 0x000fca00078ef803 */
[----:B------:R1:W-:Y:S01]  /*eaf0*/  STG.E.U8 desc[UR36][R8.64], R3 ;  /* 0x0000000308007986 */ /* 0x0003e2000c101124 */
[----:B------:R-:W-:Y:S05]  /*eb00*/  BRA `(.L_x_5813) ;  /* 0x00000000005c7947 */ /* 0x000fea0003800000 */
.L_x_5835:
        /* <DEDUP_REMOVED lines=12> */
.L_x_5841:
[----:B------:R-:W-:Y:S01]  /*ebd0*/  IMAD.MOV.U32 R0, RZ, RZ, 0x7f ;  /* 0x0000007fff007424 */ /* 0x000fe200078e00ff */
[----:B------:R-:W-:-:S04]  /*ebe0*/  ISETP.GT.U32.AND P0, PT, R4, 0x7f800000, PT ;  /* 0x7f8000000400780c */ /* 0x000fc80003f04070 */
[----:B------:R-:W-:-:S09]  /*ebf0*/  SEL R0, R0, 0x7c, P0 ;  /* 0x0000007c00007807 */ /* 0x000fd20000000000 */
.L_x_5842:
[----:B------:R-:W-:Y:S05]  /*ec00*/  BSYNC.RECONVERGENT B0 ;  /* 0x0000000000007941 */ /* 0x000fea0003800200 */
.L_x_5840:
[----:B------:R-:W-:-:S04]  /*ec10*/  SHF.R.U32.HI R3, RZ, 0x18, R3 ;  /* 0x00000018ff037819 */ /* 0x000fc80000011603 */
[----:B------:R-:W-:-:S05]  /*ec20*/  LOP3.LUT R3, R0, 0x80, R3, 0xf8, !PT ;  /* 0x0000008000037812 */ /* 0x000fca00078ef803 */
[----:B------:R0:W-:Y:S01]  /*ec30*/  STG.E.U8 desc[UR36][R8.64], R3 ;  /* 0x0000000308007986 */ /* 0x0001e2000c101124 */
[----:B------:R-:W-:Y:S05]  /*ec40*/  BRA `(.L_x_5813) ;  /* 0x00000000000c7947 */ /* 0x000fea0003800000 */
.L_x_5834:
[----:B------:R-:W-:-:S05]  /*ec50*/  HADD2.F32 R0, -RZ, R18.H0_H0 ;  /* 0x20000012ff007230 */ /* 0x000fca0000004100 */
[----:B------:R-:W-:-:S05]  /*ec60*/  F2FP.BF16.F32.PACK_AB R0, RZ, R0 ;  /* 0x00000000ff00723e */ /* 0x000fca00000010ff */
[----:B------:R2:W-:Y:S02]  /*ec70*/  STG.E.U16 desc[UR36][R8.64], R0 ;  /* 0x0000000008007986 */ /* 0x0005e4000c101524 */
.L_x_5813:
        /* <DEDUP_REMOVED lines=25> */
.L_x_5846:
[----:B------:R-:W-:-:S06]  /*ee10*/  HADD2.F32 R5, -RZ, R16.H0_H0 ;  /* 0x20000010ff057230 */ /* 0x000fcc0000004100 */
[----:B------:R-:W0:Y:S02]  /*ee20*/  F2I.S64.TRUNC R4, R5 ;  /* 0x0000000500047311 */ /* 0x000e24000020d900 */
[----:B0-----:R0:W-:Y:S01]  /*ee30*/  STG.E.U8 desc[UR36][R8.64], R4 ;  /* 0x0000000408007986 */ /* 0x0011e2000c101124 */
[----:B------:R-:W-:Y:S05]  /*ee40*/  BRA `(.L_x_5848) ;  /* 0x0000000c006c7947 */ /* 0x000fea0003800000 */
.L_x_5845:
        /* <DEDUP_REMOVED lines=10> */
.L_x_5850:
[----:B------:R-:W-:-:S04]  /*eef0*/  HADD2.F32 R16, -RZ, R16.H0_H0 ;  /* 0x20000010ff107230 */ /* 0x000fc80000004100 */
[----:B------:R-:W0:Y:S02]  /*ef00*/  F2I.FTZ.TRUNC.NTZ R3, R16 ;  /* 0x0000001000037305 */ /* 0x000e24000021f100 */
[----:B0-----:R0:W-:Y:S01]  /*ef10*/  STG.E desc[UR36][R8.64], R3 ;  /* 0x0000000308007986 */ /* 0x0011e2000c101924 */
[----:B------:R-:W-:Y:S05]  /*ef20*/  BRA `(.L_x_5848) ;  /* 0x0000000c00347947 */ /* 0x000fea0003800000 */
.L_x_5849:
[----:B------:R-:W-:-:S04]  /*ef30*/  HADD2.F32 R16, -RZ, R16.H0_H0 ;  /* 0x20000010ff107230 */ /* 0x000fc80000004100 */
[----:B------:R-:W0:Y:S02]  /*ef40*/  F2I.FTZ.TRUNC.NTZ R3, R16 ;  /* 0x0000001000037305 */ /* 0x000e24000021f100 */
[----:B0-----:R0:W-:Y:S01]  /*ef50*/  STG.E.U16 desc[UR36][R8.64], R3 ;  /* 0x0000000308007986 */ /* 0x0011e2000c101524 */
[----:B------:R-:W-:Y:S05]  /*ef60*/  BRA `(.L_x_5848) ;  /* 0x0000000c00247947 */ /* 0x000fea0003800000 */
.L_x_5844:
        /* <DEDUP_REMOVED lines=9> */
.L_x_5852:
[----:B------:R0:W-:Y:S01]  /*f000*/  STG.E.U16 desc[UR36][R8.64], R16 ;  /* 0x0000001008007986 */ /* 0x0001e2000c101524 */
[----:B------:R-:W-:Y:S05]  /*f010*/  BRA `(.L_x_5848) ;  /* 0x0000000800f87947 */ /* 0x000fea0003800000 */
.L_x_5851:
        /* <DEDUP_REMOVED lines=10> */
.L_x_5854:
[----:B------:R-:W-:-:S05]  /*f0c0*/  HADD2.F32 R0, -RZ, R16.H0_H0 ;  /* 0x20000010ff007230 */ /* 0x000fca0000004100 */
[----:B------:R-:W-:-:S04]  /*f0d0*/  F2FP.F16.F32.PACK_AB R0, RZ, R0 ;  /* 0x00000000ff00723e */ /* 0x000fc800000000ff */
[----:B------:R-:W-:-:S05]  /*f0e0*/  PRMT R0, R0, 0x5410, RZ ;  /* 0x0000541000007816 */ /* 0x000fca00000000ff */
[----:B------:R0:W-:Y:S01]  /*f0f0*/  STG.E desc[UR36][R8.64], R0 ;  /* 0x0000000008007986 */ /* 0x0001e2000c101924 */
[----:B------:R-:W-:Y:S05]  /*f100*/  BRA `(.L_x_5848) ;  /* 0x0000000800bc7947 */ /* 0x000fea0003800000 */
.L_x_5853:
[----:B------:R-:W-:-:S05]  /*f110*/  HADD2.F32 R4, -RZ, R16.H0_H0 ;  /* 0x20000010ff047230 */ /* 0x000fca0000004100 */
[----:B------:R-:W-:-:S06]  /*f120*/  FMUL.FTZ R4, R4, 1 ;  /* 0x3f80000004047820 */ /* 0x000fcc0000410000 */
[----:B------:R-:W0:Y:S02]  /*f130*/  F2F.F64.F32 R4, R4 ;  /* 0x0000000400047310 */ /* 0x000e240000201800 */
[----:B0-----:R0:W-:Y:S01]  /*f140*/  STG.E.64 desc[UR36][R8.64], R4 ;  /* 0x0000000408007986 */ /* 0x0011e2000c101b24 */
[----:B------:R-:W-:Y:S05]  /*f150*/  BRA `(.L_x_5848) ;  /* 0x0000000800a87947 */ /* 0x000fea0003800000 */
.L_x_5843:
        /* <DEDUP_REMOVED lines=14> */
.L_x_5858:
        /* <DEDUP_REMOVED lines=17> */
.L_x_5861:
[----:B------:R-:W-:-:S04]  /*f350*/  SHF.R.U32.HI R3, RZ, 0x18, R5 ;  /* 0x00000018ff037819 */ /* 0x000fc80000011605 */
[----:B------:R-:W-:-:S04]  /*f360*/  LOP3.LUT R0, R0, 0x80, R3, 0xf8, !PT ;  /* 0x0000008000007812 */ /* 0x000fc800078ef803 */
[----:B------:R-:W-:-:S07]  /*f370*/  PRMT R4, R0, 0x7610, R4 ;  /* 0x0000761000047816 */ /* 0x000fce0000000004 */
.L_x_5860:
[----:B------:R-:W-:Y:S05]  /*f380*/  BSYNC.RECONVERGENT B0 ;  /* 0x0000000000007941 */ /* 0x000fea0003800200 */
.L_x_5859:
[----:B------:R0:W-:Y:S01]  /*f390*/  STG.E.U8 desc[UR36][R8.64], R4 ;  /* 0x0000000408007986 */ /* 0x0001e2000c101124 */
[----:B------:R-:W-:Y:S05]  /*f3a0*/  BRA `(.L_x_5848) ;  /* 0x0000000800147947 */ /* 0x000fea0003800000 */
.L_x_5857:
        /* <DEDUP_REMOVED lines=17> */
.L_x_5864:
[----:B------:R-:W-:-:S04]  /*f4c0*/  SHF.R.U32.HI R3, RZ, 0x18, R5 ;  /* 0x00000018ff037819 */ /* 0x000fc80000011605 */
[----:B------:R-:W-:-:S04]  /*f4d0*/  LOP3.LUT R0, R0, 0x80, R3, 0xf8, !PT ;  /* 0x0000008000007812 */ /* 0x000fc800078ef803 */
[----:B------:R-:W-:-:S07]  /*f4e0*/  PRMT R4, R0, 0x7610, R4 ;  /* 0x0000761000047816 */ /* 0x000fce0000000004 */
.L_x_5863:
[----:B------:R-:W-:Y:S05]  /*f4f0*/  BSYNC.RECONVERGENT B0 ;  /* 0x0000000000007941 */ /* 0x000fea0003800200 */
.L_x_5862:
[----:B------:R0:W-:Y:S01]  /*f500*/  STG.E.U8 desc[UR36][R8.64], R4 ;  /* 0x0000000408007986 */ /* 0x0001e2000c101124 */
[----:B------:R-:W-:Y:S05]  /*f510*/  BRA `(.L_x_5848) ;  /* 0x0000000400b87947 */ /* 0x000fea0003800000 */
.L_x_5856:
        /* <DEDUP_REMOVED lines=22> */
.L_x_5866:
[----:B------:R-:W-:-:S06]  /*f680*/  HADD2.F32 R4, -RZ, R16.H0_H0 ;  /* 0x20000010ff047230 */ /* 0x000fcc0000004100 */
[----:B------:R-:W0:Y:S02]  /*f690*/  F2I.U64.TRUNC R4, R4 ;  /* 0x0000000400047311 */ /* 0x000e24000020d800 */
[----:B0-----:R0:W-:Y:S01]  /*f6a0*/  STG.E.64 desc[UR36][R8.64], R4 ;  /* 0x0000000408007986 */ /* 0x0011e2000c101b24 */
[----:B------:R-:W-:Y:S05]  /*f6b0*/  BRA `(.L_x_5848) ;  /* 0x0000000400507947 */ /* 0x000fea0003800000 */
.L_x_5865:
[----:B------:R-:W-:-:S04]  /*f6c0*/  HADD2.F32 R16, -RZ, R16.H0_H0 ;  /* 0x20000010ff107230 */ /* 0x000fc80000004100 */
[----:B------:R-:W0:Y:S02]  /*f6d0*/  F2I.FTZ.U32.TRUNC.NTZ R3, R16 ;  /* 0x0000001000037305 */ /* 0x000e24000021f000 */
[----:B0-----:R0:W-:Y:S01]  /*f6e0*/  STG.E desc[UR36][R8.64], R3 ;  /* 0x0000000308007986 */ /* 0x0011e2000c101924 */
[----:B------:R-:W-:Y:S05]  /*f6f0*/  BRA `(.L_x_5848) ;  /* 0x0000000400407947 */ /* 0x000fea0003800000 */
.L_x_5855:
        /* <DEDUP_REMOVED lines=11> */
.L_x_5868:
[----:B------:R-:W-:Y:S01]  /*f7b0*/  HADD2.F32 R16, -RZ, R16.H0_H0 ;  /* 0x20000010ff107230 */ /* 0x000fe20000004100 */
[----:B------:R-:W-:-:S04]  /*f7c0*/  CS2R R6, SRZ ;  /* 0x0000000000067805 */ /* 0x000fc8000001ff00 */
[----:B------:R-:W-:-:S06]  /*f7d0*/  FMUL.FTZ R4, R16, 1 ;  /* 0x3f80000010047820 */ /* 0x000fcc0000410000 */
[----:B------:R-:W0:Y:S02]  /*f7e0*/  F2F.F64.F32 R4, R4 ;  /* 0x0000000400047310 */ /* 0x000e240000201800 */
[----:B0-----:R3:W-:Y:S01]  /*f7f0*/  STG.E.128 desc[UR36][R8.64], R4 ;  /* 0x0000000408007986 */ /* 0x0017e2000c101d24 */
[----:B------:R-:W-:Y:S05]  /*f800*/  BRA `(.L_x_5848) ;  /* 0x0000000000fc7947 */ /* 0x000fea0003800000 */
.L_x_5867:
[----:B------:R-:W-:-:S13]  /*f810*/  ISETP.NE.AND P0, PT, R0, 0xf, PT ;  /* 0x0000000f0000780c */ /* 0x000fda0003f05270 */
[----:B------:R-:W-:Y:S05]  /*f820*/  @!P0 BRA `(.L_x_5869) ;  /* 0x0000000000e88947 */ /* 0x000fea0003800000 */
[----:B------:R-:W-:-:S13]  /*f830*/  ISETP.NE.AND P0, PT, R0, 0x17, PT ;  /* 0x000000170000780c */ /* 0x000fda0003f05270 */
[----:B------:R-:W-:Y:S05]  /*f840*/  @!P0 BRA `(.L_x_5870) ;  /* 0x0000000000908947 */ /* 0x000fea0003800000 */
[----:B------:R-:W-:-:S13]  /*f850*/  ISETP.NE.AND P0, PT, R0, 0x18, PT ;  /* 0x000000180000780c */ /* 0x000fda0003f05270 */
[----:B------:R-:W-:Y:S05]  /*f860*/  @!P0 BRA `(.L_x_5871) ;  /* 0x0000000000448947 */ /* 0x000fea0003800000 */
.L_x_5847:
        /* <DEDUP_REMOVED lines=16> */
.L_x_5872:
[----:B------:R-:W-:Y:S05]  /*f970*/  BRA `(.L_x_5848) ;  /* 0x0000000000a07947 */ /* 0x000fea0003800000 */
.L_x_5871:
        /* <DEDUP_REMOVED lines=13> */
.L_x_5874:
[----:B------:R-:W-:Y:S05]  /*fa50*/  BSYNC.RECONVERGENT B0 ;  /* 0x0000000000007941 */ /* 0x000fea0003800200 */
.L_x_5873:
[----:B------:R-:W-:-:S05]  /*fa60*/  LOP3.LUT R3, R0, 0x80, R3, 0xf8, !PT ;  /* 0x0000008000037812 */ /* 0x000fca00078ef803 */
[----:B------:R2:W-:Y:S01]  /*fa70*/  STG.E.U8 desc[UR36][R8.64], R3 ;  /* 0x0000000308007986 */ /* 0x0005e2000c101124 */
[----:B------:R-:W-:Y:S05]  /*fa80*/  BRA `(.L_x_5848) ;  /* 0x00000000005c7947 */ /* 0x000fea0003800000 */
.L_x_5870:
        /* <DEDUP_REMOVED lines=12> */
.L_x_5876:
[----:B------:R-:W-:Y:S01]  /*fb50*/  IMAD.MOV.U32 R0, RZ, RZ, 0x7f ;  /* 0x0000007fff007424 */ /* 0x000fe200078e00ff */
[----:B------:R-:W-:-:S04]  /*fb60*/  ISETP.GT.U32.AND P0, PT, R4, 0x7f800000, PT ;  /* 0x7f8000000400780c */ /* 0x000fc80003f04070 */
[----:B------:R-:W-:-:S09]  /*fb70*/  SEL R0, R0, 0x7c, P0 ;  /* 0x0000007c00007807 */ /* 0x000fd20000000000 */
.L_x_5877:
[----:B------:R-:W-:Y:S05]  /*fb80*/  BSYNC.RECONVERGENT B0 ;  /* 0x0000000000007941 */ /* 0x000fea0003800200 */
.L_x_5875:
[----:B------:R-:W-:-:S04]  /*fb90*/  SHF.R.U32.HI R3, RZ, 0x18, R3 ;  /* 0x00000018ff037819 */ /* 0x000fc80000011603 */
[----:B------:R-:W-:-:S05]  /*fba0*/  LOP3.LUT R3, R0, 0x80, R3, 0xf8, !PT ;  /* 0x0000008000037812 */ /* 0x000fca00078ef803 */
[----:B------:R1:W-:Y:S01]  /*fbb0*/  STG.E.U8 desc[UR36][R8.64], R3 ;  /* 0x0000000308007986 */ /* 0x0003e2000c101124 */
[----:B------:R-:W-:Y:S05]  /*fbc0*/  BRA `(.L_x_5848) ;  /* 0x00000000000c7947 */ /* 0x000fea0003800000 */
.L_x_5869:
[----:B------:R-:W-:-:S05]  /*fbd0*/  HADD2.F32 R0, -RZ, R16.H0_H0 ;  /* 0x20000010ff007230 */ /* 0x000fca0000004100 */
[----:B------:R-:W-:-:S05]  /*fbe0*/  F2FP.BF16.F32.PACK_AB R0, RZ, R0 ;  /* 0x00000000ff00723e */ /* 0x000fca00000010ff */
[----:B------:R0:W-:Y:S02]  /*fbf0*/  STG.E.U16 desc[UR36][R8.64], R0 ;  /* 0x0000000008007986 */ /* 0x0001e4000c101524 */
.L_x_5848:
[----:B------:R-:W-:-:S07]  /*fc00*/  VIADD R2, R2, 0x80 ;  /* 0x0000008002027836 */ /* 0x000fce0000000000 */
.L_x_5807:
[----:B------:R-:W-:Y:S05]  /*fc10*/  BSYNC.RECONVERGENT B6 ;  /* 0x0000000000067941 */ /* 0x000fea0003800200 */
.L_x_5806:
[----:B------:R-:W-:-:S13]  /*fc20*/  ISETP.GE.AND P0, PT, R2, R22, PT ;  /* 0x000000160200720c */ /* 0x000fda0003f06270 */
[----:B------:R-:W-:Y:S05]  /*fc30*/  @P0 EXIT ;  /* 0x000000000000094d */ /* 0x000fea0003800000 */
[----:B0-2---:R-:W0:Y:S01]  /*fc40*/  S2R R0, SR_CTAID.X ;  /* 0x0000000000007919 */ /* 0x005e220000002500 */
[----:B---3--:R-:W2:Y:S01]  /*fc50*/  LDC.U8 R6, c[0x0][0x3bc] ;  /* 0x0000ef00ff067b82 */ /* 0x008ea20000000000 */
[----:B------:R-:W1:Y:S07]  /*fc60*/  LDCU UR4, c[0x0][0x3c0] ;  /* 0x00007800ff0477ac */ /* 0x000e6e0008000800 */
[----:B------:R-:W3:Y:S01]  /*fc70*/  LDC.64 R4, c[0x0][0x388] ;  /* 0x0000e200ff047b82 */ /* 0x000ee20000000a00 */
[----:B0-----:R-:W-:Y:S01]  /*fc80*/  IMAD R2, R0, 0x200, R2 ;  /* 0x0000020000027824 */ /* 0x001fe200078e0202 */
[----:B--2---:R-:W-:-:S03]  /*fc90*/  PRMT R0, R6, 0x9910, RZ ;  /* 0x0000991006007816 */ /* 0x004fc600000000ff */
[----:B-1--4-:R-:W-:Y:S01]  /*fca0*/  IMAD R3, R2, UR4, RZ ;  /* 0x0000000402037c24 */ /* 0x012fe2000f8e02ff */
[----:B------:R-:W-:-:S04]  /*fcb0*/  ISETP.GT.AND P1, PT, R0, 0x9, PT ;  /* 0x000000090000780c */ /* 0x000fc80003f24270 */
[----:B---3--:R-:W-:-:S05]  /*fcc0*/  IADD3 R2, P0, PT, R3, R4, RZ ;  /* 0x0000000403027210 */ /* 0x008fca0007f1e0ff */
        /* <DEDUP_REMOVED lines=14> */
.L_x_5881:
[----:B------:R-:W-:-:S06]  /*fdb0*/  HADD2.F32 R5, -RZ, R17.H0_H0 ;  /* 0x20000011ff057230 */ /* 0x000fcc0000004100 */
[----:B------:R-:W0:Y:S02]  /*fdc0*/  F2I.S64.TRUNC R4, R5 ;  /* 0x0000000500047311 */ /* 0x000e24000020d900 */
[----:B0-----:R-:W-:Y:S01]  /*fdd0*/  STG.E.U8 desc[UR36][R2.64], R4 ;  /* 0x0000000402007986 */ /* 0x001fe2000c101124 */
[----:B------:R-:W-:Y:S05]  /*fde0*/  EXIT ;  /* 0x000000000000794d */ /* 0x000fea0003800000 */
.L_x_5880:
        /* <DEDUP_REMOVED lines=10> */
.L_x_5884:
[----:B------:R-:W-:-:S06]  /*fe90*/  HADD2.F32 R17, -RZ, R17.H0_H0 ;  /* 0x20000011ff117230 */ /* 0x000fcc0000004100 */
[----:B------:R-:W0:Y:S02]  /*fea0*/  F2I.FTZ.TRUNC.NTZ R17, R17 ;  /* 0x0000001100117305 */ /* 0x000e24000021f100 */
[----:B0-----:R-:W-:Y:S01]  /*feb0*/  STG.E desc[UR36][R2.64], R17 ;  /* 0x0000001102007986 */ /* 0x001fe2000c101924 */
[----:B------:R-:W-:Y:S05]  /*fec0*/  EXIT ;  /* 0x000000000000794d */ /* 0x000fea0003800000 */
.L_x_5883:
[----:B------:R-:W-:-:S06]  /*fed0*/  HADD2.F32 R17, -RZ, R17.H0_H0 ;  /* 0x20000011ff117230 */ /* 0x000fcc0000004100 */
[----:B------:R-:W0:Y:S02]  /*fee0*/  F2I.FTZ.TRUNC.NTZ R17, R17 ;  /* 0x0000001100117305 */ /* 0x000e24000021f100 */
[----:B0-----:R-:W-:Y:S01]  /*fef0*/  STG.E.U16 desc[UR36][R2.64], R17 ;  /* 0x0000001102007986 */ /* 0x001fe2000c101524 */
[----:B------:R-:W-:Y:S05]  /*ff00*/  EXIT ;  /* 0x000000000000794d */ /* 0x000fea0003800000 */
.L_x_5879:
        /* <DEDUP_REMOVED lines=9> */
.L_x_5886:
[----:B------:R-:W-:Y:S01]  /*ffa0*/  STG.E.U16 desc[UR36][R2.64], R17 ;  /* 0x0000001102007986 */ /* 0x000fe2000c101524 */
[----:B------:R-:W-:Y:S05]  /*ffb0*/  EXIT ;  /* 0x000000000000794d */ /* 0x000fea0003800000 */
.L_x_5885:
        /* <DEDUP_REMOVED lines=10> */
.L_x_5888:
[----:B------:R-:W-:-:S05]  /*10060*/  HADD2.F32 R0, -RZ, R17.H0_H0 ;  /* 0x20000011ff007230 */ /* 0x000fca0000004100 */
[----:B------:R-:W-:-:S04]  /*10070*/  F2FP.F16.F32.PACK_AB R0, RZ, R0 ;  /* 0x00000000ff00723e */ /* 0x000fc800000000ff */
[----:B------:R-:W-:-:S05]  /*10080*/  PRMT R0, R0, 0x5410, RZ ;  /* 0x0000541000007816 */ /* 0x000fca00000000ff */
[----:B------:R-:W-:Y:S01]  /*10090*/  STG.E desc[UR36][R2.64], R0 ;  /* 0x0000000002007986 */ /* 0x000fe2000c101924 */
[----:B------:R-:W-:Y:S05]  /*100a0*/  EXIT ;  /* 0x000000000000794d */ /* 0x000fea0003800000 */
.L_x_5887:
[----:B------:R-:W-:-:S05]  /*100b0*/  HADD2.F32 R4, -RZ, R17.H0_H0 ;  /* 0x20000011ff047230 */ /* 0x000fca0000004100 */
[----:B------:R-:W-:-:S06]  /*100c0*/  FMUL.FTZ R4, R4, 1 ;  /* 0x3f80000004047820 */ /* 0x000fcc0000410000 */
[----:B------:R-:W0:Y:S02]  /*100d0*/  F2F.F64.F32 R4, R4 ;  /* 0x0000000400047310 */ /* 0x000e240000201800 */
[----:B0-----:R-:W-:Y:S01]  /*100e0*/  STG.E.64 desc[UR36][R2.64], R4 ;  /* 0x0000000402007986 */ /* 0x001fe2000c101b24 */
[----:B------:R-:W-:Y:S05]  /*100f0*/  EXIT ;  /* 0x000000000000794d */ /* 0x000fea0003800000 */
.L_x_5878:
        /* <DEDUP_REMOVED lines=14> */
.L_x_5892:
        /* <DEDUP_REMOVED lines=18> */
.L_x_5895:
[----:B------:R-:W-:-:S04]  /*10300*/  SHF.R.U32.HI R5, RZ, 0x18, R5 ;  /* 0x00000018ff057819 */ /* 0x000fc80000011605 */
[----:B------:R-:W-:-:S07]  /*10310*/  LOP3.LUT R0, R0, 0x80, R5, 0xf8, !PT ;  /* 0x0000008000007812 */ /* 0x000fce00078ef805 */
.L_x_5894:
[----:B------:R-:W-:Y:S05]  /*10320*/  BSYNC.RECONVERGENT B0 ;  /* 0x0000000000007941 */ /* 0x000fea0003800200 */
.L_x_5893:
[----:B------:R-:W-:Y:S01]  /*10330*/  STG.E.U8 desc[UR36][R2.64], R0 ;  /* 0x0000000002007986 */ /* 0x000fe2000c101124 */
[----:B------:R-:W-:Y:S05]  /*10340*/  EXIT ;  /* 0x000000000000794d */ /* 0x000fea0003800000 */
.L_x_5891:
        /* <DEDUP_REMOVED lines=18> */
.L_x_5898:
[----:B------:R-:W-:-:S04]  /*10470*/  SHF.R.U32.HI R5, RZ, 0x18, R5 ;  /* 0x00000018ff057819 */ /* 0x000fc80000011605 */
[----:B------:R-:W-:-:S07]  /*10480*/  LOP3.LUT R0, R0, 0x80, R5, 0xf8, !PT ;  /* 0x0000008000007812 */ /* 0x000fce00078ef805 */
.L_x_5897:
[----:B------:R-:W-:Y:S05]  /*10490*/  BSYNC.RECONVERGENT B0 ;  /* 0x0000000000007941 */ /* 0x000fea0003800200 */
.L_x_5896:
[----:B------:R-:W-:Y:S01]  /*104a0*/  STG.E.U8 desc[UR36][R2.64], R0 ;  /* 0x0000000002007986 */ /* 0x000fe2000c101124 */
[----:B------:R-:W-:Y:S05]  /*104b0*/  EXIT ;  /* 0x000000000000794d */ /* 0x000fea0003800000 */
.L_x_5890:
        /* <DEDUP_REMOVED lines=22> */
.L_x_5900:
[----:B------:R-:W-:-:S06]  /*10620*/  HADD2.F32 R4, -RZ, R17.H0_H0 ;  /* 0x20000011ff047230 */ /* 0x000fcc0000004100 */
[----:B------:R-:W0:Y:S02]  /*10630*/  F2I.U64.TRUNC R4, R4 ;  /* 0x0000000400047311 */ /* 0x000e24000020d800 */
[----:B0-----:R-:W-:Y:S01]  /*10640*/  STG.E.64 desc[UR36][R2.64], R4 ;  /* 0x0000000402007986 */ /* 0x001fe2000c101b24 */
[----:B------:R-:W-:Y:S05]  /*10650*/  EXIT ;  /* 0x000000000000794d */ /* 0x000fea0003800000 */
.L_x_5899:
[----:B------:R-:W-:-:S06]  /*10660*/  HADD2.F32 R17, -RZ, R17.H0_H0 ;  /* 0x20000011ff117230 */ /* 0x000fcc0000004100 */
[----:B------:R-:W0:Y:S02]  /*10670*/  F2I.FTZ.U32.TRUNC.NTZ R17, R17 ;  /* 0x0000001100117305 */ /* 0x000e24000021f000 */
[----:B0-----:R-:W-:Y:S01]  /*10680*/  STG.E desc[UR36][R2.64], R17 ;  /* 0x0000001102007986 */ /* 0x001fe2000c101924 */
[----:B------:R-:W-:Y:S05]  /*10690*/  EXIT ;  /* 0x000000000000794d */ /* 0x000fea0003800000 */
.L_x_5889:
        /* <DEDUP_REMOVED lines=11> */
.L_x_5902:
[----:B------:R-:W-:Y:S01]  /*10750*/  HADD2.F32 R17, -RZ, R17.H0_H0 ;  /* 0x20000011ff117230 */ /* 0x000fe20000004100 */
[----:B------:R-:W-:-:S04]  /*10760*/  CS2R R6, SRZ ;  /* 0x0000000000067805 */ /* 0x000fc8000001ff00 */
[----:B------:R-:W-:-:S06]  /*10770*/  FMUL.FTZ R4, R17, 1 ;  /* 0x3f80000011047820 */ /* 0x000fcc0000410000 */
[----:B------:R-:W0:Y:S02]  /*10780*/  F2F.F64.F32 R4, R4 ;  /* 0x0000000400047310 */ /* 0x000e240000201800 */
[----:B0-----:R-:W-:Y:S01]  /*10790*/  STG.E.128 desc[UR36][R2.64], R4 ;  /* 0x0000000402007986 */ /* 0x001fe2000c101d24 */
[----:B------:R-:W-:Y:S05]  /*107a0*/  EXIT ;  /* 0x000000000000794d */ /* 0x000fea0003800000 */
.L_x_5901:
[----:B------:R-:W-:-:S13]  /*107b0*/  ISETP.NE.AND P0, PT, R0, 0xf, PT ;  /* 0x0000000f0000780c */ /* 0x000fda0003f05270 */
[----:B------:R-:W-:Y:S05]  /*107c0*/  @!P0 BRA `(.L_x_5903) ;  /* 0x0000000000e88947 */ /* 0x000fea0003800000 */
[----:B------:R-:W-:-:S13]  /*107d0*/  ISETP.NE.AND P0, PT, R0, 0x17, PT ;  /* 0x000000170000780c */ /* 0x000fda0003f05270 */
[----:B------:R-:W-:Y:S05]  /*107e0*/  @!P0 BRA `(.L_x_5904) ;  /* 0x0000000000908947 */ /* 0x000fea0003800000 */
[----:B------:R-:W-:-:S13]  /*107f0*/  ISETP.NE.AND P0, PT, R0, 0x18, PT ;  /* 0x000000180000780c */ /* 0x000fda0003f05270 */
[----:B------:R-:W-:Y:S05]  /*10800*/  @!P0 BRA `(.L_x_5905) ;  /* 0x0000000000448947 */ /* 0x000fea0003800000 */
.L_x_5882:
        /* <DEDUP_REMOVED lines=16> */
.L_x_5906:
[----:B------:R-:W-:Y:S05]  /*10910*/  EXIT ;  /* 0x000000000000794d */ /* 0x000fea0003800000 */
.L_x_5905:
        /* <DEDUP_REMOVED lines=13> */
.L_x_5908:
[----:B------:R-:W-:Y:S05]  /*109f0*/  BSYNC.RECONVERGENT B0 ;  /* 0x0000000000007941 */ /* 0x000fea0003800200 */
.L_x_5907:
[----:B------:R-:W-:-:S05]  /*10a00*/  LOP3.LUT R5, R0, 0x80, R5, 0xf8, !PT ;  /* 0x0000008000057812 */ /* 0x000fca00078ef805 */
[----:B------:R-:W-:Y:S01]  /*10a10*/  STG.E.U8 desc[UR36][R2.64], R5 ;  /* 0x0000000502007986 */ /* 0x000fe2000c101124 */
[----:B------:R-:W-:Y:S05]  /*10a20*/  EXIT ;  /* 0x000000000000794d */ /* 0x000fea0003800000 */
.L_x_5904:
        /* <DEDUP_REMOVED lines=12> */
.L_x_5910:
[----:B------:R-:W-:Y:S01]  /*10af0*/  IMAD.MOV.U32 R0, RZ, RZ, 0x7f ;  /* 0x0000007fff007424 */ /* 0x000fe200078e00ff */
[----:B------:R-:W-:-:S04]  /*10b00*/  ISETP.GT.U32.AND P0, PT, R4, 0x7f800000, PT ;  /* 0x7f8000000400780c */ /* 0x000fc80003f04070 */
[----:B------:R-:W-:-:S09]  /*10b10*/  SEL R0, R0, 0x7c, P0 ;  /* 0x0000007c00007807 */ /* 0x000fd20000000000 */
.L_x_5911:
[----:B------:R-:W-:Y:S05]  /*10b20*/  BSYNC.RECONVERGENT B0 ;  /* 0x0000000000007941 */ /* 0x000fea0003800200 */
.L_x_5909:
[----:B------:R-:W-:-:S04]  /*10b30*/  SHF.R.U32.HI R5, RZ, 0x18, R5 ;  /* 0x00000018ff057819 */ /* 0x000fc80000011605 */
[----:B------:R-:W-:-:S05]  /*10b40*/  LOP3.LUT R5, R0, 0x80, R5, 0xf8, !PT ;  /* 0x0000008000057812 */ /* 0x000fca00078ef805 */
[----:B------:R-:W-:Y:S01]  /*10b50*/  STG.E.U8 desc[UR36][R2.64], R5 ;  /* 0x0000000502007986 */ /* 0x000fe2000c101124 */
[----:B------:R-:W-:Y:S05]  /*10b60*/  EXIT ;  /* 0x000000000000794d */ /* 0x000fea0003800000 */
.L_x_5903:
[----:B------:R-:W-:-:S05]  /*10b70*/  HADD2.F32 R0, -RZ, R17.H0_H0 ;  /* 0x20000011ff007230 */ /* 0x000fca0000004100 */
[----:B------:R-:W-:-:S05]  /*10b80*/  F2FP.BF16.F32.PACK_AB R0, RZ, R0 ;  /* 0x00000000ff00723e */ /* 0x000fca00000010ff */
[----:B------:R-:W-:Y:S01]  /*10b90*/  STG.E.U16 desc[UR36][R2.64], R0 ;  /* 0x0000000002007986 */ /* 0x000fe2000c101524 */
[----:B------:R-:W-:Y:S05]  /*10ba0*/  EXIT ;  /* 0x000000000000794d */ /* 0x000fea0003800000 */
.L_x_5912:
        /* <DEDUP_REMOVED lines=13> */
.L_x_8214:


//--------------------- .text._ZN2at6native18elementwise_kernelILi128ELi4EZNS0_22gpu_kernel_impl_nocastIZZZNS0_44_GLOBAL__N__40a83637_7_Lerp_cu_1520ed90_319418lerp_tensor_kernelERNS_18TensorIteratorBaseEENKUlvE0_clEvENKUlvE1_clEvEUlN3c104HalfES9_S9_E_EEvS5_RKT_EUliE_EEviT1_ --------------------------
	.section	.text._ZN2at6native18elementwise_kernelILi128ELi4EZNS0_22gpu_kernel_impl_nocastIZZZNS0_44_GLOBAL__N__40a83637_7_Lerp_cu_1520ed90_319418lerp_tensor_kernelERNS_18TensorIteratorBaseEENKUlvE0_clEvENKUlvE1_clEvEUlN3c104HalfES9_S9_E_EEvS5_RKT_EUliE_EEviT1_,"ax",@progbits
	.align	128
        .global         _ZN2at6native18elementwise_kernelILi128ELi4EZNS0_22gpu_kernel_impl_nocastIZZZNS0_44_GLOBAL__N__40a83637_7_Lerp_cu_1520ed90_319418lerp_tensor_kernelERNS_18TensorIteratorBaseEENKUlvE0_clEvENKUlvE1_clEvEUlN3c104HalfES9_S9_E_EEvS5_RKT_EUliE_EEviT1_
        .type           _ZN2at6native18elementwise_kernelILi128ELi4EZNS0_22gpu_kernel_impl_nocastIZZZNS0_44_GLOBAL__N__40a83637_7_Lerp_cu_1520ed90_319418lerp_tensor_kernelERNS_18TensorIteratorBaseEENKUlvE0_clEvENKUlvE1_clEvEUlN3c104HalfES9_S9_E_EEvS5_RKT_EUliE_EEviT1_,@function
        .size           _ZN2at6native18elementwise_kernelILi128ELi4EZNS0_22gpu_kernel_impl_nocastIZZZNS0_44_GLOBAL__N__40a83637_7_Lerp_cu_1520ed90_319418lerp_tensor_kernelERNS_18TensorIteratorBaseEENKUlvE0_clEvENKUlvE1_clEvEUlN3c104HalfES9_S9_E_EEvS5_RKT_EUliE_EEviT1_,(.L_x_8215 - _ZN2at6native18elementwise_kernelILi128ELi4EZNS0_22gpu_kernel_impl_nocastIZZZNS0_44_GLOBAL__N__40a83637_7_Lerp_cu_1520ed90_319418lerp_tensor_kernelERNS_18TensorIteratorBaseEENKUlvE0_clEvENKUlvE1_clEvEUlN3c104HalfES9_S9_E_EEvS5_RKT_EUliE_EEviT1_)
        .other          _ZN2at6native18elementwise_kernelILi128ELi4EZNS0_22gpu_kernel_impl_nocastIZZZNS0_44_GLOBAL__N__40a83637_7_Lerp_cu_1520ed90_319418lerp_tensor_kernelERNS_18TensorIteratorBaseEENKUlvE0_clEvENKUlvE1_clEvEUlN3c104HalfES9_S9_E_EEvS5_RKT_EUliE_EEviT1_,@"STO_CUDA_ENTRY STV_DEFAULT"
_ZN2at6native18elementwise_kernelILi128ELi4EZNS0_22gpu_kernel_impl_nocastIZZZNS0_44_GLOBAL__N__40a83637_7_Lerp_cu_1520ed90_319418lerp_tensor_kernelERNS_18TensorIteratorBaseEENKUlvE0_clEvENKUlvE1_clEvEUlN3c104HalfES9_S9_E_EEvS5_RKT_EUliE_EEviT1_:
.text._ZN2at6native18elementwise_kernelILi128ELi4EZNS0_22gpu_kernel_impl_nocastIZZZNS0_44_GLOBAL__N__40a83637_7_Lerp_cu_1520ed90_319418lerp_tensor_kernelERNS_18TensorIteratorBaseEENKUlvE0_clEvENKUlvE1_clEvEUlN3c104HalfES9_S9_E_EEvS5_RKT_EUliE_EEviT1_:
        /* <DEDUP_REMOVED lines=21> */
[----:B------:R-:W-:Y:S01]  /*0150*/  IADD3 R3, PT, PT, R3, 0x80, RZ ;  /* 0x0000008003037810 */ /* 0x000fe20007ffe0ff */
[----:B---3--:R-:W-:-:S05]  /*0160*/  HADD2.F32 R15, -RZ, R8.H0_H0 ;  /* 0x20000008ff0f7230 */ /* 0x008fca0000004100 */
[----:B------:R-:W-:Y:S01]  /*0170*/  FSETP.GEU.FTZ.AND P0, PT, |R15|, 0.5, PT ;  /* 0x3f0000000f00780b */ /* 0x000fe20003f1e200 */
[----:B----4-:R-:W-:Y:S02]  /*0180*/  HADD2.F32 R0, -RZ, R4.H0_H0 ;  /* 0x20000004ff007230 */ /* 0x010fe40000004100 */
[----:B--2---:R-:W-:-:S05]  /*0190*/  HADD2.F32 R13, -RZ, R6.H0_H0 ;  /* 0x20000006ff0d7230 */ /* 0x004fca0000004100 */
[----:B------:R-:W-:-:S05]  /*01a0*/  FADD.FTZ R2, -R0, R13 ;  /* 0x0000000d00027221 */ /* 0x000fca0000010100 */
[C---:B------:R-:W-:Y:S01]  /*01b0*/  @!P0 FFMA.FTZ R0, R15.reuse, R2, R0 ;  /* 0x000000020f008223 */ /* 0x040fe20000010000 */
[----:B------:R-:W-:-:S04]  /*01c0*/  @P0 FADD.FTZ R15, -R15, 1 ;  /* 0x3f8000000f0f0421 */ /* 0x000fc80000010100 */
[----:B------:R-:W-:Y:S01]  /*01d0*/  @P0 FFMA.FTZ R0, -R2, R15, R13 ;  /* 0x0000000f02000223 */ /* 0x000fe2000001010d */
[----:B------:R-:W-:-:S04]  /*01e0*/  ISETP.GE.AND P0, PT, R3, UR4, PT ;  /* 0x0000000403007c0c */ /* 0x000fc8000bf06270 */
[----:B------:R-:W-:-:S05]  /*01f0*/  F2FP.F16.F32.PACK_AB R0, RZ, R0 ;  /* 0x00000000ff00723e */ /* 0x000fca00000000ff */
        /* <DEDUP_REMOVED lines=10> */
[----:B------:R-:W-:Y:S01]  /*02a0*/  IADD3 R3, PT, PT, R3, 0x80, RZ ;  /* 0x0000008003037810 */ /* 0x000fe20007ffe0ff */
[----:B----4-:R-:W-:-:S05]  /*02b0*/  HADD2.F32 R15, -RZ, R8.H0_H0 ;  /* 0x20000008ff0f7230 */ /* 0x010fca0000004100 */
[----:B------:R-:W-:Y:S01]  /*02c0*/  FSETP.GEU.FTZ.AND P0, PT, |R15|, 0.5, PT ;  /* 0x3f0000000f00780b */ /* 0x000fe20003f1e200 */
[----:B--2---:R-:W-:Y:S02]  /*02d0*/  HADD2.F32 R0, -RZ, R4.H0_H0 ;  /* 0x20000004ff007230 */ /* 0x004fe40000004100 */
[----:B---3--:R-:W-:-:S05]  /*02e0*/  HADD2.F32 R13, -RZ, R6.H0_H0 ;  /* 0x20000006ff0d7230 */ /* 0x008fca0000004100 */
[----:B------:R-:W-:-:S05]  /*02f0*/  FADD.FTZ R2, -R0, R13 ;  /* 0x0000000d00027221 */ /* 0x000fca0000010100 */
[C---:B------:R-:W-:Y:S01]  /*0300*/  @!P0 FFMA.FTZ R0, R15.reuse, R2, R0 ;  /* 0x000000020f008223 */ /* 0x040fe20000010000 */
[----:B------:R-:W-:-:S04]  /*0310*/  @P0 FADD.FTZ R15, -R15, 1 ;  /* 0x3f8000000f0f0421 */ /* 0x000fc80000010100 */
[----:B------:R-:W-:-:S05]  /*0320*/  @P0 FFMA.FTZ R0, -R2, R15, R13 ;  /* 0x0000000f02000223 */ /* 0x000fca000001010d */
[----:B------:R-:W-:-:S05]  /*0330*/  F2FP.F16.F32.PACK_AB R0, RZ, R0 ;  /* 0x00000000ff00723e */ /* 0x000fca00000000ff */
[----:B0-----:R0:W-:Y:S02]  /*0340*/  STG.E.U16 desc[UR6][R10.64], R0 ;  /* 0x000000000a007986 */ /* 0x0011e4000c101506 */
.L_x_5916:
[----:B------:R-:W-:-:S13]  /*0350*/  ISETP.GE.AND P0, PT, R3, UR4, PT ;  /* 0x0000000403007c0c */ /* 0x000fda000bf06270 */
[----:B------:R-:W-:Y:S05]  /*0360*/  @P0 BREAK.RELIABLE B1 ;  /* 0x0000000000010942 */ /* 0x000fea0003800100 */
[----:B------:R-:W-:Y:S05]  /*0370*/  @P0 BRA `(.L_x_5917) ;  /* 0x00000000004c0947 */ /* 0x000fea0003800000 */
[----:B------:R-:W-:Y:S05]  /*0380*/  BSYNC.RELIABLE B1 ;  /* 0x0000000000017941 */ /* 0x000fea0003800100 */
.L_x_5915:
        /* <DEDUP_REMOVED lines=18> */
.L_x_5917:
[----:B------:R-:W-:Y:S05]  /*04b0*/  BSYNC.RECONVERGENT B0 ;  /* 0x0000000000007941 */ /* 0x000fea0003800200 */
.L_x_5914:
        /* <DEDUP_REMOVED lines=10> */
[----:B--2---:R-:W-:-:S05]  /*0560*/  HADD2.F32 R13, -RZ, R6.H0_H0 ;  /* 0x20000006ff0d7230 */ /* 0x004fca0000004100 */
[----:B------:R-:W-:Y:S01]  /*0570*/  FSETP.GEU.FTZ.AND P0, PT, |R13|, 0.5, PT ;  /* 0x3f0000000d00780b */ /* 0x000fe20003f1e200 */
[----:B01----:R-:W-:Y:S02]  /*0580*/  HADD2.F32 R0, -RZ, R2.H0_H0 ;  /* 0x20000002ff007230 */ /* 0x003fe40000004100 */
[----:B---3--:R-:W-:-:S05]  /*0590*/  HADD2.F32 R11, -RZ, R4.H0_H0 ;  /* 0x20000004ff0b7230 */ /* 0x008fca0000004100 */
[----:B------:R-:W-:-:S05]  /*05a0*/  FADD.FTZ R10, -R0, R11 ;  /* 0x0000000b000a7221 */ /* 0x000fca0000010100 */
[C---:B------:R-:W-:Y:S01]  /*05b0*/  @!P0 FFMA.FTZ R0, R13.reuse, R10, R0 ;  /* 0x0000000a0d008223 */ /* 0x040fe20000010000 */
[----:B------:R-:W-:-:S04]  /*05c0*/  @P0 FADD.FTZ R13, -R13, 1 ;  /* 0x3f8000000d0d0421 */ /* 0x000fc80000010100 */
[----:B------:R-:W-:-:S05]  /*05d0*/  @P0 FFMA.FTZ R0, -R10, R13, R11 ;  /* 0x0000000d0a000223 */ /* 0x000fca000001010b */
[----:B------:R-:W-:-:S05]  /*05e0*/  F2FP.F16.F32.PACK_AB R0, RZ, R0 ;  /* 0x00000000ff00723e */ /* 0x000fca00000000ff */
[----:B----4-:R-:W-:Y:S01]  /*05f0*/  STG.E.U16 desc[UR6][R8.64], R0 ;  /* 0x0000000008007986 */ /* 0x010fe2000c101506 */
[----:B------:R-:W-:Y:S05]  /*0600*/  EXIT ;  /* 0x000000000000794d */ /* 0x000fea0003800000 */
.L_x_5913:
        /* <DEDUP_REMOVED lines=381> */
.L_x_5921:
        /* <DEDUP_REMOVED lines=12> */
[----:B------:R-:W-:Y:S01]  /*1ea0*/  IADD3 R3, PT, PT, R3, 0x80, RZ ;  /* 0x0000008003037810 */ /* 0x000fe20007ffe0ff */
[----:B--2---:R-:W-:-:S05]  /*1eb0*/  HADD2.F32 R12, -RZ, R10.H0_H0 ;  /* 0x2000000aff0c7230 */ /* 0x004fca0000004100 */
[----:B------:R-:W-:Y:S01]  /*1ec0*/  FSETP.GEU.FTZ.AND P0, PT, |R12|, 0.5, PT ;  /* 0x3f0000000c00780b */ /* 0x000fe20003f1e200 */
[----:B---3--:R-:W-:Y:S02]  /*1ed0*/  HADD2.F32 R13, -RZ, R6.H0_H0 ;  /* 0x20000006ff0d7230 */ /* 0x008fe40000004100 */
[----:B----4-:R-:W-:-:S05]  /*1ee0*/  HADD2.F32 R15, -RZ, R8.H0_H0 ;  /* 0x20000008ff0f7230 */ /* 0x010fca0000004100 */
[----:B------:R-:W-:-:S05]  /*1ef0*/  FADD.FTZ R4, -R13, R15 ;  /* 0x0000000f0d047221 */ /* 0x000fca0000010100 */
[C---:B------:R-:W-:Y:S01]  /*1f00*/  @P0 FADD.FTZ R11, -R12.reuse, 1 ;  /* 0x3f8000000c0b0421 */ /* 0x040fe20000010100 */
[----:B------:R-:W-:-:S03]  /*1f10*/  @!P0 FFMA.FTZ R10, R12, R4, R13 ;  /* 0x000000040c0a8223 */ /* 0x000fc6000001000d */
        /* <DEDUP_REMOVED lines=381> */
.L_x_5923:
        /* <DEDUP_REMOVED lines=23> */
[----:B------:R-:W-:-:S05]  /*3860*/  IADD3.X R5, PT, PT, RZ, UR9, RZ, P0, !PT ;  /* 0x00000009ff057c10 */ /* 0x000fca00087fe4ff */
[----:B------:R0:W-:Y:S02]  /*3870*/  STG.E.U16 desc[UR6][R4.64], R10 ;  /* 0x0000000a04007986 */ /* 0x0001e4000c101506 */
.L_x_5920:
[----:B------:R-:W-:-:S13]  /*3880*/  ISETP.GE.AND P0, PT, R3, UR4, PT ;  /* 0x0000000403007c0c */ /* 0x000fda000bf06270 */
[----:B------:R-:W-:Y:S05]  /*3890*/  @P0 BREAK.RELIABLE B1 ;  /* 0x0000000000010942 */ /* 0x000fea0003800100 */
[----:B------:R-:W-:Y:S05]  /*38a0*/  @P0 BRA `(.L_x_5922) ;  /* 0x00000018003c0947 */ /* 0x000fea0003800000 */
[----:B------:R-:W-:Y:S05]  /*38b0*/  BSYNC.RELIABLE B1 ;  /* 0x0000000000017941 */ /* 0x000fea0003800100 */
.L_x_5919:
        /* <DEDUP_REMOVED lines=373> */
.L_x_5924:
        /* <DEDUP_REMOVED lines=25> */
.L_x_5922:
[----:B------:R-:W-:Y:S05]  /*51a0*/  BSYNC.RECONVERGENT B0 ;  /* 0x0000000000007941 */ /* 0x000fea0003800200 */
.L_x_5918:
        /* <DEDUP_REMOVED lines=376> */
.L_x_5925:
        /* <DEDUP_REMOVED lines=23> */
[----:B------:R-:W-:Y:S01]  /*6aa0*/  STG.E.U16 desc[UR6][R2.64], R8 ;  /* 0x0000000802007986 */ /* 0x000fe2000c101506 */
[----:B------:R-:W-:Y:S05]  /*6ab0*/  EXIT ;  /* 0x000000000000794d */ /* 0x000fea0003800000 */
.L_x_5926:
        /* <DEDUP_REMOVED lines=12> */
.L_x_8215:


//--------------------- .text._ZN2at6native27unrolled_elementwise_kernelIZZZNS0_44_GLOBAL__N__40a83637_7_Lerp_cu_1520ed90_319418lerp_tensor_kernelERNS_18TensorIteratorBaseEENKUlvE0_clEvENKUlvE1_clEvEUlN3c104HalfES8_S8_E_St5arrayIPcLm4EELi4E23TrivialOffsetCalculatorILi3EjESD_ILi1EjENS0_6memory15LoadWithoutCastENSG_16StoreWithoutCastEEEviT_T0_T2_T3_T4_T5_ --------------------------
	.section	.text._ZN2at6native27unrolled_elementwise_kernelIZZZNS0_44_GLOBAL__N__40a83637_7_Lerp_cu_1520ed90_319418lerp_tensor_kernelERNS_18TensorIteratorBaseEENKUlvE0_clEvENKUlvE1_clEvEUlN3c104HalfES8_S8_E_St5arrayIPcLm4EELi4E23TrivialOffsetCalculatorILi3EjESD_ILi1EjENS0_6memory15LoadWithoutCastENSG_16StoreWithoutCastEEEviT_T0_T2_T3_T4_T5_,"ax",@progbits
	.align	128
        .global         _ZN2at6native27unrolled_elementwise_kernelIZZZNS0_44_GLOBAL__N__40a83637_7_Lerp_cu_1520ed90_319418lerp_tensor_kernelERNS_18TensorIteratorBaseEENKUlvE0_clEvENKUlvE1_clEvEUlN3c104HalfES8_S8_E_St5arrayIPcLm4EELi4E23TrivialOffsetCalculatorILi3EjESD_ILi1EjENS0_6memory15LoadWithoutCastENSG_16StoreWithoutCastEEEviT_T0_T2_T3_T4_T5_
        .type           _ZN2at6native27unrolled_elementwise_kernelIZZZNS0_44_GLOBAL__N__40a83637_7_Lerp_cu_1520ed90_319418lerp_tensor_kernelERNS_18TensorIteratorBaseEENKUlvE0_clEvENKUlvE1_clEvEUlN3c104HalfES8_S8_E_St5arrayIPcLm4EELi4E23TrivialOffsetCalculatorILi3EjESD_ILi1EjENS0_6memory15LoadWithoutCastENSG_16StoreWithoutCastEEEviT_T0_T2_T3_T4_T5_,@function
        .size           _ZN2at6native27unrolled_elementwise_kernelIZZZNS0_44_GLOBAL__N__40a83637_7_Lerp_cu_1520ed90_319418lerp_tensor_kernelERNS_18TensorIteratorBaseEENKUlvE0_clEvENKUlvE1_clEvEUlN3c104HalfES8_S8_E_St5arrayIPcLm4EELi4E23TrivialOffsetCalculatorILi3EjESD_ILi1EjENS0_6memory15LoadWithoutCastENSG_16StoreWithoutCastEEEviT_T0_T2_T3_T4_T5_,(.L_x_8216 - _ZN2at6native27unrolled_elementwise_kernelIZZZNS0_44_GLOBAL__N__40a83637_7_Lerp_cu_1520ed90_319418lerp_tensor_kernelERNS_18TensorIteratorBaseEENKUlvE0_clEvENKUlvE1_clEvEUlN3c104HalfES8_S8_E_St5arrayIPcLm4EELi4E23TrivialOffsetCalculatorILi3EjESD_ILi1EjENS0_6memory15LoadWithoutCastENSG_16StoreWithoutCastEEEviT_T0_T2_T3_T4_T5_)
        .other          _ZN2at6native27unrolled_elementwise_kernelIZZZNS0_44_GLOBAL__N__40a83637_7_Lerp_cu_1520ed90_319418lerp_tensor_kernelERNS_18TensorIteratorBaseEENKUlvE0_clEvENKUlvE1_clEvEUlN3c104HalfES8_S8_E_St5arrayIPcLm4EELi4E23TrivialOffsetCalculatorILi3EjESD_ILi1EjENS0_6memory15LoadWithoutCastENSG_16StoreWithoutCastEEEviT_T0_T2_T3_T4_T5_,@"STO_CUDA_ENTRY STV_DEFAULT"
_ZN2at6native27unrolled_elementwise_kernelIZZZNS0_44_GLOBAL__N__40a83637_7_Lerp_cu_1520ed90_319418lerp_tensor_kernelERNS_18TensorIteratorBaseEENKUlvE0_clEvENKUlvE1_clEvEUlN3c104HalfES8_S8_E_St5arrayIPcLm4EELi4E23TrivialOffsetCalculatorILi3EjESD_ILi1EjENS0_6memory15LoadWithoutCastENSG_16StoreWithoutCastEEEviT_T0_T2_T3_T4_T5_:
.text._ZN2at6native27unrolled_elementwise_kernelIZZZNS0_44_GLOBAL__N__40a83637_7_Lerp_cu_1520ed90_319418lerp_tensor_kernelERNS_18TensorIteratorBaseEENKUlvE0_clEvENKUlvE1_clEvEUlN3c104HalfES8_S8_E_St5arrayIPcLm4EELi4E23TrivialOffsetCalculatorILi3EjESD_ILi1EjENS0_6memory15LoadWithoutCastENSG_16StoreWithoutCastEEEviT_T0_T2_T3_T4_T5_:
        /* <DEDUP_REMOVED lines=15> */
[----:B------:R-:W-:-:S04]  /*00f0*/  @!P0 IADD3 R27, PT, PT, R3, 0x80, RZ ;  /* 0x00000080031b8810 */ /* 0x000fc80007ffe0ff */
[----:B------:R-:W-:-:S13]  /*0100*/  ISETP.GE.AND P1, PT, R27, R2, PT ;  /* 0x000000021b00720c */ /* 0x000fda0003f26270 */
[----:B------:R-:W-:Y:S01]  /*0110*/  @!P1 LEA R7, R0, R27, 0x9 ;  /* 0x0000001b00079211 */ /* 0x000fe200078e48ff */
[----:B------:R-:W0:Y:S01]  /*0120*/  @!P1 LDC.64 R22, c[0x0][0x3a0] ;  /* 0x0000e800ff169b82 */ /* 0x000e220000000a00 */
[----:B------:R-:W-:Y:S02]  /*0130*/  @!P1 IADD3 R27, PT, PT, R27, 0x80, RZ ;  /* 0x000000801b1b9810 */ /* 0x000fe40007ffe0ff */
[----:B------:R-:W-:Y:S01]  /*0140*/  PRMT R6, RZ, 0x7610, R6 ;  /* 0x00007610ff067816 */ /* 0x000fe20000000006 */
[----:B---3--:R-:W-:Y:S01]  /*0150*/  @!P1 IMAD.WIDE.U32 R28, R7, 0x2, R28 ;  /* 0x00000002071c9825 */ /* 0x008fe200078e001c */
[----:B------:R-:W-:-:S03]  /*0160*/  ISETP.GE.AND P3, PT, R27, R2, PT ;  /* 0x000000021b00720c */ /* 0x000fc60003f66270 */
[----:B----4-:R-:W-:Y:S01]  /*0170*/  @!P1 IMAD.WIDE.U32 R20, R7, 0x2, R20 ;  /* 0x0000000207149825 */ /* 0x010fe200078e0014 */
[----:B------:R-:W-:Y:S01]  /*0180*/  PRMT R5, RZ, 0x7610, R5 ;  /* 0x00007610ff057816 */ /* 0x000fe20000000005 */
[----:B-1----:R-:W5:Y:S05]  /*0190*/  @!P1 LDG.E.U16 R4, desc[UR4][R28.64] ;  /* 0x000000041c049981 */ /* 0x002f6a000c1e1500 */
[----:B------:R-:W5:Y:S03]  /*01a0*/  @!P1 LDG.E.U16 R5, desc[UR4][R20.64] ;  /* 0x0000000414059981 */ /* 0x000f66000c1e1500 */
[----:B------:R-:W-:Y:S01]  /*01b0*/  @!P3 LEA R9, R0, R27, 0x9 ;  /* 0x0000001b0009b211 */ /* 0x000fe200078e48ff */
[----:B------:R-:W1:Y:S01]  /*01c0*/  @!P3 LDC.64 R12, c[0x0][0x3a0] ;  /* 0x0000e800ff0cbb82 */ /* 0x000e620000000a00 */
[----:B------:R-:W-:-:S04]  /*01d0*/  @!P3 IADD3 R27, PT, PT, R27, 0x80, RZ ;  /* 0x000000801b1bb810 */ /* 0x000fc80007ffe0ff */
        /* <DEDUP_REMOVED lines=18> */
[----:B------:R-:W-:Y:S01]  /*0300*/  @!P0 LEA R29, R0, R3, 0x9 ;  /* 0x00000003001d8211 */ /* 0x000fe200078e48ff */
[----:B------:R1:W5:Y:S04]  /*0310*/  @!P2 LDG.E.U16 R20, desc[UR4][R14.64] ;  /* 0x000000040e14a981 */ /* 0x000368000c1e1500 */
[----:B------:R4:W5:Y:S01]  /*0320*/  @!P3 LDG.E.U16 R9, desc[UR4][R12.64] ;  /* 0x000000040c09b981 */ /* 0x000962000c1e1500 */
[----:B0-----:R-:W-:-:S04]  /*0330*/  @!P0 IMAD.WIDE.U32 R22, R29, 0x2, R22 ;  /* 0x000000021d168825 */ /* 0x001fc800078e0016 */
[C---:B--2---:R-:W-:Y:S01]  /*0340*/  @!P0 IMAD.WIDE.U32 R24, R29.reuse, 0x2, R24 ;  /* 0x000000021d188825 */ /* 0x044fe200078e0018 */
[----:B-1----:R-:W-:Y:S02]  /*0350*/  PRMT R14, RZ, 0x7610, R14 ;  /* 0x00007610ff0e7816 */ /* 0x002fe4000000000e */
[----:B----4-:R-:W-:Y:S01]  /*0360*/  PRMT R13, RZ, 0x7610, R13 ;  /* 0x00007610ff0d7816 */ /* 0x010fe2000000000d */
[----:B---3--:R-:W-:Y:S01]  /*0370*/  @!P0 IMAD.WIDE.U32 R26, R29, 0x2, R26 ;  /* 0x000000021d1a8825 */ /* 0x008fe200078e001a */
[----:B------:R-:W-:-:S04]  /*0380*/  PRMT R12, RZ, 0x7610, R12 ;  /* 0x00007610ff0c7816 */ /* 0x000fc8000000000c */
        /* <DEDUP_REMOVED lines=11> */
[C---:B------:R-:W-:Y:S01]  /*0440*/  IADD3 R15, PT, PT, R3.reuse, 0x100, RZ ;  /* 0x00000100030f7810 */ /* 0x040fe20007ffe0ff */
[C---:B-1----:R-:W-:Y:S01]  /*0450*/  VIADD R19, R3.reuse, 0x80 ;  /* 0x0000008003137836 */ /* 0x042fe20000000000 */
[----:B------:R-:W-:Y:S01]  /*0460*/  @!P0 LEA R29, R0, R3, 0x9 ;  /* 0x00000003001d8211 */ /* 0x000fe200078e48ff */
[----:B------:R-:W-:Y:S01]  /*0470*/  BSSY.RECONVERGENT B0, `(.L_x_5927) ;  /* 0x0000012000007945 */ /* 0x000fe20003800200 */
[----:B--2---:R-:W-:Y:S02]  /*0480*/  IADD3 R17, PT, PT, R3, 0x180, RZ ;  /* 0x0000018003117810 */ /* 0x004fe40007ffe0ff */
[----:B------:R-:W-:-:S02]  /*0490*/  @!P0 MOV R3, R19 ;  /* 0x0000001300038202 */ /* 0x000fc40000000f00 */
[-C--:B------:R-:W-:Y:S02]  /*04a0*/  ISETP.GE.AND P5, PT, R19, R2.reuse, PT ;  /* 0x000000021300720c */ /* 0x080fe40003fa6270 */
[-C--:B------:R-:W-:Y:S02]  /*04b0*/  ISETP.GE.AND P3, PT, R15, R2.reuse, PT ;  /* 0x000000020f00720c */ /* 0x080fe40003f66270 */
[-C--:B------:R-:W-:Y:S02]  /*04c0*/  ISETP.GE.AND P1, PT, R17, R2.reuse, PT ;  /* 0x000000021100720c */ /* 0x080fe40003f26270 */
[----:B------:R-:W-:Y:S01]  /*04d0*/  ISETP.GE.AND P2, PT, R3, R2, PT ;  /* 0x000000020300720c */ /* 0x000fe20003f46270 */
[----:B0-----:R-:W-:Y:S01]  /*04e0*/  @!P0 IMAD.WIDE.U32 R10, R29, 0x2, R10 ;  /* 0x000000021d0a8825 */ /* 0x001fe200078e000a */
[----:B------:R-:W-:Y:S11]  /*04f0*/  @P0 BRA `(.L_x_5928) ;  /* 0x0000000000240947 */ /* 0x000ff60003800000 */
        /* <DEDUP_REMOVED lines=9> */
.L_x_5928:
[----:B------:R-:W-:Y:S05]  /*0590*/  BSYNC.RECONVERGENT B0 ;  /* 0x0000000000007941 */ /* 0x000fea0003800200 */
.L_x_5927:
        /* <DEDUP_REMOVED lines=11> */
.L_x_5930:
[----:B------:R-:W-:Y:S05]  /*0650*/  BSYNC.RECONVERGENT B0 ;  /* 0x0000000000007941 */ /* 0x000fea0003800200 */
.L_x_5929:
        /* <DEDUP_REMOVED lines=11> */
.L_x_5932:
[----:B------:R-:W-:Y:S05]  /*0710*/  BSYNC.RECONVERGENT B0 ;  /* 0x0000000000007941 */ /* 0x000fea0003800200 */
.L_x_5931:
        /* <DEDUP_REMOVED lines=11> */
.L_x_5934:
[----:B------:R-:W-:Y:S05]  /*07d0*/  BSYNC.RECONVERGENT B0 ;  /* 0x0000000000007941 */ /* 0x000fea0003800200 */
.L_x_5933:
        /* <DEDUP_REMOVED lines=8> */
[----:B------:R-:W-:Y:S02]  /*0860*/  @!P0 LEA R11, R0, R3, 0x9 ;  /* 0x00000003000b8211 */ /* 0x000fe400078e48ff */
[----:B------:R-:W-:Y:S01]  /*0870*/  @!P0 IADD3 R3, PT, PT, R3, 0x80, RZ ;  /* 0x0000008003038810 */ /* 0x000fe20007ffe0ff */
[----:B-1----:R-:W-:-:S04]  /*0880*/  IMAD.WIDE.U32 R4, R5, 0x2, R6 ;  /* 0x0000000205047825 */ /* 0x002fc800078e0006 */
[----:B------:R-:W-:Y:S01]  /*0890*/  @!P0 IMAD.WIDE.U32 R6, R11, 0x2, R6 ;  /* 0x000000020b068825 */ /* 0x000fe200078e0006 */
[----:B------:R1:W-:Y:S04]  /*08a0*/  STG.E.U16 desc[UR4][R4.64], R10 ;  /* 0x0000000a04007986 */ /* 0x0003e8000c101504 */
[----:B------:R1:W-:Y:S02]  /*08b0*/  @!P0 STG.E.U16 desc[UR4][R6.64], R9 ;  /* 0x0000000906008986 */ /* 0x0003e4000c101504 */
.L_x_5936:
[----:B------:R-:W-:Y:S05]  /*08c0*/  BSYNC.RECONVERGENT B0 ;  /* 0x0000000000007941 */ /* 0x000fea0003800200 */
.L_x_5935:
[----:B------:R-:W-:-:S13]  /*08d0*/  ISETP.GE.AND P0, PT, R3, R2, PT ;  /* 0x000000020300720c */ /* 0x000fda0003f06270 */
[----:B------:R-:W-:Y:S05]  /*08e0*/  @P0 EXIT ;  /* 0x000000000000094d */ /* 0x000fea0003800000 */
[----:B-1----:R-:W1:Y:S01]  /*08f0*/  LDC.64 R4, c[0x0][0x388] ;  /* 0x0000e200ff047b82 */ /* 0x002e620000000a00 */
[----:B------:R-:W-:-:S05]  /*0900*/  LEA R3, R0, R3, 0x9 ;  /* 0x0000000300037211 */ /* 0x000fca00078e48ff */
[----:B-1----:R-:W-:-:S05]  /*0910*/  IMAD.WIDE.U32 R2, R3, 0x2, R4 ;  /* 0x0000000203027825 */ /* 0x002fca00078e0004 */
[----:B------:R-:W-:Y:S01]  /*0920*/  STG.E.U16 desc[UR4][R2.64], R8 ;  /* 0x0000000802007986 */ /* 0x000fe2000c101504 */
[----:B------:R-:W-:Y:S05]  /*0930*/  EXIT ;  /* 0x000000000000794d */ /* 0x000fea0003800000 */
.L_x_5937:
        /* <DEDUP_REMOVED lines=12> */
.L_x_8216:


//--------------------- .text._ZN2at6native29vectorized_elementwise_kernelILi2EZZZNS0_44_GLOBAL__N__40a83637_7_Lerp_cu_1520ed90_319418lerp_tensor_kernelERNS_18TensorIteratorBaseEENKUlvE0_clEvENKUlvE1_clEvEUlN3c104HalfES8_S8_E_St5arrayIPcLm4EEEEviT0_T1_ --------------------------
	.section	.text._ZN2at6native29vectorized_elementwise_kernelILi2EZZZNS0_44_GLOBAL__N__40a83637_7_Lerp_cu_1520ed90_319418lerp_tensor_kernelERNS_18TensorIteratorBaseEENKUlvE0_clEvENKUlvE1_clEvEUlN3c104HalfES8_S8_E_St5arrayIPcLm4EEEEviT0_T1_,"ax",@progbits
	.align	128
        .global         _ZN2at6native29vectorized_elementwise_kernelILi2EZZZNS0_44_GLOBAL__N__40a83637_7_Lerp_cu_1520ed90_319418lerp_tensor_kernelERNS_18TensorIteratorBaseEENKUlvE0_clEvENKUlvE1_clEvEUlN3c104HalfES8_S8_E_St5arrayIPcLm4EEEEviT0_T1_
        .type           _ZN2at6native29vectorized_elementwise_kernelILi2EZZZNS0_44_GLOBAL__N__40a83637_7_Lerp_cu_1520ed90_319418lerp_tensor_kernelERNS_18TensorIteratorBaseEENKUlvE0_clEvENKUlvE1_clEvEUlN3c104HalfES8_S8_E_St5arrayIPcLm4EEEEviT0_T1_,@function
        .size           _ZN2at6native29vectorized_elementwise_kernelILi2EZZZNS0_44_GLOBAL__N__40a83637_7_Lerp_cu_1520ed90_319418lerp_tensor_kernelERNS_18TensorIteratorBaseEENKUlvE0_clEvENKUlvE1_clEvEUlN3c104HalfES8_S8_E_St5arrayIPcLm4EEEEviT0_T1_,(.L_x_8217 - _ZN2at6native29vectorized_elementwise_kernelILi2EZZZNS0_44_GLOBAL__N__40a83637_7_Lerp_cu_1520ed90_319418lerp_tensor_kernelERNS_18TensorIteratorBaseEENKUlvE0_clEvENKUlvE1_clEvEUlN3c104HalfES8_S8_E_St5arrayIPcLm4EEEEviT0_T1_)
        .other          _ZN2at6native29vectorized_elementwise_kernelILi2EZZZNS0_44_GLOBAL__N__40a83637_7_Lerp_cu_1520ed90_319418lerp_tensor_kernelERNS_18TensorIteratorBaseEENKUlvE0_clEvENKUlvE1_clEvEUlN3c104HalfES8_S8_E_St5arrayIPcLm4EEEEviT0_T1_,@"STO_CUDA_ENTRY STV_DEFAULT"
_ZN2at6native29vectorized_elementwise_kernelILi2EZZZNS0_44_GLOBAL__N__40a83637_7_Lerp_cu_1520ed90_319418lerp_tensor_kernelERNS_18TensorIteratorBaseEENKUlvE0_clEvENKUlvE1_clEvEUlN3c104HalfES8_S8_E_St5arrayIPcLm4EEEEviT0_T1_:
.text._ZN2at6native29vectorized_elementwise_kernelILi2EZZZNS0_44_GLOBAL__N__40a83637_7_Lerp_cu_1520ed90_319418lerp_tensor_kernelERNS_18TensorIteratorBaseEENKUlvE0_clEvENKUlvE1_clEvEUlN3c104HalfES8_S8_E_St5arrayIPcLm4EEEEviT0_T1_:
        /* <DEDUP_REMOVED lines=29> */
[----:B------:R-:W-:Y:S02]  /*01d0*/  @!P1 IADD3 R9, PT, PT, R2, R0, RZ ;  /* 0x0000000002099210 */ /* 0x000fe40007ffe0ff */
[----:B------:R-:W-:-:S03]  /*01e0*/  @!P1 IADD3 R0, PT, PT, R0, 0x80, RZ ;  /* 0x0000008000009810 */ /* 0x000fc60007ffe0ff */
[----:B------:R-:W0:Y:S01]  /*01f0*/  @!P1 LDC.64 R16, c[0x0][0x3a0] ;  /* 0x0000e800ff109b82 */ /* 0x000e220000000a00 */
[----:B------:R-:W-:Y:S01]  /*0200*/  ISETP.GE.U32.AND P2, PT, R0, R3, PT ;  /* 0x000000030000720c */ /* 0x000fe20003f46070 */
[----:B---3--:R-:W-:Y:S01]  /*0210*/  @!P0 IMAD.WIDE.U32 R20, R7, 0x2, R20 ;  /* 0x0000000207148825 */ /* 0x008fe200078e0014 */
[----:B------:R-:W-:-:S11]  /*0220*/  PRMT R7, RZ, 0x7610, R7 ;  /* 0x00007610ff077816 */ /* 0x000fd60000000007 */
[----:B------:R-:W3:Y:S01]  /*0230*/  @!P2 LDC.64 R26, c[0x0][0x3a0] ;  /* 0x0000e800ff1aab82 */ /* 0x000ee20000000a00 */
[----:B-1----:R-:W-:Y:S01]  /*0240*/  @!P2 IADD3 R19, PT, PT, R2, R0, RZ ;  /* 0x000000000213a210 */ /* 0x002fe20007ffe0ff */
[----:B------:R1:W5:Y:S01]  /*0250*/  @!P0 LDG.E.U16 R7, desc[UR4][R20.64] ;  /* 0x0000000414078981 */ /* 0x000362000c1e1500 */
[----:B------:R-:W-:-:S04]  /*0260*/  @!P2 IADD3 R0, PT, PT, R0, 0x80, RZ ;  /* 0x000000800000a810 */ /* 0x000fc80007ffe0ff */
        /* <DEDUP_REMOVED lines=14> */
[----:B------:R-:W-:Y:S02]  /*0350*/  @!P0 IADD3 R19, PT, PT, R2, R0, RZ ;  /* 0x0000000002138210 */ /* 0x000fe40007ffe0ff */
[----:B------:R-:W-:-:S04]  /*0360*/  @!P0 IADD3 R0, PT, PT, R0, 0x80, RZ ;  /* 0x0000008000008810 */ /* 0x000fc80007ffe0ff */
        /* <DEDUP_REMOVED lines=9> */
[----:B---3--:R-:W3:Y:S08]  /*0400*/  LDC.64 R26, c[0x0][0x398] ;  /* 0x0000e600ff1a7b82 */ /* 0x008ef00000000a00 */
[----:B------:R-:W3:Y:S01]  /*0410*/  @!P1 LDC.64 R28, c[0x0][0x3a0] ;  /* 0x0000e800ff1c9b82 */ /* 0x000ee20000000a00 */
[----:B-1----:R-:W-:Y:S01]  /*0420*/  @!P0 IMAD.WIDE.U32 R20, R19, 0x2, R20 ;  /* 0x0000000213148825 */ /* 0x002fe200078e0014 */
[----:B------:R-:W-:-:S02]  /*0430*/  PRMT R16, RZ, 0x7610, R16 ;  /* 0x00007610ff107816 */ /* 0x000fc40000000010 */
[----:B------:R-:W-:Y:S01]  /*0440*/  PRMT R18, RZ, 0x7610, R18 ;  /* 0x00007610ff127816 */ /* 0x000fe20000000012 */
[C---:B--2---:R-:W-:Y:S01]  /*0450*/  @!P0 IMAD.WIDE.U32 R24, R19.reuse, 0x2, R24 ;  /* 0x0000000213188825 */ /* 0x044fe200078e0018 */
[----:B------:R1:W5:Y:S03]  /*0460*/  @!P0 LDG.E.U16 R17, desc[UR4][R20.64] ;  /* 0x0000000414118981 */ /* 0x000366000c1e1500 */
[----:B----4-:R-:W-:Y:S01]  /*0470*/  @!P0 IMAD.WIDE.U32 R22, R19, 0x2, R22 ;  /* 0x0000000213168825 */ /* 0x010fe200078e0016 */
[----:B------:R2:W5:Y:S04]  /*0480*/  @!P0 LDG.E.U16 R16, desc[UR4][R24.64] ;  /* 0x0000000418108981 */ /* 0x000568000c1e1500 */
[----:B------:R-:W5:Y:S01]  /*0490*/  @!P0 LDG.E.U16 R18, desc[UR4][R22.64] ;  /* 0x0000000416128981 */ /* 0x000f62000c1e1500 */
[----:B-1----:R-:W-:-:S02]  /*04a0*/  @!P1 IADD3 R21, PT, PT, R2, R0, RZ ;  /* 0x0000000002159210 */ /* 0x002fc40007ffe0ff */
[----:B------:R-:W-:Y:S02]  /*04b0*/  @!P1 IADD3 R0, PT, PT, R0, 0x80, RZ ;  /* 0x0000008000009810 */ /* 0x000fe40007ffe0ff */
[----:B------:R-:W-:Y:S01]  /*04c0*/  PRMT R20, RZ, 0x7610, R20 ;  /* 0x00007610ff147816 */ /* 0x000fe20000000014 */
[----:B--2---:R-:W1:Y:S01]  /*04d0*/  LDC.64 R24, c[0x0][0x390] ;  /* 0x0000e400ff187b82 */ /* 0x004e620000000a00 */
[----:B------:R-:W-:Y:S01]  /*04e0*/  ISETP.GE.U32.AND P0, PT, R0, R3, PT ;  /* 0x000000030000720c */ /* 0x000fe20003f06070 */
[----:B0-----:R-:W-:-:S04]  /*04f0*/  @!P1 IMAD.WIDE.U32 R14, R21, 0x2, R14 ;  /* 0x00000002150e9825 */ /* 0x001fc800078e000e */
[----:B---3--:R-:W-:-:S04]  /*0500*/  @!P1 IMAD.WIDE.U32 R26, R21, 0x2, R26 ;  /* 0x00000002151a9825 */ /* 0x008fc800078e001a */
[----:B------:R-:W-:Y:S01]  /*0510*/  @!P1 IMAD.WIDE.U32 R28, R21, 0x2, R28 ;  /* 0x00000002151c9825 */ /* 0x000fe200078e001c */
        /* <DEDUP_REMOVED lines=11> */
[----:B0-----:R-:W-:Y:S01]  /*05d0*/  @!P0 IMAD.WIDE.U32 R26, R15, 0x2, R26 ;  /* 0x000000020f1a8825 */ /* 0x001fe200078e001a */
[----:B------:R0:W5:Y:S01]  /*05e0*/  @!P0 LDG.E.U16 R22, desc[UR4][R24.64] ;  /* 0x0000000418168981 */ /* 0x000162000c1e1500 */
[----:B------:R-:W-:-:S03]  /*05f0*/  @!P0 IADD3 R0, PT, PT, R0, 0x80, RZ ;  /* 0x0000008000008810 */ /* 0x000fc60007ffe0ff */
        /* <DEDUP_REMOVED lines=13> */
[----:B0-----:R-:W-:Y:S01]  /*06d0*/  @!P0 IMAD.WIDE.U32 R28, R27, 0x2, R28 ;  /* 0x000000021b1c8825 */ /* 0x001fe200078e001c */
[----:B------:R-:W-:-:S03]  /*06e0*/  @!P0 IADD3 R0, PT, PT, R0, 0x80, RZ ;  /* 0x0000008000008810 */ /* 0x000fc60007ffe0ff */
        /* <DEDUP_REMOVED lines=30> */
.L_x_5940:
[----:B------:R-:W-:Y:S05]  /*08d0*/  BSYNC.RECONVERGENT B0 ;  /* 0x0000000000007941 */ /* 0x000fea0003800200 */
.L_x_5939:
[----:B-----5:R-:W-:Y:S01]  /*08e0*/  IADD3 R4, PT, PT, R5, 0x80, RZ ;  /* 0x0000008005047810 */ /* 0x020fe20007ffe0ff */
[----:B------:R-:W-:Y:S03]  /*08f0*/  BSSY.RECONVERGENT B0, `(.L_x_5941) ;  /* 0x000000c000007945 */ /* 0x000fe60003800200 */
[----:B------:R-:W-:-:S13]  /*0900*/  ISETP.GE.U32.AND P1, PT, R4, R3, PT ;  /* 0x000000030400720c */ /* 0x000fda0003f26070 */
[----:B------:R-:W-:Y:S05]  /*0910*/  @P1 BRA `(.L_x_5942) ;  /* 0x0000000000241947 */ /* 0x000fea0003800000 */
[----:B------:R-:W-:Y:S02]  /*0920*/  HADD2.F32 R10, -RZ, R10.H0_H0 ;  /* 0x2000000aff0a7230 */ /* 0x000fe40000004100 */
        /* <DEDUP_REMOVED lines=8> */
.L_x_5942:
[----:B------:R-:W-:Y:S05]  /*09b0*/  BSYNC.RECONVERGENT B0 ;  /* 0x0000000000007941 */ /* 0x000fea0003800200 */
.L_x_5941:
[----:B------:R-:W-:Y:S01]  /*09c0*/  IADD3 R6, PT, PT, R5, 0x100, RZ ;  /* 0x0000010005067810 */ /* 0x000fe20007ffe0ff */
        /* <DEDUP_REMOVED lines=12> */
.L_x_5944:
[----:B------:R-:W-:Y:S05]  /*0a90*/  BSYNC.RECONVERGENT B0 ;  /* 0x0000000000007941 */ /* 0x000fea0003800200 */
.L_x_5943:
[----:B------:R-:W0:Y:S01]  /*0aa0*/  @!P0 LDC.64 R6, c[0x0][0x388] ;  /* 0x0000e200ff068b82 */ /* 0x000e220000000a00 */
        /* <DEDUP_REMOVED lines=13> */
.L_x_5946:
[----:B------:R-:W-:Y:S05]  /*0b80*/  BSYNC.RECONVERGENT B0 ;  /* 0x0000000000007941 */ /* 0x000fea0003800200 */
.L_x_5945:
[C---:B------:R-:W-:Y:S01]  /*0b90*/  IADD3 R12, PT, PT, R5.reuse, 0x200, RZ ;  /* 0x00000200050c7810 */ /* 0x040fe20007ffe0ff */
[----:B------:R-:W-:Y:S01]  /*0ba0*/  BSSY.RECONVERGENT B0, `(.L_x_5947) ;  /* 0x0000014000007945 */ /* 0x000fe20003800200 */
[----:B------:R-:W-:Y:S02]  /*0bb0*/  @!P0 IADD3 R11, PT, PT, R2, R5, RZ ;  /* 0x00000005020b8210 */ /* 0x000fe40007ffe0ff */
[----:B------:R-:W-:Y:S02]  /*0bc0*/  ISETP.GE.U32.AND P4, PT, R12, R3, PT ;  /* 0x000000030c00720c */ /* 0x000fe40003f86070 */
[----:B------:R-:W-:Y:S01]  /*0bd0*/  IADD3 R12, PT, PT, R5, 0x280, RZ ;  /* 0x00000280050c7810 */ /* 0x000fe20007ffe0ff */
[----:B0-----:R-:W-:Y:S01]  /*0be0*/  @!P0 IMAD.WIDE.U32 R6, R11, 0x2, R6 ;  /* 0x000000020b068825 */ /* 0x001fe200078e0006 */
[C---:B------:R-:W-:Y:S02]  /*0bf0*/  IADD3 R16, PT, PT, R5.reuse, 0x300, RZ ;  /* 0x0000030005107810 */ /* 0x040fe40007ffe0ff */
[----:B------:R-:W-:-:S02]  /*0c00*/  IADD3 R18, PT, PT, R5, 0x380, RZ ;  /* 0x0000038005127810 */ /* 0x000fc40007ffe0ff */
[-C--:B------:R-:W-:Y:S02]  /*0c10*/  ISETP.GE.U32.AND P3, PT, R12, R3.reuse, PT ;  /* 0x000000030c00720c */ /* 0x080fe40003f66070 */
[-C--:B------:R-:W-:Y:S02]  /*0c20*/  ISETP.GE.U32.AND P1, PT, R16, R3.reuse, PT ;  /* 0x000000031000720c */ /* 0x080fe40003f26070 */
[----:B------:R-:W-:Y:S01]  /*0c30*/  ISETP.GE.U32.AND P2, PT, R18, R3, PT ;  /* 0x000000031200720c */ /* 0x000fe20003f46070 */
[----:B------:R-:W-:-:S12]  /*0c40*/  @P4 BRA `(.L_x_5948) ;  /* 0x0000000000244947 */ /* 0x000fd80003800000 */
        /* <DEDUP_REMOVED lines=9> */
.L_x_5948:
[----:B------:R-:W-:Y:S05]  /*0ce0*/  BSYNC.RECONVERGENT B0 ;  /* 0x0000000000007941 */ /* 0x000fea0003800200 */
.L_x_5947:
[----:B------:R-:W-:Y:S04]  /*0cf0*/  BSSY.RECONVERGENT B0, `(.L_x_5949) ;  /* 0x000000b000007945 */ /* 0x000fe80003800200 */
        /* <DEDUP_REMOVED lines=10> */
.L_x_5950:
[----:B------:R-:W-:Y:S05]  /*0da0*/  BSYNC.RECONVERGENT B0 ;  /* 0x0000000000007941 */ /* 0x000fea0003800200 */
.L_x_5949:
[----:B------:R-:W-:Y:S04]  /*0db0*/  BSSY.RECONVERGENT B0, `(.L_x_5951) ;  /* 0x000000b000007945 */ /* 0x000fe80003800200 */
        /* <DEDUP_REMOVED lines=10> */
.L_x_5952:
[----:B------:R-:W-:Y:S05]  /*0e60*/  BSYNC.RECONVERGENT B0 ;  /* 0x0000000000007941 */ /* 0x000fea0003800200 */
.L_x_5951:
        /* <DEDUP_REMOVED lines=11> */
.L_x_5954:
[----:B------:R-:W-:Y:S05]  /*0f20*/  BSYNC.RECONVERGENT B0 ;  /* 0x0000000000007941 */ /* 0x000fea0003800200 */
.L_x_5953:
        /* <DEDUP_REMOVED lines=18> */
.L_x_5957:
[----:B------:R-:W-:-:S13]  /*1050*/  ISETP.GE.U32.AND P0, PT, R5, R3, PT ;  /* 0x000000030500720c */ /* 0x000fda0003f06070 */
[----:B------:R-:W-:Y:S05]  /*1060*/  @P0 BRA `(.L_x_5959) ;  /* 0x0000000000300947 */ /* 0x000fea0003800000 */
[----:B0-----:R-:W0:Y:S01]  /*1070*/  LDC.64 R6, c[0x0][0x388] ;  /* 0x0000e200ff067b82 */ /* 0x001e220000000a00 */
[----:B------:R-:W-:Y:S02]  /*1080*/  IADD3 R9, PT, PT, R2, R5, RZ ;  /* 0x0000000502097210 */ /* 0x000fe40007ffe0ff */
[----:B------:R-:W-:-:S03]  /*1090*/  IADD3 R5, PT, PT, R5, 0x80, RZ ;  /* 0x0000008005057810 */ /* 0x000fc60007ffe0ff */
[----:B0-----:R-:W-:-:S05]  /*10a0*/  IMAD.WIDE.U32 R6, R9, 0x2, R6 ;  /* 0x0000000209067825 */ /* 0x001fca00078e0006 */
[----:B------:R1:W-:Y:S02]  /*10b0*/  STG.E.U16 desc[UR4][R6.64], R10 ;  /* 0x0000000a06007986 */ /* 0x0003e4000c101504 */
.L_x_5958:
[----:B------:R-:W-:-:S13]  /*10c0*/  ISETP.GE.U32.AND P0, PT, R5, R3, PT ;  /* 0x000000030500720c */ /* 0x000fda0003f06070 */
[----:B------:R-:W-:Y:S05]  /*10d0*/  @P0 BRA `(.L_x_5960) ;  /* 0x0000000000340947 */ /* 0x000fea0003800000 */
[----:B01----:R-:W0:Y:S01]  /*10e0*/  LDC.64 R6, c[0x0][0x388] ;  /* 0x0000e200ff067b82 */ /* 0x003e220000000a00 */
[----:B------:R-:W-:Y:S02]  /*10f0*/  IADD3 R9, PT, PT, R2, R5, RZ ;  /* 0x0000000502097210 */ /* 0x000fe40007ffe0ff */
[----:B------:R-:W-:-:S03]  /*1100*/  IADD3 R5, PT, PT, R5, 0x80, RZ ;  /* 0x0000008005057810 */ /* 0x000fc60007ffe0ff */
[----:B0-----:R-:W-:-:S05]  /*1110*/  IMAD.WIDE.U32 R6, R9, 0x2, R6 ;  /* 0x0000000209067825 */ /* 0x001fca00078e0006 */
[----:B------:R1:W-:Y:S02]  /*1120*/  STG.E.U16 desc[UR4][R6.64], R11 ;  /* 0x0000000b06007986 */ /* 0x0003e4000c101504 */
.L_x_5959:
        /* <DEDUP_REMOVED lines=8> */
.L_x_5960:
[----:B------:R-:W-:Y:S05]  /*11b0*/  BSYNC.RELIABLE B1 ;  /* 0x0000000000017941 */ /* 0x000fea0003800100 */
.L_x_5956:
[----:B------:R-:W-:-:S13]  /*11c0*/  ISETP.GE.U32.AND P0, PT, R5, R3, PT ;  /* 0x000000030500720c */ /* 0x000fda0003f06070 */
[----:B012---:R-:W0:Y:S01]  /*11d0*/  @!P0 LDC.64 R6, c[0x0][0x388] ;  /* 0x0000e200ff068b82 */ /* 0x007e220000000a00 */
[----:B------:R-:W-:Y:S02]  /*11e0*/  @!P0 IADD3 R9, PT, PT, R2, R5, RZ ;  /* 0x0000000502098210 */ /* 0x000fe40007ffe0ff */
[----:B------:R-:W-:-:S03]  /*11f0*/  @!P0 IADD3 R5, PT, PT, R5, 0x80, RZ ;  /* 0x0000008005058810 */ /* 0x000fc60007ffe0ff */
[----:B0-----:R-:W-:-:S05]  /*1200*/  @!P0 IMAD.WIDE.U32 R6, R9, 0x2, R6 ;  /* 0x0000000209068825 */ /* 0x001fca00078e0006 */
[----:B------:R2:W-:Y:S02]  /*1210*/  @!P0 STG.E.U16 desc[UR4][R6.64], R13 ;  /* 0x0000000d06008986 */ /* 0x0005e4000c101504 */
.L_x_5961:
[----:B------:R-:W-:Y:S05]  /*1220*/  BSYNC.RECONVERGENT B0 ;  /* 0x0000000000007941 */ /* 0x000fea0003800200 */
.L_x_5955:
        /* <DEDUP_REMOVED lines=8> */
.L_x_5938:
        /* <DEDUP_REMOVED lines=20> */
[----:B------:R0:W4:Y:S04]  /*13f0*/  LDG.E R12, desc[UR4][R20.64+0x600] ;  /* 0x00060004140c7981 */ /* 0x000128000c1e1900 */
[----:B------:R1:W4:Y:S01]  /*1400*/  LDG.E R7, desc[UR4][R8.64+0x600] ;  /* 0x0006000408077981 */ /* 0x000322000c1e1900 */
[----:B--2---:R-:W-:-:S02]  /*1410*/  HADD2.F32 R25, -RZ, R17.H0_H0 ;  /* 0x20000011ff197230 */ /* 0x004fc40000004100 */
[----:B0-----:R-:W-:-:S03]  /*1420*/  HADD2.F32 R20, -RZ, R17.H1_H1 ;  /* 0x30000011ff147230 */ /* 0x001fc60000004100 */
[----:B------:R-:W-:Y:S01]  /*1430*/  FSETP.GEU.FTZ.AND P0, PT, |R25|, 0.5, PT ;  /* 0x3f0000001900780b */ /* 0x000fe20003f1e200 */
[--C-:B-----5:R-:W-:Y:S02]  /*1440*/  HADD2.F32 R17, -RZ, R6.reuse.H1_H1 ;  /* 0x30000006ff117230 */ /* 0x120fe40000004100 */
[----:B------:R-:W-:Y:S02]  /*1450*/  HADD2.F32 R18, -RZ, R6.H0_H0 ;  /* 0x20000006ff127230 */ /* 0x000fe40000004100 */
[----:B---3--:R-:W-:Y:S02]  /*1460*/  HADD2.F32 R22, -RZ, R19.H0_H0 ;  /* 0x20000013ff167230 */ /* 0x008fe40000004100 */
[----:B----4-:R-:W-:Y:S01]  /*1470*/  HADD2.F32 R23, -RZ, R16.H0_H0 ;  /* 0x20000010ff177230 */ /* 0x010fe20000004100 */
[----:B------:R-:W-:Y:S02]  /*1480*/  FSETP.GEU.FTZ.AND P3, PT, |R17|, 0.5, PT ;  /* 0x3f0000001100780b */ /* 0x000fe40003f7e200 */
[----:B------:R-:W-:-:S02]  /*1490*/  FSETP.GEU.FTZ.AND P2, PT, |R18|, 0.5, PT ;  /* 0x3f0000001200780b */ /* 0x000fc40003f5e200 */
[----:B------:R-:W-:Y:S01]  /*14a0*/  FADD.FTZ R4, -R22, R23 ;  /* 0x0000001716047221 */ /* 0x000fe20000010100 */
[--C-:B------:R-:W-:Y:S02]  /*14b0*/  HADD2.F32 R21, -RZ, R15.reuse.H0_H0 ;  /* 0x2000000fff157230 */ /* 0x100fe40000004100 */
[----:B------:R-:W-:Y:S02]  /*14c0*/  HADD2.F32 R24, -RZ, R15.H1_H1 ;  /* 0x3000000fff187230 */ /* 0x000fe40000004100 */
[C---:B------:R-:W-:Y:S01]  /*14d0*/  @!P0 FFMA.FTZ R6, R25.reuse, R4, R22 ;  /* 0x0000000419068223 */ /* 0x040fe20000010016 */
[--C-:B------:R-:W-:Y:S02]  /*14e0*/  HADD2.F32 R15, -RZ, R13.reuse.H1_H1 ;  /* 0x3000000dff0f7230 */ /* 0x100fe40000004100 */
[----:B------:R-:W-:Y:S01]  /*14f0*/  @P0 FADD.FTZ R25, -R25, 1 ;  /* 0x3f80000019190421 */ /* 0x000fe20000010100 */
[----:B------:R-:W-:Y:S01]  /*1500*/  HADD2.F32 R22, -RZ, R13.H0_H0 ;  /* 0x2000000dff167230 */ /* 0x000fe20000004100 */
[----:B------:R-:W-:Y:S01]  /*1510*/  FSETP.GEU.FTZ.AND P1, PT, |R20|, 0.5, PT ;  /* 0x3f0000001400780b */ /* 0x000fe20003f3e200 */
[----:B------:R-:W-:Y:S01]  /*1520*/  FADD.FTZ R26, -R24, R15 ;  /* 0x0000000f181a7221 */ /* 0x000fe20000010100 */
[----:B------:R-:W-:Y:S01]  /*1530*/  @P0 FFMA.FTZ R6, -R4, R25, R23 ;  /* 0x0000001904060223 */ /* 0x000fe20000010117 */
[----:B------:R-:W-:Y:S01]  /*1540*/  HADD2.F32 R19, -RZ, R19.H1_H1 ;  /* 0x30000013ff137230 */ /* 0x000fe20000004100 */
[----:B------:R-:W0:Y:S01]  /*1550*/  LDC.64 R4, c[0x0][0x388] ;  /* 0x0000e200ff047b82 */ /* 0x000e220000000a00 */
[----:B------:R-:W-:-:S02]  /*1560*/  HADD2.F32 R16, -RZ, R16.H1_H1 ;  /* 0x30000010ff107230 */ /* 0x000fc40000004100 */
[----:B------:R-:W-:Y:S01]  /*1570*/  FADD.FTZ R25, -R21, R22 ;  /* 0x0000001615197221 */ /* 0x000fe20000010100 */
[C---:B------:R-:W-:Y:S01]  /*1580*/  @!P3 FFMA.FTZ R13, R17.reuse, R26, R24 ;  /* 0x0000001a110db223 */ /* 0x040fe20000010018 */
[----:B------:R-:W-:Y:S02]  /*1590*/  @P3 FADD.FTZ R17, -R17, 1 ;  /* 0x3f80000011113421 */ /* 0x000fe40000010100 */
[C---:B-1----:R-:W-:Y:S01]  /*15a0*/  @!P2 FFMA.FTZ R8, R18.reuse, R25, R21 ;  /* 0x000000191208a223 */ /* 0x042fe20000010015 */
[----:B------:R-:W-:Y:S01]  /*15b0*/  FADD.FTZ R23, -R19, R16 ;  /* 0x0000001013177221 */ /* 0x000fe20000010100 */
[----:B------:R-:W-:Y:S01]  /*15c0*/  @P2 FADD.FTZ R18, -R18, 1 ;  /* 0x3f80000012122421 */ /* 0x000fe20000010100 */
[----:B------:R-:W-:Y:S01]  /*15d0*/  @P3 FFMA.FTZ R13, -R26, R17, R15 ;  /* 0x000000111a0d3223 */ /* 0x000fe2000001010f */
[--C-:B------:R-:W-:Y:S02]  /*15e0*/  HADD2.F32 R15, -RZ, R14.reuse.H0_H0 ;  /* 0x2000000eff0f7230 */ /* 0x100fe40000004100 */
[----:B------:R-:W-:Y:S01]  /*15f0*/  @!P1 FFMA.FTZ R9, R20, R23, R19 ;  /* 0x0000001714099223 */ /* 0x000fe20000010013 */
[----:B------:R-:W-:-:S02]  /*1600*/  HADD2.F32 R17, -RZ, R14.H1_H1 ;  /* 0x3000000eff117230 */ /* 0x000fc40000004100 */
[----:B------:R-:W-:Y:S01]  /*1610*/  @P2 FFMA.FTZ R8, -R25, R18, R22 ;  /* 0x0000001219082223 */ /* 0x000fe20000010116 */
[--C-:B------:R-:W-:Y:S02]  /*1620*/  HADD2.F32 R14, -RZ, R11.reuse.H0_H0 ;  /* 0x2000000bff0e7230 */ /* 0x100fe40000004100 */
[----:B------:R-:W-:Y:S01]  /*1630*/  @P1 FADD.FTZ R20, -R20, 1 ;  /* 0x3f80000014141421 */ /* 0x000fe20000010100 */
[----:B------:R-:W-:Y:S02]  /*1640*/  HADD2.F32 R18, -RZ, R11.H1_H1 ;  /* 0x3000000bff127230 */ /* 0x000fe40000004100 */
[--C-:B------:R-:W-:Y:S02]  /*1650*/  HADD2.F32 R11, -RZ, R10.reuse.H0_H0 ;  /* 0x2000000aff0b7230 */ /* 0x100fe40000004100 */
[----:B------:R-:W-:Y:S02]  /*1660*/  HADD2.F32 R19, -RZ, R10.H1_H1 ;  /* 0x3000000aff137230 */ /* 0x000fe40000004100 */
[----:B------:R-:W-:Y:S01]  /*1670*/  @P1 FFMA.FTZ R9, -R23, R20, R16 ;  /* 0x0000001417091223 */ /* 0x000fe20000010110 */
[----:B------:R-:W-:-:S02]  /*1680*/  FSETP.GEU.FTZ.AND P0, PT, |R14|, 0.5, PT ;  /* 0x3f0000000e00780b */ /* 0x000fc40003f1e200 */
[----:B------:R-:W-:Y:S02]  /*1690*/  FSETP.GEU.FTZ.AND P1, PT, |R18|, 0.5, PT ;  /* 0x3f0000001200780b */ /* 0x000fe40003f3e200 */
[----:B------:R-:W-:Y:S02]  /*16a0*/  FSETP.GEU.FTZ.AND P2, PT, |R11|, 0.5, PT ;  /* 0x3f0000000b00780b */ /* 0x000fe40003f5e200 */
[----:B------:R-:W-:Y:S01]  /*16b0*/  FSETP.GEU.FTZ.AND P3, PT, |R19|, 0.5, PT ;  /* 0x3f0000001300780b */ /* 0x000fe20003f7e200 */
[----:B------:R-:W-:Y:S02]  /*16c0*/  HADD2.F32 R20, -RZ, R0.H0_H0 ;  /* 0x20000000ff147230 */ /* 0x000fe40000004100 */
[----:B------:R-:W-:Y:S02]  /*16d0*/  HADD2.F32 R16, -RZ, R12.H0_H0 ;  /* 0x2000000cff107230 */ /* 0x000fe40000004100 */
[----:B------:R-:W-:Y:S02]  /*16e0*/  HADD2.F32 R0, -RZ, R0.H1_H1 ;  /* 0x30000000ff007230 */ /* 0x000fe40000004100 */
[----:B------:R-:W-:-:S02]  /*16f0*/  HADD2.F32 R21, -RZ, R7.H0_H0 ;  /* 0x20000007ff157230 */ /* 0x000fc40000004100 */
[----:B------:R-:W-:Y:S02]  /*1700*/  HADD2.F32 R12, -RZ, R12.H1_H1 ;  /* 0x3000000cff0c7230 */ /* 0x000fe40000004100 */
[----:B------:R-:W-:Y:S02]  /*1710*/  HADD2.F32 R7, -RZ, R7.H1_H1 ;  /* 0x30000007ff077230 */ /* 0x000fe40000004100 */
[----:B------:R-:W-:Y:S01]  /*1720*/  FADD.FTZ R25, -R15, R20 ;  /* 0x000000140f197221 */ /* 0x000fe20000010100 */
[----:B0-----:R-:W-:-:S04]  /*1730*/  IMAD.WIDE.U32 R4, R2, 0x2, R4 ;  /* 0x0000000202047825 */ /* 0x001fc800078e0004 */
[----:B------:R-:W-:Y:S01]  /*1740*/  FADD.FTZ R23, -R17, R0 ;  /* 0x0000000011177221 */ /* 0x000fe20000010100 */
[----:B------:R-:W-:Y:S01]  /*1750*/  FADD.FTZ R10, -R16, R21 ;  /* 0x00000015100a7221 */ /* 0x000fe20000010100 */
[----:B------:R-:W-:Y:S01]  /*1760*/  FADD.FTZ R2, -R12, R7 ;  /* 0x000000070c027221 */ /* 0x000fe20000010100 */
[C---:B------:R-:W-:Y:S01]  /*1770*/  @!P0 FFMA.FTZ R15, R14.reuse, R25, R15 ;  /* 0x000000190e0f8223 */ /* 0x040fe2000001000f */
[----:B------:R-:W-:Y:S01]  /*1780*/  @P0 FADD.FTZ R22, -R14, 1 ;  /* 0x3f8000000e160421 */ /* 0x000fe20000010100 */
[C---:B------:R-:W-:Y:S01]  /*1790*/  @!P1 FFMA.FTZ R14, R18.reuse, R23, R17 ;  /* 0x00000017120e9223 */ /* 0x040fe20000010011 */
[----:B------:R-:W-:Y:S01]  /*17a0*/  @!P2 FFMA.FTZ R16, R11, R10, R16 ;  /* 0x0000000a0b10a223 */ /* 0x000fe20000010010 */
        /* <DEDUP_REMOVED lines=8> */
[----:B------:R-:W-:Y:S01]  /*1830*/  F2FP.F16.F32.PACK_AB R9, R9, R6 ;  /* 0x000000060909723e */ /* 0x000fe200000000ff */
[----:B------:R-:W-:Y:S01]  /*1840*/  IMAD.WIDE.U32 R4, R3, 0x4, R4 ;  /* 0x0000000403047825 */ /* 0x000fe200078e0004 */
[----:B------:R-:W-:-:S02]  /*1850*/  F2FP.F16.F32.PACK_AB R13, R13, R8 ;  /* 0x000000080d0d723e */ /* 0x000fc400000000ff */
[----:B------:R-:W-:Y:S02]  /*1860*/  F2FP.F16.F32.PACK_AB R15, R14, R15 ;  /* 0x0000000f0e0f723e */ /* 0x000fe400000000ff */
[----:B------:R-:W-:Y:S01]  /*1870*/  F2FP.F16.F32.PACK_AB R17, R17, R16 ;  /* 0x000000101111723e */ /* 0x000fe200000000ff */
[----:B------:R-:W-:Y:S04]  /*1880*/  STG.E desc[UR4][R4.64], R9 ;  /* 0x0000000904007986 */ /* 0x000fe8000c101904 */
[----:B------:R-:W-:Y:S04]  /*1890*/  STG.E desc[UR4][R4.64+0x200], R13 ;  /* 0x0002000d04007986 */ /* 0x000fe8000c101904 */
[----:B------:R-:W-:Y:S04]  /*18a0*/  STG.E desc[UR4][R4.64+0x400], R15 ;  /* 0x0004000f04007986 */ /* 0x000fe8000c101904 */
[----:B------:R-:W-:Y:S01]  /*18b0*/  STG.E desc[UR4][R4.64+0x600], R17 ;  /* 0x0006001104007986 */ /* 0x000fe2000c101904 */
[----:B------:R-:W-:Y:S05]  /*18c0*/  EXIT ;  /* 0x000000000000794d */ /* 0x000fea0003800000 */
.L_x_5962:
        /* <DEDUP_REMOVED lines=11> */
.L_x_8217:


//--------------------- .text._ZN2at6native29vectorized_elementwise_kernelILi4EZZZNS0_44_GLOBAL__N__40a83637_7_Lerp_cu_1520ed90_319418lerp_tensor_kernelERNS_18TensorIteratorBaseEENKUlvE0_clEvENKUlvE1_clEvEUlN3c104HalfES8_S8_E_St5arrayIPcLm4EEEEviT0_T1_ --------------------------
	.section	.text._ZN2at6native29vectorized_elementwise_kernelILi4EZZZNS0_44_GLOBAL__N__40a83637_7_Lerp_cu_1520ed90_319418lerp_tensor_kernelERNS_18TensorIteratorBaseEENKUlvE0_clEvENKUlvE1_clEvEUlN3c104HalfES8_S8_E_St5arrayIPcLm4EEEEviT0_T1_,"ax",@progbits
	.align	128
        .global         _ZN2at6native29vectorized_elementwise_kernelILi4EZZZNS0_44_GLOBAL__N__40a83637_7_Lerp_cu_1520ed90_319418lerp_tensor_kernelERNS_18TensorIteratorBaseEENKUlvE0_clEvENKUlvE1_clEvEUlN3c104HalfES8_S8_E_St5arrayIPcLm4EEEEviT0_T1_
        .type           _ZN2at6native29vectorized_elementwise_kernelILi4EZZZNS0_44_GLOBAL__N__40a83637_7_Lerp_cu_1520ed90_319418lerp_tensor_kernelERNS_18TensorIteratorBaseEENKUlvE0_clEvENKUlvE1_clEvEUlN3c104HalfES8_S8_E_St5arrayIPcLm4EEEEviT0_T1_,@function
        .size           _ZN2at6native29vectorized_elementwise_kernelILi4EZZZNS0_44_GLOBAL__N__40a83637_7_Lerp_cu_1520ed90_319418lerp_tensor_kernelERNS_18TensorIteratorBaseEENKUlvE0_clEvENKUlvE1_clEvEUlN3c104HalfES8_S8_E_St5arrayIPcLm4EEEEviT0_T1_,(.L_x_8218 - _ZN2at6native29vectorized_elementwise_kernelILi4EZZZNS0_44_GLOBAL__N__40a83637_7_Lerp_cu_1520ed90_319418lerp_tensor_kernelERNS_18TensorIteratorBaseEENKUlvE0_clEvENKUlvE1_clEvEUlN3c104HalfES8_S8_E_St5arrayIPcLm4EEEEviT0_T1_)
        .other          _ZN2at6native29vectorized_elementwise_kernelILi4EZZZNS0_44_GLOBAL__N__40a83637_7_Lerp_cu_1520ed90_319418lerp_tensor_kernelERNS_18TensorIteratorBaseEENKUlvE0_clEvENKUlvE1_clEvEUlN3c104HalfES8_S8_E_St5arrayIPcLm4EEEEviT0_T1_,@"STO_CUDA_ENTRY STV_DEFAULT"
_ZN2at6native29vectorized_elementwise_kernelILi4EZZZNS0_44_GLOBAL__N__40a83637_7_Lerp_cu_1520ed90_319418lerp_tensor_kernelERNS_18TensorIteratorBaseEENKUlvE0_clEvENKUlvE1_clEvEUlN3c104HalfES8_S8_E_St5arrayIPcLm4EEEEviT0_T1_:
.text._ZN2at6native29vectorized_elementwise_kernelILi4EZZZNS0_44_GLOBAL__N__40a83637_7_Lerp_cu_1520ed90_319418lerp_tensor_kernelERNS_18TensorIteratorBaseEENKUlvE0_clEvENKUlvE1_clEvEUlN3c104HalfES8_S8_E_St5arrayIPcLm4EEEEviT0_T1_:
        /* <DEDUP_REMOVED lines=141> */
.L_x_5965:
[----:B------:R-:W-:Y:S05]  /*08d0*/  BSYNC.RECONVERGENT B0 ;  /* 0x0000000000007941 */ /* 0x000fea0003800200 */
.L_x_5964:
        /* <DEDUP_REMOVED lines=13> */
.L_x_5967:
[----:B------:R-:W-:Y:S05]  /*09b0*/  BSYNC.RECONVERGENT B0 ;  /* 0x0000000000007941 */ /* 0x000fea0003800200 */
.L_x_5966:
        /* <DEDUP_REMOVED lines=13> */
.L_x_5969:
[----:B------:R-:W-:Y:S05]  /*0a90*/  BSYNC.RECONVERGENT B0 ;  /* 0x0000000000007941 */ /* 0x000fea0003800200 */
.L_x_5968:
        /* <DEDUP_REMOVED lines=14> */
.L_x_5971:
[----:B------:R-:W-:Y:S05]  /*0b80*/  BSYNC.RECONVERGENT B0 ;  /* 0x0000000000007941 */ /* 0x000fea0003800200 */
.L_x_5970:
        /* <DEDUP_REMOVED lines=21> */
.L_x_5973:
[----:B------:R-:W-:Y:S05]  /*0ce0*/  BSYNC.RECONVERGENT B0 ;  /* 0x0000000000007941 */ /* 0x000fea0003800200 */
.L_x_5972:
        /* <DEDUP_REMOVED lines=11> */
.L_x_5975:
[----:B------:R-:W-:Y:S05]  /*0da0*/  BSYNC.RECONVERGENT B0 ;  /* 0x0000000000007941 */ /* 0x000fea0003800200 */
.L_x_5974:
        /* <DEDUP_REMOVED lines=11> */
.L_x_5977:
[----:B------:R-:W-:Y:S05]  /*0e60*/  BSYNC.RECONVERGENT B0 ;  /* 0x0000000000007941 */ /* 0x000fea0003800200 */
.L_x_5976:
        /* <DEDUP_REMOVED lines=11> */
.L_x_5979:
[----:B------:R-:W-:Y:S05]  /*0f20*/  BSYNC.RECONVERGENT B0 ;  /* 0x0000000000007941 */ /* 0x000fea0003800200 */
.L_x_5978:
        /* <DEDUP_REMOVED lines=18> */
.L_x_5982:
[----:B------:R-:W-:-:S13]  /*1050*/  ISETP.GE.U32.AND P0, PT, R5, R3, PT ;  /* 0x000000030500720c */ /* 0x000fda0003f06070 */
[----:B------:R-:W-:Y:S05]  /*1060*/  @P0 BRA `(.L_x_5984) ;  /* 0x0000000000300947 */ /* 0x000fea0003800000 */
[----:B0-----:R-:W0:Y:S01]  /*1070*/  LDC.64 R6, c[0x0][0x388] ;  /* 0x0000e200ff067b82 */ /* 0x001e220000000a00 */
[----:B------:R-:W-:Y:S02]  /*1080*/  IADD3 R9, PT, PT, R2, R5, RZ ;  /* 0x0000000502097210 */ /* 0x000fe40007ffe0ff */
[----:B------:R-:W-:-:S03]  /*1090*/  IADD3 R5, PT, PT, R5, 0x80, RZ ;  /* 0x0000008005057810 */ /* 0x000fc60007ffe0ff */
[----:B0-----:R-:W-:-:S05]  /*10a0*/  IMAD.WIDE.U32 R6, R9, 0x2, R6 ;  /* 0x0000000209067825 */ /* 0x001fca00078e0006 */
[----:B------:R1:W-:Y:S02]  /*10b0*/  STG.E.U16 desc[UR4][R6.64], R10 ;  /* 0x0000000a06007986 */ /* 0x0003e4000c101504 */
.L_x_5983:
[----:B------:R-:W-:-:S13]  /*10c0*/  ISETP.GE.U32.AND P0, PT, R5, R3, PT ;  /* 0x000000030500720c */ /* 0x000fda0003f06070 */
[----:B------:R-:W-:Y:S05]  /*10d0*/  @P0 BRA `(.L_x_5985) ;  /* 0x0000000000340947 */ /* 0x000fea0003800000 */
[----:B01----:R-:W0:Y:S01]  /*10e0*/  LDC.64 R6, c[0x0][0x388] ;  /* 0x0000e200ff067b82 */ /* 0x003e220000000a00 */
[----:B------:R-:W-:Y:S02]  /*10f0*/  IADD3 R9, PT, PT, R2, R5, RZ ;  /* 0x0000000502097210 */ /* 0x000fe40007ffe0ff */
[----:B------:R-:W-:-:S03]  /*1100*/  IADD3 R5, PT, PT, R5, 0x80, RZ ;  /* 0x0000008005057810 */ /* 0x000fc60007ffe0ff */
[----:B0-----:R-:W-:-:S05]  /*1110*/  IMAD.WIDE.U32 R6, R9, 0x2, R6 ;  /* 0x0000000209067825 */ /* 0x001fca00078e0006 */
[----:B------:R1:W-:Y:S02]  /*1120*/  STG.E.U16 desc[UR4][R6.64], R11 ;  /* 0x0000000b06007986 */ /* 0x0003e4000c101504 */
.L_x_5984:
        /* <DEDUP_REMOVED lines=8> */
.L_x_5985:
[----:B------:R-:W-:Y:S05]  /*11b0*/  BSYNC.RELIABLE B1 ;  /* 0x0000000000017941 */ /* 0x000fea0003800100 */
.L_x_5981:
[----:B------:R-:W-:-:S13]  /*11c0*/  ISETP.GE.U32.AND P0, PT, R5, R3, PT ;  /* 0x000000030500720c */ /* 0x000fda0003f06070 */
[----:B012---:R-:W0:Y:S01]  /*11d0*/  @!P0 LDC.64 R6, c[0x0][0x388] ;  /* 0x0000e200ff068b82 */ /* 0x007e220000000a00 */
[----:B------:R-:W-:Y:S02]  /*11e0*/  @!P0 IADD3 R9, PT, PT, R2, R5, RZ ;  /* 0x0000000502098210 */ /* 0x000fe40007ffe0ff */
[----:B------:R-:W-:-:S03]  /*11f0*/  @!P0 IADD3 R5, PT, PT, R5, 0x80, RZ ;  /* 0x0000008005058810 */ /* 0x000fc60007ffe0ff */
[----:B0-----:R-:W-:-:S05]  /*1200*/  @!P0 IMAD.WIDE.U32 R6, R9, 0x2, R6 ;  /* 0x0000000209068825 */ /* 0x001fca00078e0006 */
[----:B------:R2:W-:Y:S02]  /*1210*/  @!P0 STG.E.U16 desc[UR4][R6.64], R13 ;  /* 0x0000000d06008986 */ /* 0x0005e4000c101504 */
.L_x_5986:
[----:B------:R-:W-:Y:S05]  /*1220*/  BSYNC.RECONVERGENT B0 ;  /* 0x0000000000007941 */ /* 0x000fea0003800200 */
.L_x_5980:
        /* <DEDUP_REMOVED lines=8> */
.L_x_5963:
        /* <DEDUP_REMOVED lines=8> */
[----:B---3--:R-:W-:Y:S02]  /*1330*/  IMAD.WIDE.U32 R6, R2, 0x2, R8 ;  /* 0x0000000202067825 */ /* 0x008fe400078e0008 */
[----:B------:R-:W3:Y:S02]  /*1340*/  LDG.E.64 R8, desc[UR4][R22.64+0x400] ;  /* 0x0004000416087981 */ /* 0x000ee4000c1e1b00 */
[----:B------:R-:W-:-:S04]  /*1350*/  IMAD.WIDE.U32 R18, R3, 0x8, R4 ;  /* 0x0000000803127825 */ /* 0x000fc800078e0004 */
[----:B------:R-:W-:Y:S01]  /*1360*/  IMAD.WIDE.U32 R20, R3, 0x8, R6 ;  /* 0x0000000803147825 */ /* 0x000fe200078e0006 */
[----:B------:R-:W4:Y:S04]  /*1370*/  LDG.E.64 R12, desc[UR4][R18.64] ;  /* 0x00000004120c7981 */ /* 0x000f28000c1e1b00 */
[----:B------:R-:W5:Y:S04]  /*1380*/  LDG.E.64 R10, desc[UR4][R20.64] ;  /* 0x00000004140a7981 */ /* 0x000f68000c1e1b00 */
[----:B------:R0:W3:Y:S04]  /*1390*/  LDG.E.64 R4, desc[UR4][R18.64+0x400] ;  /* 0x0004000412047981 */ /* 0x0000e8000c1e1b00 */
[----:B------:R1:W3:Y:S01]  /*13a0*/  LDG.E.64 R6, desc[UR4][R20.64+0x400] ;  /* 0x0004000414067981 */ /* 0x0002e2000c1e1b00 */
[----:B--2---:R-:W-:-:S05]  /*13b0*/  HADD2.F32 R27, -RZ, R14.H0_H0 ;  /* 0x2000000eff1b7230 */ /* 0x004fca0000004100 */
[----:B------:R-:W-:Y:S01]  /*13c0*/  FSETP.GEU.FTZ.AND P0, PT, |R27|, 0.5, PT ;  /* 0x3f0000001b00780b */ /* 0x000fe20003f1e200 */
[----:B------:R-:W-:Y:S02]  /*13d0*/  HADD2.F32 R17, -RZ, R14.H1_H1 ;  /* 0x3000000eff117230 */ /* 0x000fe40000004100 */
[--C-:B------:R-:W-:Y:S02]  /*13e0*/  HADD2.F32 R14, -RZ, R15.reuse.H0_H0 ;  /* 0x2000000fff0e7230 */ /* 0x100fe40000004100 */
[----:B------:R-:W-:Y:S02]  /*13f0*/  HADD2.F32 R16, -RZ, R15.H1_H1 ;  /* 0x3000000fff107230 */ /* 0x000fe40000004100 */
[----:B----4-:R-:W-:Y:S02]  /*1400*/  HADD2.F32 R0, -RZ, R12.H0_H0 ;  /* 0x2000000cff007230 */ /* 0x010fe40000004100 */
[--C-:B-----5:R-:W-:Y:S01]  /*1410*/  HADD2.F32 R25, -RZ, R10.reuse.H0_H0 ;  /* 0x2000000aff197230 */ /* 0x120fe20000004100 */
[----:B------:R-:W-:Y:S01]  /*1420*/  FSETP.GEU.FTZ.AND P1, PT, |R17|, 0.5, PT ;  /* 0x3f0000001100780b */ /* 0x000fe20003f3e200 */
[----:B0-----:R-:W-:Y:S01]  /*1430*/  HADD2.F32 R18, -RZ, R10.H1_H1 ;  /* 0x3000000aff127230 */ /* 0x001fe20000004100 */
[----:B------:R-:W-:-:S02]  /*1440*/  FSETP.GEU.FTZ.AND P2, PT, |R14|, 0.5, PT ;  /* 0x3f0000000e00780b */ /* 0x000fc40003f5e200 */
[----:B------:R-:W-:Y:S01]  /*1450*/  FADD.FTZ R10, -R0, R25 ;  /* 0x00000019000a7221 */ /* 0x000fe20000010100 */
[----:B------:R-:W-:Y:S01]  /*1460*/  FSETP.GEU.FTZ.AND P3, PT, |R16|, 0.5, PT ;  /* 0x3f0000001000780b */ /* 0x000fe20003f7e200 */
[----:B------:R-:W-:Y:S02]  /*1470*/  HADD2.F32 R12, -RZ, R12.H1_H1 ;  /* 0x3000000cff0c7230 */ /* 0x000fe40000004100 */
[C---:B------:R-:W-:Y:S01]  /*1480*/  @!P0 FFMA.FTZ R0, R27.reuse, R10, R0 ;  /* 0x0000000a1b008223 */ /* 0x040fe20000010000 */
[----:B------:R-:W-:Y:S02]  /*1490*/  HADD2.F32 R15, -RZ, R13.H0_H0 ;  /* 0x2000000dff0f7230 */ /* 0x000fe40000004100 */
[----:B------:R-:W-:Y:S01]  /*14a0*/  @P0 FADD.FTZ R27, -R27, 1 ;  /* 0x3f8000001b1b0421 */ /* 0x000fe20000010100 */
[----:B-1----:R-:W-:Y:S02]  /*14b0*/  HADD2.F32 R20, -RZ, R11.H0_H0 ;  /* 0x2000000bff147230 */ /* 0x002fe40000004100 */
[----:B------:R-:W-:-:S02]  /*14c0*/  HADD2.F32 R21, -RZ, R13.H1_H1 ;  /* 0x3000000dff157230 */ /* 0x000fc40000004100 */
[----:B------:R-:W-:Y:S02]  /*14d0*/  HADD2.F32 R19, -RZ, R11.H1_H1 ;  /* 0x3000000bff137230 */ /* 0x000fe40000004100 */
[----:B------:R-:W-:Y:S01]  /*14e0*/  @P0 FFMA.FTZ R0, -R10, R27, R25 ;  /* 0x0000001b0a000223 */ /* 0x000fe20000010119 */
[----:B------:R-:W-:Y:S01]  /*14f0*/  FADD.FTZ R23, -R12, R18 ;  /* 0x000000120c177221 */ /* 0x000fe20000010100 */
[----:B------:R-:W-:Y:S01]  /*1500*/  FADD.FTZ R25, -R15, R20 ;  /* 0x000000140f197221 */ /* 0x000fe20000010100 */
[----:B------:R-:W0:Y:S01]  /*1510*/  LDC.64 R10, c[0x0][0x388] ;  /* 0x0000e200ff0a7b82 */ /* 0x000e220000000a00 */
[----:B------:R-:W-:Y:S01]  /*1520*/  FADD.FTZ R22, -R21, R19 ;  /* 0x0000001315167221 */ /* 0x000fe20000010100 */
[C---:B------:R-:W-:Y:S01]  /*1530*/  @!P1 FFMA.FTZ R13, R17.reuse, R23, R12 ;  /* 0x00000017110d9223 */ /* 0x040fe2000001000c */
[----:B------:R-:W-:Y:S01]  /*1540*/  @!P2 FFMA.FTZ R12, R14, R25, R15 ;  /* 0x000000190e0ca223 */ /* 0x000fe2000001000f */
[----:B------:R-:W-:Y:S01]  /*1550*/  @P1 FADD.FTZ R17, -R17, 1 ;  /* 0x3f80000011111421 */ /* 0x000fe20000010100 */
[C---:B------:R-:W-:Y:S01]  /*1560*/  @!P3 FFMA.FTZ R15, R16.reuse, R22, R21 ;  /* 0x00000016100fb223 */ /* 0x040fe20000010015 */
[----:B------:R-:W-:-:S02]  /*1570*/  @P3 FADD.FTZ R16, -R16, 1 ;  /* 0x3f80000010103421 */ /* 0x000fc40000010100 */
[----:B------:R-:W-:Y:S01]  /*1580*/  @P1 FFMA.FTZ R13, -R23, R17, R18 ;  /* 0x00000011170d1223 */ /* 0x000fe20000010112 */
[--C-:B---3--:R-:W-:Y:S02]  /*1590*/  HADD2.F32 R17, -RZ, R4.reuse.H0_H0 ;  /* 0x20000004ff117230 */ /* 0x108fe40000004100 */
[----:B------:R-:W-:Y:S01]  /*15a0*/  @P3 FFMA.FTZ R15, -R22, R16, R19 ;  /* 0x00000010160f3223 */ /* 0x000fe20000010113 */
[----:B------:R-:W-:Y:S02]  /*15b0*/  HADD2.F32 R16, -RZ, R4.H1_H1 ;  /* 0x30000004ff107230 */ /* 0x000fe40000004100 */
[----:B------:R-:W-:Y:S01]  /*15c0*/  @P2 FADD.FTZ R14, -R14, 1 ;  /* 0x3f8000000e0e2421 */ /* 0x000fe20000010100 */
[--C-:B------:R-:W-:Y:S02]  /*15d0*/  HADD2.F32 R4, -RZ, R8.reuse.H0_H0 ;  /* 0x20000008ff047230 */ /* 0x100fe40000004100 */
[----:B------:R-:W-:Y:S02]  /*15e0*/  HADD2.F32 R19, -RZ, R8.H1_H1 ;  /* 0x30000008ff137230 */ /* 0x000fe40000004100 */
[----:B------:R-:W-:-:S02]  /*15f0*/  HADD2.F32 R21, -RZ, R9.H0_H0 ;  /* 0x20000009ff157230 */ /* 0x000fc40000004100 */
[----:B------:R-:W-:Y:S02]  /*1600*/  HADD2.F32 R8, -RZ, R9.H1_H1 ;  /* 0x30000009ff087230 */ /* 0x000fe40000004100 */
[----:B------:R-:W-:Y:S01]  /*1610*/  @P2 FFMA.FTZ R12, -R25, R14, R20 ;  /* 0x0000000e190c2223 */ /* 0x000fe20000010114 */
[----:B------:R-:W-:Y:S02]  /*1620*/  FSETP.GEU.FTZ.AND P0, PT, |R4|, 0.5, PT ;  /* 0x3f0000000400780b */ /* 0x000fe40003f1e200 */
[----:B------:R-:W-:Y:S02]  /*1630*/  FSETP.GEU.FTZ.AND P1, PT, |R19|, 0.5, PT ;  /* 0x3f0000001300780b */ /* 0x000fe40003f3e200 */
[----:B------:R-:W-:Y:S02]  /*1640*/  FSETP.GEU.FTZ.AND P2, PT, |R21|, 0.5, PT ;  /* 0x3f0000001500780b */ /* 0x000fe40003f5e200 */
[----:B------:R-:W-:Y:S01]  /*1650*/  FSETP.GEU.FTZ.AND P3, PT, |R8|, 0.5, PT ;  /* 0x3f0000000800780b */ /* 0x000fe20003f7e200 */
[----:B------:R-:W-:-:S02]  /*1660*/  HADD2.F32 R14, -RZ, R5.H0_H0 ;  /* 0x20000005ff0e7230 */ /* 0x000fc40000004100 */
[--C-:B------:R-:W-:Y:S02]  /*1670*/  HADD2.F32 R18, -RZ, R6.reuse.H0_H0 ;  /* 0x20000006ff127230 */ /* 0x100fe40000004100 */
[----:B------:R-:W-:Y:S02]  /*1680*/  HADD2.F32 R23, -RZ, R6.H1_H1 ;  /* 0x30000006ff177230 */ /* 0x000fe40000004100 */
[----:B------:R-:W-:Y:S02]  /*1690*/  HADD2.F32 R5, -RZ, R5.H1_H1 ;  /* 0x30000005ff057230 */ /* 0x000fe40000004100 */
[--C-:B------:R-:W-:Y:S02]  /*16a0*/  HADD2.F32 R9, -RZ, R7.reuse.H0_H0 ;  /* 0x20000007ff097230 */ /* 0x100fe40000004100 */
[----:B------:R-:W-:Y:S02]  /*16b0*/  HADD2.F32 R6, -RZ, R7.H1_H1 ;  /* 0x30000007ff067230 */ /* 0x000fe40000004100 */
[----:B------:R-:W-:Y:S01]  /*16c0*/  FADD.FTZ R25, -R17, R18 ;  /* 0x0000001211197221 */ /* 0x000fe20000010100 */
[----:B0-----:R-:W-:-:S04]  /*16d0*/  IMAD.WIDE.U32 R10, R2, 0x2, R10 ;  /* 0x00000002020a7825 */ /* 0x001fc800078e000a */
        /* <DEDUP_REMOVED lines=16> */
[----:B------:R-:W-:-:S02]  /*17e0*/  F2FP.F16.F32.PACK_AB R2, R13, R0 ;  /* 0x000000000d02723e */ /* 0x000fc400000000ff */
[----:B------:R-:W-:Y:S02]  /*17f0*/  F2FP.F16.F32.PACK_AB R3, R15, R12 ;  /* 0x0000000c0f03723e */ /* 0x000fe400000000ff */
[----:B------:R-:W-:Y:S02]  /*1800*/  F2FP.F16.F32.PACK_AB R4, R16, R17 ;  /* 0x000000111004723e */ /* 0x000fe400000000ff */
[----:B------:R-:W-:Y:S01]  /*1810*/  F2FP.F16.F32.PACK_AB R5, R5, R14 ;  /* 0x0000000e0505723e */ /* 0x000fe200000000ff */
[----:B------:R-:W-:Y:S04]  /*1820*/  STG.E.64 desc[UR4][R10.64], R2 ;  /* 0x000000020a007986 */ /* 0x000fe8000c101b04 */
[----:B------:R-:W-:Y:S01]  /*1830*/  STG.E.64 desc[UR4][R10.64+0x400], R4 ;  /* 0x000400040a007986 */ /* 0x000fe2000c101b04 */
[----:B------:R-:W-:Y:S05]  /*1840*/  EXIT ;  /* 0x000000000000794d */ /* 0x000fea0003800000 */
.L_x_5987:
        /* <DEDUP_REMOVED lines=11> */
.L_x_8218:


//--------------------- .text._ZN2at6native29vectorized_elementwise_kernelILi8EZZZNS0_44_GLOBAL__N__40a83637_7_Lerp_cu_1520ed90_319418lerp_tensor_kernelERNS_18TensorIteratorBaseEENKUlvE0_clEvENKUlvE1_clEvEUlN3c104HalfES8_S8_E_St5arrayIPcLm4EEEEviT0_T1_ --------------------------
	.section	.text._ZN2at6native29vectorized_elementwise_kernelILi8EZZZNS0_44_GLOBAL__N__40a83637_7_Lerp_cu_1520ed90_319418lerp_tensor_kernelERNS_18TensorIteratorBaseEENKUlvE0_clEvENKUlvE1_clEvEUlN3c104HalfES8_S8_E_St5arrayIPcLm4EEEEviT0_T1_,"ax",@progbits
	.align	128
        .global         _ZN2at6native29vectorized_elementwise_kernelILi8EZZZNS0_44_GLOBAL__N__40a83637_7_Lerp_cu_1520ed90_319418lerp_tensor_kernelERNS_18TensorIteratorBaseEENKUlvE0_clEvENKUlvE1_clEvEUlN3c104HalfES8_S8_E_St5arrayIPcLm4EEEEviT0_T1_
        .type           _ZN2at6native29vectorized_elementwise_kernelILi8EZZZNS0_44_GLOBAL__N__40a83637_7_Lerp_cu_1520ed90_319418lerp_tensor_kernelERNS_18TensorIteratorBaseEENKUlvE0_clEvENKUlvE1_clEvEUlN3c104HalfES8_S8_E_St5arrayIPcLm4EEEEviT0_T1_,@function
        .size           _ZN2at6native29vectorized_elementwise_kernelILi8EZZZNS0_44_GLOBAL__N__40a83637_7_Lerp_cu_1520ed90_319418lerp_tensor_kernelERNS_18TensorIteratorBaseEENKUlvE0_clEvENKUlvE1_clEvEUlN3c104HalfES8_S8_E_St5arrayIPcLm4EEEEviT0_T1_,(.L_x_8219 - _ZN2at6native29vectorized_elementwise_kernelILi8EZZZNS0_44_GLOBAL__N__40a83637_7_Lerp_cu_1520ed90_319418lerp_tensor_kernelERNS_18TensorIteratorBaseEENKUlvE0_clEvENKUlvE1_clEvEUlN3c104HalfES8_S8_E_St5arrayIPcLm4EEEEviT0_T1_)
        .other          _ZN2at6native29vectorized_elementwise_kernelILi8EZZZNS0_44_GLOBAL__N__40a83637_7_Lerp_cu_1520ed90_319418lerp_tensor_kernelERNS_18TensorIteratorBaseEENKUlvE0_clEvENKUlvE1_clEvEUlN3c104HalfES8_S8_E_St5arrayIPcLm4EEEEviT0_T1_,@"STO_CUDA_ENTRY STV_DEFAULT"
_ZN2at6native29vectorized_elementwise_kernelILi8EZZZNS0_44_GLOBAL__N__40a83637_7_Lerp_cu_1520ed90_319418lerp_tensor_kernelERNS_18TensorIteratorBaseEENKUlvE0_clEvENKUlvE1_clEvEUlN3c104HalfES8_S8_E_St5arrayIPcLm4EEEEviT0_T1_:
.text._ZN2at6native29vectorized_elementwise_kernelILi8EZZZNS0_44_GLOBAL__N__40a83637_7_Lerp_cu_1520ed90_319418lerp_tensor_kernelERNS_18TensorIteratorBaseEENKUlvE0_clEvENKUlvE1_clEvEUlN3c104HalfES8_S8_E_St5arrayIPcLm4EEEEviT0_T1_:
        /* <DEDUP_REMOVED lines=141> */
.L_x_5990:
[----:B------:R-:W-:Y:S05]  /*08d0*/  BSYNC.RECONVERGENT B0 ;  /* 0x0000000000007941 */ /* 0x000fea0003800200 */
.L_x_5989:
        /* <DEDUP_REMOVED lines=13> */
.L_x_5992:
[----:B------:R-:W-:Y:S05]  /*09b0*/  BSYNC.RECONVERGENT B0 ;  /* 0x0000000000007941 */ /* 0x000fea0003800200 */
.L_x_5991:
        /* <DEDUP_REMOVED lines=13> */
.L_x_5994:
[----:B------:R-:W-:Y:S05]  /*0a90*/  BSYNC.RECONVERGENT B0 ;  /* 0x0000000000007941 */ /* 0x000fea0003800200 */
.L_x_5993:
        /* <DEDUP_REMOVED lines=14> */
.L_x_5996:
[----:B------:R-:W-:Y:S05]  /*0b80*/  BSYNC.RECONVERGENT B0 ;  /* 0x0000000000007941 */ /* 0x000fea0003800200 */
.L_x_5995:
        /* <DEDUP_REMOVED lines=21> */
.L_x_5998:
[----:B------:R-:W-:Y:S05]  /*0ce0*/  BSYNC.RECONVERGENT B0 ;  /* 0x0000000000007941 */ /* 0x000fea0003800200 */
.L_x_5997:
        /* <DEDUP_REMOVED lines=11> */
.L_x_6000:
[----:B------:R-:W-:Y:S05]  /*0da0*/  BSYNC.RECONVERGENT B0 ;  /* 0x0000000000007941 */ /* 0x000fea0003800200 */
.L_x_5999:
        /* <DEDUP_REMOVED lines=11> */
.L_x_6002:
[----:B------:R-:W-:Y:S05]  /*0e60*/  BSYNC.RECONVERGENT B0 ;  /* 0x0000000000007941 */ /* 0x000fea0003800200 */
.L_x_6001:
        /* <DEDUP_REMOVED lines=11> */
.L_x_6004:
[----:B------:R-:W-:Y:S05]  /*0f20*/  BSYNC.RECONVERGENT B0 ;  /* 0x0000000000007941 */ /* 0x000fea0003800200 */
.L_x_6003:
        /* <DEDUP_REMOVED lines=18> */
.L_x_6007:
[----:B------:R-:W-:-:S13]  /*1050*/  ISETP.GE.U32.AND P0, PT, R5, R3, PT ;  /* 0x000000030500720c */ /* 0x000fda0003f06070 */
[----:B------:R-:W-:Y:S05]  /*1060*/  @P0 BRA `(.L_x_6009) ;  /* 0x0000000000300947 */ /* 0x000fea0003800000 */
[----:B0-----:R-:W0:Y:S01]  /*1070*/  LDC.64 R6, c[0x0][0x388] ;  /* 0x0000e200ff067b82 */ /* 0x001e220000000a00 */
[----:B------:R-:W-:Y:S02]  /*1080*/  IADD3 R9, PT, PT, R2, R5, RZ ;  /* 0x0000000502097210 */ /* 0x000fe40007ffe0ff */
[----:B------:R-:W-:-:S03]  /*1090*/  IADD3 R5, PT, PT, R5, 0x80, RZ ;  /* 0x0000008005057810 */ /* 0x000fc60007ffe0ff */
[----:B0-----:R-:W-:-:S05]  /*10a0*/  IMAD.WIDE.U32 R6, R9, 0x2, R6 ;  /* 0x0000000209067825 */ /* 0x001fca00078e0006 */
[----:B------:R1:W-:Y:S02]  /*10b0*/  STG.E.U16 desc[UR4][R6.64], R10 ;  /* 0x0000000a06007986 */ /* 0x0003e4000c101504 */
.L_x_6008:
[----:B------:R-:W-:-:S13]  /*10c0*/  ISETP.GE.U32.AND P0, PT, R5, R3, PT ;  /* 0x000000030500720c */ /* 0x000fda0003f06070 */
[----:B------:R-:W-:Y:S05]  /*10d0*/  @P0 BRA `(.L_x_6010) ;  /* 0x0000000000340947 */ /* 0x000fea0003800000 */
[----:B01----:R-:W0:Y:S01]  /*10e0*/  LDC.64 R6, c[0x0][0x388] ;  /* 0x0000e200ff067b82 */ /* 0x003e220000000a00 */
[----:B------:R-:W-:Y:S02]  /*10f0*/  IADD3 R9, PT, PT, R2, R5, RZ ;  /* 0x0000000502097210 */ /* 0x000fe40007ffe0ff */
[----:B------:R-:W-:-:S03]  /*1100*/  IADD3 R5, PT, PT, R5, 0x80, RZ ;  /* 0x0000008005057810 */ /* 0x000fc60007ffe0ff */
[----:B0-----:R-:W-:-:S05]  /*1110*/  IMAD.WIDE.U32 R6, R9, 0x2, R6 ;  /* 0x0000000209067825 */ /* 0x001fca00078e0006 */
[----:B------:R1:W-:Y:S02]  /*1120*/  STG.E.U16 desc[UR4][R6.64], R11 ;  /* 0x0000000b06007986 */ /* 0x0003e4000c101504 */
.L_x_6009:
        /* <DEDUP_REMOVED lines=8> */
.L_x_6010:
[----:B------:R-:W-:Y:S05]  /*11b0*/  BSYNC.RELIABLE B1 ;  /* 0x0000000000017941 */ /* 0x000fea0003800100 */
.L_x_6006:
[----:B------:R-:W-:-:S13]  /*11c0*/  ISETP.GE.U32.AND P0, PT, R5, R3, PT ;  /* 0x000000030500720c */ /* 0x000fda0003f06070 */
[----:B012---:R-:W0:Y:S01]  /*11d0*/  @!P0 LDC.64 R6, c[0x0][0x388] ;  /* 0x0000e200ff068b82 */ /* 0x007e220000000a00 */
[----:B------:R-:W-:Y:S02]  /*11e0*/  @!P0 IADD3 R9, PT, PT, R2, R5, RZ ;  /* 0x0000000502098210 */ /* 0x000fe40007ffe0ff */
[----:B------:R-:W-:-:S03]  /*11f0*/  @!P0 IADD3 R5, PT, PT, R5, 0x80, RZ ;  /* 0x0000008005058810 */ /* 0x000fc60007ffe0ff */
[----:B0-----:R-:W-:-:S05]  /*1200*/  @!P0 IMAD.WIDE.U32 R6, R9, 0x2, R6 ;  /* 0x0000000209068825 */ /* 0x001fca00078e0006 */
[----:B------:R2:W-:Y:S02]  /*1210*/  @!P0 STG.E.U16 desc[UR4][R6.64], R13 ;  /* 0x0000000d06008986 */ /* 0x0005e4000c101504 */
.L_x_6011:
[----:B------:R-:W-:Y:S05]  /*1220*/  BSYNC.RECONVERGENT B0 ;  /* 0x0000000000007941 */ /* 0x000fea0003800200 */
.L_x_6005:
        /* <DEDUP_REMOVED lines=8> */
.L_x_5988:
[----:B------:R-:W0:Y:S01]  /*12b0*/  S2R R0, SR_TID.X ;  /* 0x0000000000007919 */ /* 0x000e220000002100 */
[----:B------:R-:W1:Y:S08]  /*12c0*/  LDC.64 R6, c[0x0][0x3a0] ;  /* 0x0000e800ff067b82 */ /* 0x000e700000000a00 */
[----:B------:R-:W2:Y:S08]  /*12d0*/  LDC.64 R4, c[0x0][0x390] ;  /* 0x0000e400ff047b82 */ /* 0x000eb00000000a00 */
[----:B------:R-:W3:Y:S01]  /*12e0*/  LDC.64 R8, c[0x0][0x398] ;  /* 0x0000e600ff087b82 */ /* 0x000ee20000000a00 */
[----:B-1----:R-:W-:-:S04]  /*12f0*/  IMAD.WIDE.U32 R6, R2, 0x2, R6 ;  /* 0x0000000202067825 */ /* 0x002fc800078e0006 */
[----:B0-----:R-:W-:-:S04]  /*1300*/  IMAD.WIDE.U32 R6, R0, 0x10, R6 ;  /* 0x0000001000067825 */ /* 0x001fc800078e0006 */
[----:B--2---:R-:W-:-:S04]  /*1310*/  IMAD.WIDE.U32 R4, R2, 0x2, R4 ;  /* 0x0000000202047825 */ /* 0x004fc800078e0004 */
[----:B---3--:R-:W-:-:S04]  /*1320*/  IMAD.WIDE.U32 R8, R2, 0x2, R8 ;  /* 0x0000000202087825 */ /* 0x008fc800078e0008 */
[C---:B------:R-:W-:Y:S02]  /*1330*/  IMAD.WIDE.U32 R14, R0.reuse, 0x10, R4 ;  /* 0x00000010000e7825 */ /* 0x040fe400078e0004 */
[----:B------:R-:W2:Y:S02]  /*1340*/  LDG.E.128 R4, desc[UR4][R6.64] ;  /* 0x0000000406047981 */ /* 0x000ea4000c1e1d00 */
[----:B------:R-:W-:Y:S02]  /*1350*/  IMAD.WIDE.U32 R8, R0, 0x10, R8 ;  /* 0x0000001000087825 */ /* 0x000fe400078e0008 */
[----:B------:R-:W3:Y:S04]  /*1360*/  LDG.E.128 R12, desc[UR4][R14.64] ;  /* 0x000000040e0c7981 */ /* 0x000ee8000c1e1d00 */
[----:B------:R-:W4:Y:S01]  /*1370*/  LDG.E.128 R8, desc[UR4][R8.64] ;  /* 0x0000000408087981 */ /* 0x000f22000c1e1d00 */
[----:B--2---:R-:W-:-:S02]  /*1380*/  HADD2.F32 R21, -RZ, R4.H0_H0 ;  /* 0x20000004ff157230 */ /* 0x004fc40000004100 */
[----:B------:R-:W-:Y:S02]  /*1390*/  HADD2.F32 R23, -RZ, R5.H0_H0 ;  /* 0x20000005ff177230 */ /* 0x000fe40000004100 */
[--C-:B---3--:R-:W-:Y:S01]  /*13a0*/  HADD2.F32 R22, -RZ, R12.reuse.H0_H0 ;  /* 0x2000000cff167230 */ /* 0x108fe20000004100 */
[----:B------:R-:W-:Y:S01]  /*13b0*/  FSETP.GEU.FTZ.AND P0, PT, |R21|, 0.5, PT ;  /* 0x3f0000001500780b */ /* 0x000fe20003f1e200 */
[----:B------:R-:W-:Y:S01]  /*13c0*/  HADD2.F32 R19, -RZ, R12.H1_H1 ;  /* 0x3000000cff137230 */ /* 0x000fe20000004100 */
[----:B------:R-:W-:Y:S01]  /*13d0*/  FSETP.GEU.FTZ.AND P2, PT, |R23|, 0.5, PT ;  /* 0x3f0000001700780b */ /* 0x000fe20003f5e200 */
[----:B------:R-:W-:Y:S02]  /*13e0*/  HADD2.F32 R12, -RZ, R4.H1_H1 ;  /* 0x30000004ff0c7230 */ /* 0x000fe40000004100 */
[--C-:B------:R-:W-:Y:S02]  /*13f0*/  HADD2.F32 R20, -RZ, R13.reuse.H0_H0 ;  /* 0x2000000dff147230 */ /* 0x100fe40000004100 */
[----:B------:R-:W-:Y:S01]  /*1400*/  HADD2.F32 R16, -RZ, R13.H1_H1 ;  /* 0x3000000dff107230 */ /* 0x000fe20000004100 */
[----:B------:R-:W-:Y:S01]  /*1410*/  FSETP.GEU.FTZ.AND P1, PT, |R12|, 0.5, PT ;  /* 0x3f0000000c00780b */ /* 0x000fe20003f3e200 */
[----:B----4-:R-:W-:-:S02]  /*1420*/  HADD2.F32 R13, -RZ, R8.H0_H0 ;  /* 0x20000008ff0d7230 */ /* 0x010fc40000004100 */
[----:B------:R-:W-:Y:S02]  /*1430*/  HADD2.F32 R18, -RZ, R8.H1_H1 ;  /* 0x30000008ff127230 */ /* 0x000fe40000004100 */
[--C-:B------:R-:W-:Y:S02]  /*1440*/  HADD2.F32 R4, -RZ, R15.reuse.H0_H0 ;  /* 0x2000000fff047230 */ /* 0x100fe40000004100 */
[----:B------:R-:W-:Y:S01]  /*1450*/  FADD.FTZ R24, -R22, R13 ;  /* 0x0000000d16187221 */ /* 0x000fe20000010100 */
[----:B------:R-:W-:Y:S02]  /*1460*/  HADD2.F32 R17, -RZ, R15.H1_H1 ;  /* 0x3000000fff117230 */ /* 0x000fe40000004100 */
[----:B------:R-:W-:Y:S01]  /*1470*/  FADD.FTZ R25, -R19, R18 ;  /* 0x0000001213197221 */ /* 0x000fe20000010100 */
[----:B------:R-:W-:Y:S02]  /*1480*/  HADD2.F32 R5, -RZ, R5.H1_H1 ;  /* 0x30000005ff057230 */ /* 0x000fe40000004100 */
[C---:B------:R-:W-:Y:S01]  /*1490*/  @!P0 FFMA.FTZ R15, R21.reuse, R24, R22 ;  /* 0x00000018150f8223 */ /* 0x040fe20000010016 */
[----:B------:R-:W-:Y:S01]  /*14a0*/  @P0 FADD.FTZ R22, -R21, 1 ;  /* 0x3f80000015160421 */ /* 0x000fe20000010100 */
[----:B------:R-:W-:-:S02]  /*14b0*/  HADD2.F32 R21, -RZ, R9.H0_H0 ;  /* 0x20000009ff157230 */ /* 0x000fc40000004100 */
[C---:B------:R-:W-:Y:S01]  /*14c0*/  @!P1 FFMA.FTZ R8, R12.reuse, R25, R19 ;  /* 0x000000190c089223 */ /* 0x040fe20000010013 */
[----:B------:R-:W-:Y:S01]  /*14d0*/  @P1 FADD.FTZ R19, -R12, 1 ;  /* 0x3f8000000c131421 */ /* 0x000fe20000010100 */
[----:B------:R-:W-:Y:S01]  /*14e0*/  @P0 FFMA.FTZ R15, -R24, R22, R13 ;  /* 0x00000016180f0223 */ /* 0x000fe2000001010d */
[----:B------:R-:W-:Y:S01]  /*14f0*/  FSETP.GEU.FTZ.AND P0, PT, |R5|, 0.5, PT ;  /* 0x3f0000000500780b */ /* 0x000fe20003f1e200 */
[----:B------:R-:W0:Y:S01]  /*1500*/  LDC.64 R12, c[0x0][0x388] ;  /* 0x0000e200ff0c7b82 */ /* 0x000e220000000a00 */
[----:B------:R-:W-:Y:S01]  /*1510*/  FADD.FTZ R22, -R20, R21 ;  /* 0x0000001514167221 */ /* 0x000fe20000010100 */
[----:B------:R-:W-:Y:S01]  /*1520*/  @P1 FFMA.FTZ R8, -R25, R19, R18 ;  /* 0x0000001319081223 */ /* 0x000fe20000010112 */
[----:B------:R-:W-:Y:S02]  /*1530*/  HADD2.F32 R19, -RZ, R9.H1_H1 ;  /* 0x30000009ff137230 */ /* 0x000fe40000004100 */
[C---:B------:R-:W-:Y:S01]  /*1540*/  @!P2 FFMA.FTZ R9, R23.reuse, R22, R20 ;  /* 0x000000161709a223 */ /* 0x040fe20000010014 */
[----:B------:R-:W-:Y:S01]  /*1550*/  @P2 FADD.FTZ R20, -R23, 1 ;  /* 0x3f80000017142421 */ /* 0x000fe20000010100 */
[--C-:B------:R-:W-:Y:S01]  /*1560*/  HADD2.F32 R18, -RZ, R6.reuse.H0_H0 ;  /* 0x20000006ff127230 */ /* 0x100fe20000004100 */
[----:B------:R-:W-:Y:S01]  /*1570*/  F2FP.F16.F32.PACK_AB R8, R8, R15 ;  /* 0x0000000f0808723e */ /* 0x000fe200000000ff */
[----:B------:R-:W-:-:S02]  /*1580*/  HADD2.F32 R23, -RZ, R6.H1_H1 ;  /* 0x30000006ff177230 */ /* 0x000fc40000004100 */
[----:B------:R-:W-:Y:S01]  /*1590*/  @P2 FFMA.FTZ R9, -R22, R20, R21 ;  /* 0x0000001416092223 */ /* 0x000fe20000010115 */
[--C-:B------:R-:W-:Y:S02]  /*15a0*/  HADD2.F32 R25, -RZ, R7.reuse.H0_H0 ;  /* 0x20000007ff197230 */ /* 0x100fe40000004100 */
[----:B------:R-:W-:Y:S01]  /*15b0*/  FADD.FTZ R22, -R16, R19 ;  /* 0x0000001310167221 */ /* 0x000fe20000010100 */
[----:B------:R-:W-:Y:S01]  /*15c0*/  HADD2.F32 R6, -RZ, R7.H1_H1 ;  /* 0x30000007ff067230 */ /* 0x000fe20000004100 */
[----:B------:R-:W-:Y:S01]  /*15d0*/  FSETP.GEU.FTZ.AND P1, PT, |R18|, 0.5, PT ;  /* 0x3f0000001200780b */ /* 0x000fe20003f3e200 */
[----:B------:R-:W-:Y:S01]  /*15e0*/  HADD2.F32 R3, -RZ, R14.H0_H0 ;  /* 0x2000000eff037230 */ /* 0x000fe20000004100 */
[----:B------:R-:W-:Y:S01]  /*15f0*/  FSETP.GEU.FTZ.AND P3, PT, |R25|, 0.5, PT ;  /* 0x3f0000001900780b */ /* 0x000fe20003f7e200 */
[--C-:B------:R-:W-:Y:S01]  /*1600*/  HADD2.F32 R20, -RZ, R10.reuse.H0_H0 ;  /* 0x2000000aff147230 */ /* 0x100fe20000004100 */
[----:B------:R-:W-:Y:S01]  /*1610*/  FSETP.GEU.FTZ.AND P2, PT, |R23|, 0.5, PT ;  /* 0x3f0000001700780b */ /* 0x000fe20003f5e200 */
[----:B------:R-:W-:Y:S01]  /*1620*/  HADD2.F32 R21, -RZ, R10.H1_H1 ;  /* 0x3000000aff157230 */ /* 0x000fe20000004100 */
[----:B------:R-:W-:Y:S01]  /*1630*/  FSETP.GEU.FTZ.AND P4, PT, |R6|, 0.5, PT ;  /* 0x3f0000000600780b */ /* 0x000fe20003f9e200 */
[----:B------:R-:W-:-:S02]  /*1640*/  HADD2.F32 R7, -RZ, R11.H0_H0 ;  /* 0x2000000bff077230 */ /* 0x000fc40000004100 */
[C---:B------:R-:W-:Y:S01]  /*1650*/  @!P0 FFMA.FTZ R16, R5.reuse, R22, R16 ;  /* 0x0000001605108223 */ /* 0x040fe20000010010 */
[----:B------:R-:W-:Y:S02]  /*1660*/  HADD2.F32 R14, -RZ, R14.H1_H1 ;  /* 0x3000000eff0e7230 */ /* 0x000fe40000004100 */
[----:B------:R-:W-:Y:S01]  /*1670*/  @P0 FADD.FTZ R5, -R5, 1 ;  /* 0x3f80000005050421 */ /* 0x000fe20000010100 */
[----:B------:R-:W-:Y:S02]  /*1680*/  HADD2.F32 R10, -RZ, R11.H1_H1 ;  /* 0x3000000bff0a7230 */ /* 0x000fe40000004100 */
[----:B0-----:R-:W-:-:S04]  /*1690*/  IMAD.WIDE.U32 R12, R2, 0x2, R12 ;  /* 0x00000002020c7825 */ /* 0x001fc800078e000c */
[----:B------:R-:W-:Y:S01]  /*16a0*/  @P0 FFMA.FTZ R16, -R22, R5, R19 ;  /* 0x0000000516100223 */ /* 0x000fe20000010113 */
[----:B------:R-:W-:Y:S01]  /*16b0*/  FADD.FTZ R2, -R4, R7 ;  /* 0x0000000704027221 */ /* 0x000fe20000010100 */
[----:B------:R-:W-:Y:S01]  /*16c0*/  FADD.FTZ R19, -R3, R20 ;  /* 0x0000001403137221 */ /* 0x000fe20000010100 */
[----:B------:R-:W-:Y:S01]  /*16d0*/  FADD.FTZ R22, -R14, R21 ;  /* 0x000000150e167221 */ /* 0x000fe20000010100 */
[----:B------:R-:W-:Y:S01]  /*16e0*/  FADD.FTZ R5, -R17, R10 ;  /* 0x0000000a11057221 */ /* 0x000fe20000010100 */
[----:B------:R-:W-:Y:S01]  /*16f0*/  @!P3 FFMA.FTZ R11, R25, R2, R4 ;  /* 0x00000002190bb223 */ /* 0x000fe20000010004 */
[----:B------:R-:W-:Y:S01]  /*1700*/  @!P1 FFMA.FTZ R3, R18, R19, R3 ;  /* 0x0000001312039223 */ /* 0x000fe20000010003 */
[C---:B------:R-:W-:Y:S01]  /*1710*/  @!P2 FFMA.FTZ R14, R23.reuse, R22, R14 ;  /* 0x00000016170ea223 */ /* 0x040fe2000001000e */
        /* <DEDUP_REMOVED lines=12> */
[----:B------:R-:W-:-:S05]  /*17e0*/  F2FP.F16.F32.PACK_AB R11, R4, R11 ;  /* 0x0000000b040b723e */ /* 0x000fca00000000ff */
[----:B------:R-:W-:Y:S01]  /*17f0*/  STG.E.128 desc[UR4][R12.64], R8 ;  /* 0x000000080c007986 */ /* 0x000fe2000c101d04 */
[----:B------:R-:W-:Y:S05]  /*1800*/  EXIT ;  /* 0x000000000000794d */ /* 0x000fea0003800000 */
.L_x_6012:
        /* <DEDUP_REMOVED lines=15> */
.L_x_8219:


//--------------------- .text._ZN2at6native18elementwise_kernelILi128ELi4EZNS0_15gpu_kernel_implIZZZNS0_44_GLOBAL__N__40a83637_7_Lerp_cu_1520ed90_319418lerp_tensor_kernelERNS_18TensorIteratorBaseEENKUlvE0_clEvENKUlvE0_clEvEUlfffE_EEvS5_RKT_EUliE_EEviT1_ --------------------------
	.section	.text._ZN2at6native18elementwise_kernelILi128ELi4EZNS0_15gpu_kernel_implIZZZNS0_44_GLOBAL__N__40a83637_7_Lerp_cu_1520ed90_319418lerp_tensor_kernelERNS_18TensorIteratorBaseEENKUlvE0_clEvENKUlvE0_clEvEUlfffE_EEvS5_RKT_EUliE_EEviT1_,"ax",@progbits
	.align	128
        .global         _ZN2at6native18elementwise_kernelILi128ELi4EZNS0_15gpu_kernel_implIZZZNS0_44_GLOBAL__N__40a83637_7_Lerp_cu_1520ed90_319418lerp_tensor_kernelERNS_18TensorIteratorBaseEENKUlvE0_clEvENKUlvE0_clEvEUlfffE_EEvS5_RKT_EUliE_EEviT1_
        .type           _ZN2at6native18elementwise_kernelILi128ELi4EZNS0_15gpu_kernel_implIZZZNS0_44_GLOBAL__N__40a83637_7_Lerp_cu_1520ed90_319418lerp_tensor_kernelERNS_18TensorIteratorBaseEENKUlvE0_clEvENKUlvE0_clEvEUlfffE_EEvS5_RKT_EUliE_EEviT1_,@function
        .size           _ZN2at6native18elementwise_kernelILi128ELi4EZNS0_15gpu_kernel_implIZZZNS0_44_GLOBAL__N__40a83637_7_Lerp_cu_1520ed90_319418lerp_tensor_kernelERNS_18TensorIteratorBaseEENKUlvE0_clEvENKUlvE0_clEvEUlfffE_EEvS5_RKT_EUliE_EEviT1_,(.L_x_8220 - _ZN2at6native18elementwise_kernelILi128ELi4EZNS0_15gpu_kernel_implIZZZNS0_44_GLOBAL__N__40a83637_7_Lerp_cu_1520ed90_319418lerp_tensor_kernelERNS_18TensorIteratorBaseEENKUlvE0_clEvENKUlvE0_clEvEUlfffE_EEvS5_RKT_EUliE_EEviT1_)
        .other          _ZN2at6native18elementwise_kernelILi128ELi4EZNS0_15gpu_kernel_implIZZZNS0_44_GLOBAL__N__40a83637_7_Lerp_cu_1520ed90_319418lerp_tensor_kernelERNS_18TensorIteratorBaseEENKUlvE0_clEvENKUlvE0_clEvEUlfffE_EEvS5_RKT_EUliE_EEviT1_,@"STO_CUDA_ENTRY STV_DEFAULT"
_ZN2at6native18elementwise_kernelILi128ELi4EZNS0_15gpu_kernel_implIZZZNS0_44_GLOBAL__N__40a83637_7_Lerp_cu_1520ed90_319418lerp_tensor_kernelERNS_18TensorIteratorBaseEENKUlvE0_clEvENKUlvE0_clEvEUlfffE_EEvS5_RKT_EUliE_EEviT1_:
.text._ZN2at6native18elementwise_kernelILi128ELi4EZNS0_15gpu_kernel_implIZZZNS0_44_GLOBAL__N__40a83637_7_Lerp_cu_1520ed90_319418lerp_tensor_kernelERNS_18TensorIteratorBaseEENKUlvE0_clEvENKUlvE0_clEvEUlfffE_EEvS5_RKT_EUliE_EEviT1_:
        /* <DEDUP_REMOVED lines=20> */
[----:B------:R-:W-:Y:S02]  /*0140*/  HFMA2 R16, -RZ, RZ, 0, 0 ;  /* 0x00000000ff107431 */ /* 0x000fe400000001ff */
        /* <DEDUP_REMOVED lines=377> */
.L_x_6015:
[----:B------:R-:W0:Y:S01]  /*18e0*/  LDCU.64 UR6, c[0x0][0x650] ;  /* 0x0000ca00ff0677ac */ /* 0x000e220008000a00 */
[----:B------:R-:W-:Y:S01]  /*18f0*/  BSSY.RECONVERGENT B6, `(.L_x_6016) ;  /* 0x00000dd000067945 */ /* 0x000fe20003800200 */
        /* <DEDUP_REMOVED lines=16> */
.L_x_6020:
[----:B------:R-:W2:Y:S02]  /*1a00*/  LDG.E.U8 R2, desc[UR36][R2.64] ;  /* 0x0000002402027981 */ /* 0x000ea4000c1e1100 */
[----:B--2---:R-:W-:Y:S01]  /*1a10*/  I2FP.F32.U32 R18, R2 ;  /* 0x0000000200127245 */ /* 0x004fe20000201000 */
[----:B------:R-:W-:Y:S06]  /*1a20*/  BRA `(.L_x_6022) ;  /* 0x0000000c00247947 */ /* 0x000fec0003800000 */
.L_x_6019:
        /* <DEDUP_REMOVED lines=9> */
.L_x_6024:
[----:B------:R-:W2:Y:S02]  /*1ac0*/  LDG.E R2, desc[UR36][R2.64] ;  /* 0x0000002402027981 */ /* 0x000ea4000c1e1900 */
[----:B--2---:R-:W-:Y:S01]  /*1ad0*/  I2FP.F32.S32 R18, R2 ;  /* 0x0000000200127245 */ /* 0x004fe20000201400 */
[----:B------:R-:W-:Y:S06]  /*1ae0*/  BRA `(.L_x_6022) ;  /* 0x0000000800f47947 */ /* 0x000fec0003800000 */
.L_x_6023:
[----:B------:R-:W2:Y:S02]  /*1af0*/  LDG.E.U16 R2, desc[UR36][R2.64] ;  /* 0x0000002402027981 */ /* 0x000ea4000c1e1500 */
[----:B--2---:R0:W1:Y:S01]  /*1b00*/  I2F.S16 R18, R2 ;  /* 0x0000000200127306 */ /* 0x0040620000101400 */
[----:B------:R-:W-:Y:S05]  /*1b10*/  BRA `(.L_x_6022) ;  /* 0x0000000800e87947 */ /* 0x000fea0003800000 */
.L_x_6018:
        /* <DEDUP_REMOVED lines=8> */
.L_x_6026:
[----:B------:R-:W2:Y:S02]  /*1ba0*/  LDG.E.U16 R2, desc[UR36][R2.64] ;  /* 0x0000002402027981 */ /* 0x000ea4000c1e1500 */
[----:B--2---:R-:W-:Y:S01]  /*1bb0*/  HADD2.F32 R18, -RZ, R2.H0_H0 ;  /* 0x20000002ff127230 */ /* 0x004fe20000004100 */
[----:B------:R-:W-:Y:S06]  /*1bc0*/  BRA `(.L_x_6022) ;  /* 0x0000000800bc7947 */ /* 0x000fec0003800000 */
.L_x_6025:
        /* <DEDUP_REMOVED lines=8> */
.L_x_6028:
[----:B------:R-:W2:Y:S02]  /*1c50*/  LDG.E.U16 R2, desc[UR36][R2.64] ;  /* 0x0000002402027981 */ /* 0x000ea4000c1e1500 */
[----:B--2---:R-:W-:Y:S01]  /*1c60*/  HADD2.F32 R18, -RZ, R2.H0_H0 ;  /* 0x20000002ff127230 */ /* 0x004fe20000004100 */
[----:B------:R-:W-:Y:S06]  /*1c70*/  BRA `(.L_x_6022) ;  /* 0x0000000800907947 */ /* 0x000fec0003800000 */
.L_x_6027:
[----:B------:R-:W2:Y:S01]  /*1c80*/  LDG.E.64 R2, desc[UR36][R2.64] ;  /* 0x0000002402027981 */ /* 0x000ea2000c1e1b00 */
[----:B------:R-:W-:Y:S01]  /*1c90*/  UMOV UR4, 0xf0000000 ;  /* 0xf000000000047882 */ /* 0x000fe20000000000 */
[----:B------:R-:W-:Y:S01]  /*1ca0*/  UMOV UR5, 0x380fffff ;  /* 0x380fffff00057882 */ /* 0x000fe20000000000 */
[----:B--2---:R-:W0:Y:S01]  /*1cb0*/  F2F.F32.F64 R18, R2 ;  /* 0x0000000200127310 */ /* 0x004e220000301000 */
[----:B------:R-:W-:-:S14]  /*1cc0*/  DSETP.GEU.AND P0, PT, |R2|, UR4, PT ;  /* 0x0000000402007e2a */ /* 0x000fdc000bf0e200 */
[----:B0-----:R-:W-:Y:S01]  /*1cd0*/  @!P0 FMUL R18, R18, 1.175494350822287508e-38 ;  /* 0x0080000012128820 */ /* 0x001fe20000400000 */
[----:B------:R-:W-:Y:S06]  /*1ce0*/  BRA `(.L_x_6022) ;  /* 0x0000000800747947 */ /* 0x000fec0003800000 */
.L_x_6017:
        /* <DEDUP_REMOVED lines=12> */
.L_x_6031:
[----:B------:R-:W2:Y:S01]  /*1db0*/  LDG.E.64 R2, desc[UR36][R2.64] ;  /* 0x0000002402027981 */ /* 0x000ea2000c1e1b00 */
[----:B------:R-:W-:Y:S01]  /*1dc0*/  UMOV UR4, 0xf0000000 ;  /* 0xf000000000047882 */ /* 0x000fe20000000000 */
[----:B------:R-:W-:Y:S01]  /*1dd0*/  UMOV UR5, 0x380fffff ;  /* 0x380fffff00057882 */ /* 0x000fe20000000000 */
[----:B--2---:R-:W0:Y:S01]  /*1de0*/  F2F.F32.F64 R18, R2 ;  /* 0x0000000200127310 */ /* 0x004e220000301000 */
[----:B------:R-:W-:-:S14]  /*1df0*/  DSETP.GEU.AND P0, PT, |R2|, UR4, PT ;  /* 0x0000000402007e2a */ /* 0x000fdc000bf0e200 */
[----:B0-----:R-:W-:Y:S01]  /*1e00*/  @!P0 FMUL R18, R18, 1.175494350822287508e-38 ;  /* 0x0080000012128820 */ /* 0x001fe20000400000 */
[----:B------:R-:W-:Y:S06]  /*1e10*/  BRA `(.L_x_6022) ;  /* 0x0000000800287947 */ /* 0x000fec0003800000 */
.L_x_6030:
        /* <DEDUP_REMOVED lines=25> */
.L_x_6033:
        /* <DEDUP_REMOVED lines=12> */
.L_x_6032:
[----:B------:R-:W2:Y:S02]  /*2070*/  LDG.E.U16 R2, desc[UR36][R2.64] ;  /* 0x0000002402027981 */ /* 0x000ea4000c1e1500 */
[----:B--2---:R-:W-:Y:S01]  /*2080*/  IMAD.U32 R18, R2, 0x10000, RZ ;  /* 0x0001000002127824 */ /* 0x004fe200078e00ff */
[----:B------:R-:W-:Y:S06]  /*2090*/  BRA `(.L_x_6022) ;  /* 0x0000000400887947 */ /* 0x000fec0003800000 */
.L_x_6029:
        /* <DEDUP_REMOVED lines=11> */
.L_x_6036:
        /* <DEDUP_REMOVED lines=20> */
.L_x_6038:
[----:B------:R-:W-:Y:S05]  /*2290*/  BSYNC.RECONVERGENT B0 ;  /* 0x0000000000007941 */ /* 0x000fea0003800200 */
.L_x_6037:
[----:B------:R-:W-:Y:S01]  /*22a0*/  IMAD.SHL.U32 R0, R0, 0x100000, RZ ;  /* 0x0010000000007824 */ /* 0x000fe200078e00ff */
[----:B------:R-:W-:-:S04]  /*22b0*/  LEA R2, R2, 0x3b800000, 0x17 ;  /* 0x3b80000002027811 */ /* 0x000fc800078eb8ff */
[----:B------:R-:W-:Y:S01]  /*22c0*/  LOP3.LUT R18, R2, R0, R7, 0xfe, !PT ;  /* 0x0000000002127212 */ /* 0x000fe200078efe07 */
[----:B------:R-:W-:Y:S06]  /*22d0*/  BRA `(.L_x_6022) ;  /* 0x0000000000f87947 */ /* 0x000fec0003800000 */
.L_x_6035:
        /* <DEDUP_REMOVED lines=20> */
.L_x_6040:
[----:B------:R-:W-:Y:S05]  /*2420*/  BSYNC.RECONVERGENT B0 ;  /* 0x0000000000007941 */ /* 0x000fea0003800200 */
.L_x_6039:
[----:B------:R-:W-:Y:S01]  /*2430*/  IMAD.SHL.U32 R0, R0, 0x200000, RZ ;  /* 0x0020000000007824 */ /* 0x000fe200078e00ff */
[----:B------:R-:W-:-:S04]  /*2440*/  LEA R2, R2, 0x37800000, 0x17 ;  /* 0x3780000002027811 */ /* 0x000fc800078eb8ff */
[----:B------:R-:W-:Y:S01]  /*2450*/  LOP3.LUT R18, R2, R0, R7, 0xfe, !PT ;  /* 0x0000000002127212 */ /* 0x000fe200078efe07 */
[----:B------:R-:W-:Y:S06]  /*2460*/  BRA `(.L_x_6022) ;  /* 0x0000000000947947 */ /* 0x000fec0003800000 */
.L_x_6034:
[----:B------:R-:W-:-:S09]  /*2470*/  UISETP.NE.AND UP0, UPT, UR4, 0x1c, UPT ;  /* 0x0000001c0400788c */ /* 0x000fd2000bf05270 */
[----:B------:R-:W-:Y:S05]  /*2480*/  BRA.U !UP0, `(.L_x_6041) ;  /* 0x0000000108847547 */ /* 0x000fea000b800000 */
[----:B------:R-:W-:-:S09]  /*2490*/  UISETP.NE.AND UP0, UPT, UR4, 0x1d, UPT ;  /* 0x0000001d0400788c */ /* 0x000fd2000bf05270 */
[----:B------:R-:W-:Y:S05]  /*24a0*/  BRA.U !UP0, `(.L_x_6042) ;  /* 0x0000000108707547 */ /* 0x000fea000b800000 */
[----:B------:R-:W-:-:S09]  /*24b0*/  UISETP.NE.AND UP0, UPT, UR4, 0x2c, UPT ;  /* 0x0000002c0400788c */ /* 0x000fd2000bf05270 */
[----:B------:R-:W-:Y:S05]  /*24c0*/  BRA.U !UP0, `(.L_x_6043) ;  /* 0x0000000108487547 */ /* 0x000fea000b800000 */
.L_x_6021:
        /* <DEDUP_REMOVED lines=8> */
[----:B0-----:R-:W-:Y:S01]  /*2550*/  MOV R4, UR4 ;  /* 0x0000000400047c02 */ /* 0x001fe20008000f00 */
[----:B------:R-:W-:-:S02]  /*2560*/  IMAD.U32 R5, RZ, RZ, UR5 ;  /* 0x00000005ff057e24 */ /* 0x000fc4000f8e00ff */
[----:B-1----:R-:W-:Y:S02]  /*2570*/  IMAD.U32 R6, RZ, RZ, UR6 ;  /* 0x00000006ff067e24 */ /* 0x002fe4000f8e00ff */
[----:B------:R-:W-:Y:S01]  /*2580*/  IMAD.U32 R7, RZ, RZ, UR7 ;  /* 0x00000007ff077e24 */ /* 0x000fe2000f8e00ff */
[----:B---3--:R-:W-:Y:S01]  /*2590*/  MOV R10, UR8 ;  /* 0x00000008000a7c02 */ /* 0x008fe20008000f00 */
[----:B------:R-:W-:-:S07]  /*25a0*/  IMAD.U32 R11, RZ, RZ, UR9 ;  /* 0x00000009ff0b7e24 */ /* 0x000fce000f8e00ff */
[----:B------:R-:W-:-:S07]  /*25b0*/  LEPC R20, `(.L_x_6044) ;  /* 0x000000001014794e */ /* 0x000fce0000000000 */
[----:B--2---:R-:W-:Y:S05]  /*25c0*/  CALL.ABS.NOINC R2 ;  /* 0x0000000002007343 */ /* 0x004fea0003c00000 */
.L_x_6044:
[----:B------:R-:W-:Y:S01]  /*25d0*/  IMAD.MOV.U32 R18, RZ, RZ, RZ ;  /* 0x000000ffff127224 */ /* 0x000fe200078e00ff */
[----:B------:R-:W-:Y:S06]  /*25e0*/  BRA `(.L_x_6022) ;  /* 0x0000000000347947 */ /* 0x000fec0003800000 */
.L_x_6043:
        /* <DEDUP_REMOVED lines=8> */
.L_x_6042:
[----:B------:R-:W2:Y:S02]  /*2670*/  LDG.E.64 R2, desc[UR36][R2.64] ;  /* 0x0000002402027981 */ /* 0x000ea4000c1e1b00 */
[----:B--2---:R0:W1:Y:S01]  /*2680*/  I2F.U64 R18, R2 ;  /* 0x0000000200127312 */ /* 0x0040620000301000 */
[----:B------:R-:W-:Y:S05]  /*2690*/  BRA `(.L_x_6022) ;  /* 0x0000000000087947 */ /* 0x000fea0003800000 */
.L_x_6041:
[----:B------:R-:W2:Y:S02]  /*26a0*/  LDG.E R2, desc[UR36][R2.64] ;  /* 0x0000002402027981 */ /* 0x000ea4000c1e1900 */
[----:B--2---:R-:W-:-:S07]  /*26b0*/  I2FP.F32.U32 R18, R2 ;  /* 0x0000000200127245 */ /* 0x004fce0000201000 */
.L_x_6022:
[----:B------:R-:W-:Y:S05]  /*26c0*/  BSYNC.RECONVERGENT B6 ;  /* 0x0000000000067941 */ /* 0x000fea0003800200 */
.L_x_6016:
        /* <DEDUP_REMOVED lines=18> */
.L_x_6049:
[----:B------:R-:W2:Y:S02]  /*27f0*/  LDG.E.U8 R2, desc[UR36][R2.64] ;  /* 0x0000002402027981 */ /* 0x000ea4000c1e1100 */
[----:B--2---:R-:W-:Y:S01]  /*2800*/  I2FP.F32.U32 R23, R2 ;  /* 0x0000000200177245 */ /* 0x004fe20000201000 */
[----:B------:R-:W-:Y:S06]  /*2810*/  BRA `(.L_x_6051) ;  /* 0x0000000c00247947 */ /* 0x000fec0003800000 */
.L_x_6048:
        /* <DEDUP_REMOVED lines=9> */
.L_x_6053:
[----:B------:R-:W2:Y:S02]  /*28b0*/  LDG.E R2, desc[UR36][R2.64] ;  /* 0x0000002402027981 */ /* 0x000ea4000c1e1900 */
[----:B--2---:R-:W-:Y:S01]  /*28c0*/  I2FP.F32.S32 R23, R2 ;  /* 0x0000000200177245 */ /* 0x004fe20000201400 */
[----:B------:R-:W-:Y:S06]  /*28d0*/  BRA `(.L_x_6051) ;  /* 0x0000000800f47947 */ /* 0x000fec0003800000 */
.L_x_6052:
[----:B------:R-:W2:Y:S02]  /*28e0*/  LDG.E.U16 R2, desc[UR36][R2.64] ;  /* 0x0000002402027981 */ /* 0x000ea4000c1e1500 */
[----:B--2---:R0:W2:Y:S01]  /*28f0*/  I2F.S16 R23, R2 ;  /* 0x0000000200177306 */ /* 0x0040a20000101400 */
[----:B------:R-:W-:Y:S05]  /*2900*/  BRA `(.L_x_6051) ;  /* 0x0000000800e87947 */ /* 0x000fea0003800000 */
.L_x_6047:
        /* <DEDUP_REMOVED lines=8> */
.L_x_6055:
[----:B------:R-:W2:Y:S02]  /*2990*/  LDG.E.U16 R2, desc[UR36][R2.64] ;  /* 0x0000002402027981 */ /* 0x000ea4000c1e1500 */
[----:B--2---:R-:W-:Y:S01]  /*29a0*/  HADD2.F32 R23, -RZ, R2.H0_H0 ;  /* 0x20000002ff177230 */ /* 0x004fe20000004100 */
[----:B------:R-:W-:Y:S06]  /*29b0*/  BRA `(.L_x_6051) ;  /* 0x0000000800bc7947 */ /* 0x000fec0003800000 */
.L_x_6054:
        /* <DEDUP_REMOVED lines=8> */
.L_x_6057:
[----:B------:R-:W2:Y:S02]  /*2a40*/  LDG.E.U16 R2, desc[UR36][R2.64] ;  /* 0x0000002402027981 */ /* 0x000ea4000c1e1500 */
[----:B--2---:R-:W-:Y:S01]  /*2a50*/  HADD2.F32 R23, -RZ, R2.H0_H0 ;  /* 0x20000002ff177230 */ /* 0x004fe20000004100 */
[----:B------:R-:W-:Y:S06]  /*2a60*/  BRA `(.L_x_6051) ;  /* 0x0000000800907947 */ /* 0x000fec0003800000 */
.L_x_6056:
[----:B------:R-:W2:Y:S01]  /*2a70*/  LDG.E.64 R2, desc[UR36][R2.64] ;  /* 0x0000002402027981 */ /* 0x000ea2000c1e1b00 */
[----:B------:R-:W-:Y:S01]  /*2a80*/  UMOV UR4, 0xf0000000 ;  /* 0xf000000000047882 */ /* 0x000fe20000000000 */
[----:B------:R-:W-:Y:S01]  /*2a90*/  UMOV UR5, 0x380fffff ;  /* 0x380fffff00057882 */ /* 0x000fe20000000000 */
[----:B--2---:R-:W0:Y:S01]  /*2aa0*/  F2F.F32.F64 R23, R2 ;  /* 0x0000000200177310 */ /* 0x004e220000301000 */
[----:B------:R-:W-:-:S14]  /*2ab0*/  DSETP.GEU.AND P0, PT, |R2|, UR4, PT ;  /* 0x0000000402007e2a */ /* 0x000fdc000bf0e200 */
[----:B0-----:R-:W-:Y:S01]  /*2ac0*/  @!P0 FMUL R23, R23, 1.175494350822287508e-38 ;  /* 0x0080000017178820 */ /* 0x001fe20000400000 */
[----:B------:R-:W-:Y:S06]  /*2ad0*/  BRA `(.L_x_6051) ;  /* 0x0000000800747947 */ /* 0x000fec0003800000 */
.L_x_6046:
        /* <DEDUP_REMOVED lines=12> */
.L_x_6060:
[----:B------:R-:W2:Y:S01]  /*2ba0*/  LDG.E.64 R2, desc[UR36][R2.64] ;  /* 0x0000002402027981 */ /* 0x000ea2000c1e1b00 */
[----:B------:R-:W-:Y:S01]  /*2bb0*/  UMOV UR4, 0xf0000000 ;  /* 0xf000000000047882 */ /* 0x000fe20000000000 */
[----:B------:R-:W-:Y:S01]  /*2bc0*/  UMOV UR5, 0x380fffff ;  /* 0x380fffff00057882 */ /* 0x000fe20000000000 */
[----:B--2---:R-:W0:Y:S01]  /*2bd0*/  F2F.F32.F64 R23, R2 ;  /* 0x0000000200177310 */ /* 0x004e220000301000 */
[----:B------:R-:W-:-:S14]  /*2be0*/  DSETP.GEU.AND P0, PT, |R2|, UR4, PT ;  /* 0x0000000402007e2a */ /* 0x000fdc000bf0e200 */
[----:B0-----:R-:W-:Y:S01]  /*2bf0*/  @!P0 FMUL R23, R23, 1.175494350822287508e-38 ;  /* 0x0080000017178820 */ /* 0x001fe20000400000 */
[----:B------:R-:W-:Y:S06]  /*2c00*/  BRA `(.L_x_6051) ;  /* 0x0000000800287947 */ /* 0x000fec0003800000 */
.L_x_6059:
        /* <DEDUP_REMOVED lines=14> */
[----:B------:R-:W-:Y:S02]  /*2cf0*/  VIADD R5, R4, 0xfffffffc ;  /* 0xfffffffc04057836 */ /* 0x000fe40000000000 */
        /* <DEDUP_REMOVED lines=10> */
.L_x_6062:
        /* <DEDUP_REMOVED lines=12> */
.L_x_6061:
[----:B------:R-:W2:Y:S02]  /*2e60*/  LDG.E.U16 R2, desc[UR36][R2.64] ;  /* 0x0000002402027981 */ /* 0x000ea4000c1e1500 */
[----:B--2---:R-:W-:Y:S01]  /*2e70*/  IMAD.U32 R23, R2, 0x10000, RZ ;  /* 0x0001000002177824 */ /* 0x004fe200078e00ff */
[----:B------:R-:W-:Y:S06]  /*2e80*/  BRA `(.L_x_6051) ;  /* 0x0000000400887947 */ /* 0x000fec0003800000 */
.L_x_6058:
        /* <DEDUP_REMOVED lines=11> */
.L_x_6065:
        /* <DEDUP_REMOVED lines=20> */
.L_x_6067:
[----:B------:R-:W-:Y:S05]  /*3080*/  BSYNC.RECONVERGENT B0 ;  /* 0x0000000000007941 */ /* 0x000fea0003800200 */
.L_x_6066:
[----:B------:R-:W-:Y:S02]  /*3090*/  SHF.L.U32 R0, R0, 0x14, RZ ;  /* 0x0000001400007819 */ /* 0x000fe400000006ff */
[----:B------:R-:W-:-:S04]  /*30a0*/  LEA R2, R2, 0x3b800000, 0x17 ;  /* 0x3b80000002027811 */ /* 0x000fc800078eb8ff */
[----:B------:R-:W-:Y:S01]  /*30b0*/  LOP3.LUT R23, R2, R0, R23, 0xfe, !PT ;  /* 0x0000000002177212 */ /* 0x000fe200078efe17 */
[----:B------:R-:W-:Y:S06]  /*30c0*/  BRA `(.L_x_6051) ;  /* 0x0000000000f87947 */ /* 0x000fec0003800000 */
.L_x_6064:
        /* <DEDUP_REMOVED lines=20> */
.L_x_6069:
[----:B------:R-:W-:Y:S05]  /*3210*/  BSYNC.RECONVERGENT B0 ;  /* 0x0000000000007941 */ /* 0x000fea0003800200 */
.L_x_6068:
[----:B------:R-:W-:Y:S01]  /*3220*/  IMAD.SHL.U32 R0, R0, 0x200000, RZ ;  /* 0x0020000000007824 */ /* 0x000fe200078e00ff */
[----:B------:R-:W-:-:S04]  /*3230*/  LEA R2, R2, 0x37800000, 0x17 ;  /* 0x3780000002027811 */ /* 0x000fc800078eb8ff */
[----:B------:R-:W-:Y:S01]  /*3240*/  LOP3.LUT R23, R2, R0, R23, 0xfe, !PT ;  /* 0x0000000002177212 */ /* 0x000fe200078efe17 */
[----:B------:R-:W-:Y:S06]  /*3250*/  BRA `(.L_x_6051) ;  /* 0x0000000000947947 */ /* 0x000fec0003800000 */
.L_x_6063:
[----:B------:R-:W-:-:S09]  /*3260*/  UISETP.NE.AND UP0, UPT, UR4, 0x1c, UPT ;  /* 0x0000001c0400788c */ /* 0x000fd2000bf05270 */
[----:B------:R-:W-:Y:S05]  /*3270*/  BRA.U !UP0, `(.L_x_6070) ;  /* 0x0000000108847547 */ /* 0x000fea000b800000 */
[----:B------:R-:W-:-:S09]  /*3280*/  UISETP.NE.AND UP0, UPT, UR4, 0x1d, UPT ;  /* 0x0000001d0400788c */ /* 0x000fd2000bf05270 */
[----:B------:R-:W-:Y:S05]  /*3290*/  BRA.U !UP0, `(.L_x_6071) ;  /* 0x0000000108707547 */ /* 0x000fea000b800000 */
[----:B------:R-:W-:-:S09]  /*32a0*/  UISETP.NE.AND UP0, UPT, UR4, 0x2c, UPT ;  /* 0x0000002c0400788c */ /* 0x000fd2000bf05270 */
[----:B------:R-:W-:Y:S05]  /*32b0*/  BRA.U !UP0, `(.L_x_6072) ;  /* 0x0000000108487547 */ /* 0x000fea000b800000 */
.L_x_6050:
[----:B------:R-:W-:Y:S01]  /*32c0*/  MOV R2, 0x0 ;  /* 0x0000000000027802 */ /* 0x000fe20000000f00 */
[----:B------:R-:W0:Y:S01]  /*32d0*/  LDCU.64 UR4, c[0x4][0x128] ;  /* 0x01002500ff0477ac */ /* 0x000e220008000a00 */
[----:B------:R-:W-:Y:S02]  /*32e0*/  HFMA2 R13, -RZ, RZ, 0, 0 ;  /* 0x00000000ff0d7431 */ /* 0x000fe400000001ff */
[----:B------:R-:W-:Y:S01]  /*32f0*/  IMAD.MOV.U32 R8, RZ, RZ, 0x4e ;  /* 0x0000004eff087424 */ /* 0x000fe200078e00ff */
[----:B------:R-:W2:Y:S01]  /*3300*/  LDCU.64 UR6, c[0x4][0x130] ;  /* 0x01002600ff0677ac */ /* 0x000ea20008000a00 */
[----:B------:R-:W3:Y:S01]  /*3310*/  LDC.64 R2, c[0x4][R2] ;  /* 0x0100000002027b82 */ /* 0x000ee20000000a00 */
[----:B------:R-:W-:Y:S01]  /*3320*/  IMAD.MOV.U32 R12, RZ, RZ, 0x1 ;  /* 0x00000001ff0c7424 */ /* 0x000fe200078e00ff */
[----:B------:R-:W4:Y:S01]  /*3330*/  LDCU.64 UR8, c[0x4][0x18] ;  /* 0x01000300ff0877ac */ /* 0x000f220008000a00 */
[----:B0-----:R-:W-:Y:S02]  /*3340*/  IMAD.U32 R4, RZ, RZ, UR4 ;  /* 0x00000004ff047e24 */ /* 0x001fe4000f8e00ff */
[----:B------:R-:W-:Y:S01]  /*3350*/  IMAD.U32 R5, RZ, RZ, UR5 ;  /* 0x00000005ff057e24 */ /* 0x000fe2000f8e00ff */
[----:B--2---:R-:W-:Y:S01]  /*3360*/  MOV R6, UR6 ;  /* 0x0000000600067c02 */ /* 0x004fe20008000f00 */
[----:B------:R-:W-:-:S02]  /*3370*/  IMAD.U32 R7, RZ, RZ, UR7 ;  /* 0x00000007ff077e24 */ /* 0x000fc4000f8e00ff */
[----:B----4-:R-:W-:Y:S01]  /*3380*/  IMAD.U32 R10, RZ, RZ, UR8 ;  /* 0x00000008ff0a7e24 */ /* 0x010fe2000f8e00ff */
[----:B------:R-:W-:-:S07]  /*3390*/  MOV R11, UR9 ;  /* 0x00000009000b7c02 */ /* 0x000fce0008000f00 */
[----:B------:R-:W-:-:S07]  /*33a0*/  LEPC R20, `(.L_x_6073) ;  /* 0x000000001014794e */ /* 0x000fce0000000000 */
[----:B-1-3-5:R-:W-:Y:S05]  /*33b0*/  CALL.ABS.NOINC R2 ;  /* 0x0000000002007343 */ /* 0x02afea0003c00000 */
.L_x_6073:
[----:B------:R-:W-:Y:S01]  /*33c0*/  IMAD.MOV.U32 R23, RZ, RZ, RZ ;  /* 0x000000ffff177224 */ /* 0x000fe200078e00ff */
[----:B------:R-:W-:Y:S06]  /*33d0*/  BRA `(.L_x_6051) ;  /* 0x0000000000347947 */ /* 0x000fec0003800000 */
.L_x_6072:
        /* <DEDUP_REMOVED lines=8> */
.L_x_6071:
[----:B------:R-:W2:Y:S02]  /*3460*/  LDG.E.64 R2, desc[UR36][R2.64] ;  /* 0x0000002402027981 */ /* 0x000ea4000c1e1b00 */
[----:B--2---:R0:W2:Y:S01]  /*3470*/  I2F.U64 R23, R2 ;  /* 0x0000000200177312 */ /* 0x0040a20000301000 */
[----:B------:R-:W-:Y:S05]  /*3480*/  BRA `(.L_x_6051) ;  /* 0x0000000000087947 */ /* 0x000fea0003800000 */
.L_x_6070:
[----:B------:R-:W2:Y:S02]  /*3490*/  LDG.E R2, desc[UR36][R2.64] ;  /* 0x0000002402027981 */ /* 0x000ea4000c1e1900 */
[----:B--2---:R-:W-:-:S07]  /*34a0*/  I2FP.F32.U32 R23, R2 ;  /* 0x0000000200177245 */ /* 0x004fce0000201000 */
.L_x_6051:
[----:B------:R-:W-:Y:S05]  /*34b0*/  BSYNC.RECONVERGENT B6 ;  /* 0x0000000000067941 */ /* 0x000fea0003800200 */
.L_x_6045:
[----:B------:R-:W0:Y:S01]  /*34c0*/  LDCU.64 UR6, c[0x0][0x660] ;  /* 0x0000cc00ff0677ac */ /* 0x000e220008000a00 */
[----:B------:R-:W-:Y:S01]  /*34d0*/  BSSY.RECONVERGENT B6, `(.L_x_6074) ;  /* 0x00000dd000067945 */ /* 0x000fe20003800200 */
[----:B------:R-:W-:-:S04]  /*34e0*/  UPRMT UR4, UR43, 0x9910, URZ ;  /* 0x000099102b047896 */ /* 0x000fc800080000ff */
[----:B------:R-:W-:Y:S01]  /*34f0*/  UISETP.GT.AND UP0, UPT, UR4, 0x9, UPT ;  /* 0x000000090400788c */ /* 0x000fe2000bf04270 */
[----:B0--34-:R-:W-:-:S05]  /*3500*/  IADD3 R2, P0, PT, R19, UR6, RZ ;  /* 0x0000000613027c10 */ /* 0x019fca000ff1e0ff */
        /* <DEDUP_REMOVED lines=11> */
[----:B---3--:R4:W0:Y:S01]  /*35c0*/  I2F.S16 R5, R2 ;  /* 0x0000000200057306 */ /* 0x0088220000101400 */
[----:B------:R-:W-:Y:S05]  /*35d0*/  BRA `(.L_x_6080) ;  /* 0x0000000c00307947 */ /* 0x000fea0003800000 */
.L_x_6078:
[----:B------:R-:W3:Y:S02]  /*35e0*/  LDG.E.U8 R2, desc[UR36][R2.64] ;  /* 0x0000002402027981 */ /* 0x000ee4000c1e1100 */
[----:B---3--:R-:W-:Y:S01]  /*35f0*/  I2FP.F32.U32 R5, R2 ;  /* 0x0000000200057245 */ /* 0x008fe20000201000 */
[----:B------:R-:W-:Y:S06]  /*3600*/  BRA `(.L_x_6080) ;  /* 0x0000000c00247947 */ /* 0x000fec0003800000 */
.L_x_6077:
[----:B------:R-:W-:-:S09]  /*3610*/  UISETP.NE.AND UP0, UPT, UR4, 0x2, UPT ;  /* 0x000000020400788c */ /* 0x000fd2000bf05270 */
[----:B------:R-:W-:Y:S05]  /*3620*/  BRA.U !UP0, `(.L_x_6081) ;  /* 0x0000000108287547 */ /* 0x000fea000b800000 */
[----:B------:R-:W-:-:S09]  /*3630*/  UISETP.NE.AND UP0, UPT, UR4, 0x3, UPT ;  /* 0x000000030400788c */ /* 0x000fd2000bf05270 */
[----:B------:R-:W-:Y:S05]  /*3640*/  BRA.U !UP0, `(.L_x_6082) ;  /* 0x0000000108147547 */ /* 0x000fea000b800000 */
[----:B------:R-:W-:-:S09]  /*3650*/  UISETP.NE.AND UP0, UPT, UR4, 0x4, UPT ;  /* 0x000000040400788c */ /* 0x000fd2000bf05270 */
[----:B------:R-:W-:Y:S05]  /*3660*/  BRA.U UP0, `(.L_x_6079) ;  /* 0x0000000900907547 */ /* 0x000fea000b800000 */
[----:B------:R-:W3:Y:S02]  /*3670*/  LDG.E.64 R2, desc[UR36][R2.64] ;  /* 0x0000002402027981 */ /* 0x000ee4000c1e1b00 */
[----:B---3--:R0:W3:Y:S01]  /*3680*/  I2F.S64 R5, R2 ;  /* 0x0000000200057312 */ /* 0x0080e20000301400 */
[----:B------:R-:W-:Y:S05]  /*3690*/  BRA `(.L_x_6080) ;  /* 0x0000000c00007947 */ /* 0x000fea0003800000 */
.L_x_6082:
[----:B------:R-:W3:Y:S02]  /*36a0*/  LDG.E R2, desc[UR36][R2.64] ;  /* 0x0000002402027981 */ /* 0x000ee4000c1e1900 */
[----:B---3--:R-:W-:Y:S01]  /*36b0*/  I2FP.F32.S32 R5, R2 ;  /* 0x0000000200057245 */ /* 0x008fe20000201400 */
[----:B------:R-:W-:Y:S06]  /*36c0*/  BRA `(.L_x_6080) ;  /* 0x0000000800f47947 */ /* 0x000fec0003800000 */
.L_x_6081:
[----:B------:R-:W3:Y:S02]  /*36d0*/  LDG.E.U16 R2, desc[UR36][R2.64] ;  /* 0x0000002402027981 */ /* 0x000ee4000c1e1500 */
[----:B---3--:R0:W3:Y:S01]  /*36e0*/  I2F.S16 R5, R2 ;  /* 0x0000000200057306 */ /* 0x0080e20000101400 */
[----:B------:R-:W-:Y:S05]  /*36f0*/  BRA `(.L_x_6080) ;  /* 0x0000000800e87947 */ /* 0x000fea0003800000 */
.L_x_6076:
        /* <DEDUP_REMOVED lines=8> */
.L_x_6084:
[----:B------:R-:W3:Y:S02]  /*3780*/  LDG.E.U16 R2, desc[UR36][R2.64] ;  /* 0x0000002402027981 */ /* 0x000ee4000c1e1500 */
[----:B---3--:R-:W-:Y:S01]  /*3790*/  HADD2.F32 R5, -RZ, R2.H0_H0 ;  /* 0x20000002ff057230 */ /* 0x008fe20000004100 */
[----:B------:R-:W-:Y:S06]  /*37a0*/  BRA `(.L_x_6080) ;  /* 0x0000000800bc7947 */ /* 0x000fec0003800000 */
.L_x_6083:
        /* <DEDUP_REMOVED lines=8> */
.L_x_6086:
[----:B------:R-:W3:Y:S02]  /*3830*/  LDG.E.U16 R2, desc[UR36][R2.64] ;  /* 0x0000002402027981 */ /* 0x000ee4000c1e1500 */
[----:B---3--:R-:W-:Y:S01]  /*3840*/  HADD2.F32 R5, -RZ, R2.H0_H0 ;  /* 0x20000002ff057230 */ /* 0x008fe20000004100 */
[----:B------:R-:W-:Y:S06]  /*3850*/  BRA `(.L_x_6080) ;  /* 0x0000000800907947 */ /* 0x000fec0003800000 */
.L_x_6085:
[----:B------:R-:W3:Y:S01]  /*3860*/  LDG.E.64 R2, desc[UR36][R2.64] ;  /* 0x0000002402027981 */ /* 0x000ee2000c1e1b00 */
[----:B------:R-:W-:Y:S01]  /*3870*/  UMOV UR4, 0xf0000000 ;  /* 0xf000000000047882 */ /* 0x000fe20000000000 */
[----:B------:R-:W-:Y:S01]  /*3880*/  UMOV UR5, 0x380fffff ;  /* 0x380fffff00057882 */ /* 0x000fe20000000000 */
[----:B---3--:R-:W0:Y:S01]  /*3890*/  F2F.F32.F64 R5, R2 ;  /* 0x0000000200057310 */ /* 0x008e220000301000 */
[----:B------:R-:W-:-:S14]  /*38a0*/  DSETP.GEU.AND P0, PT, |R2|, UR4, PT ;  /* 0x0000000402007e2a */ /* 0x000fdc000bf0e200 */
[----:B0-----:R-:W-:Y:S01]  /*38b0*/  @!P0 FMUL R5, R5, 1.175494350822287508e-38 ;  /* 0x0080000005058820 */ /* 0x001fe20000400000 */
[----:B------:R-:W-:Y:S06]  /*38c0*/  BRA `(.L_x_6080) ;  /* 0x0000000800747947 */ /* 0x000fec0003800000 */
.L_x_6075:
        /* <DEDUP_REMOVED lines=8> */
[----:B------:R-:W3:Y:S02]  /*3950*/  LDG.E.U8 R2, desc[UR36][R2.64] ;  /* 0x0000002402027981 */ /* 0x000ee4000c1e1100 */
[----:B---3--:R-:W-:-:S04]  /*3960*/  ISETP.NE.AND P0, PT, R2, RZ, PT ;  /* 0x000000ff0200720c */ /* 0x008fc80003f05270 */
[----:B------:R-:W-:Y:S01]  /*3970*/  FSEL R5, RZ, 1, !P0 ;  /* 0x3f800000ff057808 */ /* 0x000fe20004000000 */
[----:B------:R-:W-:Y:S08]  /*3980*/  BRA `(.L_x_6080) ;  /* 0x0000000800447947 */ /* 0x000ff00003800000 */
.L_x_6089:
[----:B------:R-:W3:Y:S01]  /*3990*/  LDG.E.64 R2, desc[UR36][R2.64] ;  /* 0x0000002402027981 */ /* 0x000ee2000c1e1b00 */
[----:B------:R-:W-:Y:S01]  /*39a0*/  UMOV UR4, 0xf0000000 ;  /* 0xf000000000047882 */ /* 0x000fe20000000000 */
[----:B------:R-:W-:Y:S01]  /*39b0*/  UMOV UR5, 0x380fffff ;  /* 0x380fffff00057882 */ /* 0x000fe20000000000 */
[----:B---3--:R-:W0:Y:S01]  /*39c0*/  F2F.F32.F64 R5, R2 ;  /* 0x0000000200057310 */ /* 0x008e220000301000 */
[----:B------:R-:W-:-:S14]  /*39d0*/  DSETP.GEU.AND P0, PT, |R2|, UR4, PT ;  /* 0x0000000402007e2a */ /* 0x000fdc000bf0e200 */
[----:B0-----:R-:W-:Y:S01]  /*39e0*/  @!P0 FMUL R5, R5, 1.175494350822287508e-38 ;  /* 0x0080000005058820 */ /* 0x001fe20000400000 */
[----:B------:R-:W-:Y:S06]  /*39f0*/  BRA `(.L_x_6080) ;  /* 0x0000000800287947 */ /* 0x000fec0003800000 */
.L_x_6088:
[----:B------:R-:W-:-:S09]  /*3a00*/  UISETP.NE.AND UP0, UPT, UR4, 0xf, UPT ;  /* 0x0000000f0400788c */ /* 0x000fd2000bf05270 */
[----:B------:R-:W-:Y:S05]  /*3a10*/  BRA.U !UP0, `(.L_x_6090) ;  /* 0x00000001088c7547 */ /* 0x000fea000b800000 */
[----:B------:R-:W-:-:S09]  /*3a20*/  UISETP.NE.AND UP0, UPT, UR4, 0x17, UPT ;  /* 0x000000170400788c */ /* 0x000fd2000bf05270 */
[----:B------:R-:W-:Y:S05]  /*3a30*/  BRA.U !UP0, `(.L_x_6091) ;  /* 0x0000000108547547 */ /* 0x000fea000b800000 */
[----:B------:R-:W-:-:S09]  /*3a40*/  UISETP.NE.AND UP0, UPT, UR4, 0x18, UPT ;  /* 0x000000180400788c */ /* 0x000fd2000bf05270 */
[----:B------:R-:W-:Y:S05]  /*3a50*/  BRA.U UP0, `(.L_x_6079) ;  /* 0x0000000500947547 */ /* 0x000fea000b800000 */
[----:B------:R-:W3:Y:S01]  /*3a60*/  LDG.E.U8 R5, desc[UR36][R2.64] ;  /* 0x0000002402057981 */ /* 0x000ee2000c1e1100 */
[----:B------:R-:W-:Y:S01]  /*3a70*/  IMAD.MOV.U32 R7, RZ, RZ, 0x1f ;  /* 0x0000001fff077424 */ /* 0x000fe200078e00ff */
[----:B---3--:R-:W-:-:S04]  /*3a80*/  SHF.L.U32 R5, R5, 0x18, RZ ;  /* 0x0000001805057819 */ /* 0x008fc800000006ff */
        /* <DEDUP_REMOVED lines=16> */
.L_x_6091:
        /* <DEDUP_REMOVED lines=12> */
.L_x_6090:
[----:B------:R-:W3:Y:S02]  /*3c50*/  LDG.E.U16 R2, desc[UR36][R2.64] ;  /* 0x0000002402027981 */ /* 0x000ee4000c1e1500 */
[----:B---3--:R-:W-:Y:S01]  /*3c60*/  SHF.L.U32 R5, R2, 0x10, RZ ;  /* 0x0000001002057819 */ /* 0x008fe200000006ff */
[----:B------:R-:W-:Y:S06]  /*3c70*/  BRA `(.L_x_6080) ;  /* 0x0000000400887947 */ /* 0x000fec0003800000 */
.L_x_6087:
        /* <DEDUP_REMOVED lines=9> */
[----:B---3--:R-:W-:Y:S01]  /*3d10*/  I2FP.F32.U32 R5, R2 ;  /* 0x0000000200057245 */ /* 0x008fe20000201000 */
[----:B------:R-:W-:Y:S06]  /*3d20*/  BRA `(.L_x_6080) ;  /* 0x00000004005c7947 */ /* 0x000fec0003800000 */
.L_x_6094:
[----:B------:R-:W3:Y:S01]  /*3d30*/  LDG.E.U8 R3, desc[UR36][R2.64] ;  /* 0x0000002402037981 */ /* 0x000ee2000c1e1100 */
[----:B------:R-:W-:Y:S01]  /*3d40*/  IMAD.MOV.U32 R5, RZ, RZ, RZ ;  /* 0x000000ffff057224 */ /* 0x000fe200078e00ff */
[----:B---3--:R-:W-:-:S13]  /*3d50*/  ISETP.NE.AND P0, PT, R3, RZ, PT ;  /* 0x000000ff0300720c */ /* 0x008fda0003f05270 */
        /* <DEDUP_REMOVED lines=17> */
.L_x_6096:
[----:B------:R-:W-:Y:S05]  /*3e70*/  BSYNC.RECONVERGENT B0 ;  /* 0x0000000000007941 */ /* 0x000fea0003800200 */
.L_x_6095:
[----:B------:R-:W-:Y:S01]  /*3e80*/  IMAD.SHL.U32 R0, R0, 0x100000, RZ ;  /* 0x0010000000007824 */ /* 0x000fe200078e00ff */
[----:B------:R-:W-:-:S04]  /*3e90*/  LEA R2, R2, 0x3b800000, 0x17 ;  /* 0x3b80000002027811 */ /* 0x000fc800078eb8ff */
[----:B------:R-:W-:Y:S01]  /*3ea0*/  LOP3.LUT R5, R2, R0, R7, 0xfe, !PT ;  /* 0x0000000002057212 */ /* 0x000fe200078efe07 */
[----:B------:R-:W-:Y:S06]  /*3eb0*/  BRA `(.L_x_6080) ;  /* 0x0000000000f87947 */ /* 0x000fec0003800000 */
.L_x_6093:
[----:B------:R-:W3:Y:S01]  /*3ec0*/  LDG.E.U8 R3, desc[UR36][R2.64] ;  /* 0x0000002402037981 */ /* 0x000ee2000c1e1100 */
[----:B------:R-:W-:Y:S02]  /*3ed0*/  MOV R5, RZ ;  /* 0x000000ff00057202 */ /* 0x000fe40000000f00 */
        /* <DEDUP_REMOVED lines=18> */
.L_x_6098:
[----:B------:R-:W-:Y:S05]  /*4000*/  BSYNC.RECONVERGENT B0 ;  /* 0x0000000000007941 */ /* 0x000fea0003800200 */
.L_x_6097:
[----:B------:R-:W-:Y:S01]  /*4010*/  IMAD.SHL.U32 R0, R0, 0x200000, RZ ;  /* 0x0020000000007824 */ /* 0x000fe200078e00ff */
[----:B------:R-:W-:-:S04]  /*4020*/  LEA R2, R2, 0x37800000, 0x17 ;  /* 0x3780000002027811 */ /* 0x000fc800078eb8ff */
[----:B------:R-:W-:Y:S01]  /*4030*/  LOP3.LUT R5, R2, R0, R7, 0xfe, !PT ;  /* 0x0000000002057212 */ /* 0x000fe200078efe07 */
[----:B------:R-:W-:Y:S06]  /*4040*/  BRA `(.L_x_6080) ;  /* 0x0000000000947947 */ /* 0x000fec0003800000 */
.L_x_6092:
[----:B------:R-:W-:-:S09]  /*4050*/  UISETP.NE.AND UP0, UPT, UR4, 0x1c, UPT ;  /* 0x0000001c0400788c */ /* 0x000fd2000bf05270 */
[----:B------:R-:W-:Y:S05]  /*4060*/  BRA.U !UP0, `(.L_x_6099) ;  /* 0x0000000108847547 */ /* 0x000fea000b800000 */
[----:B------:R-:W-:-:S09]  /*4070*/  UISETP.NE.AND UP0, UPT, UR4, 0x1d, UPT ;  /* 0x0000001d0400788c */ /* 0x000fd2000bf05270 */
[----:B------:R-:W-:Y:S05]  /*4080*/  BRA.U !UP0, `(.L_x_6100) ;  /* 0x0000000108707547 */ /* 0x000fea000b800000 */
[----:B------:R-:W-:-:S09]  /*4090*/  UISETP.NE.AND UP0, UPT, UR4, 0x2c, UPT ;  /* 0x0000002c0400788c */ /* 0x000fd2000bf05270 */
[----:B------:R-:W-:Y:S05]  /*40a0*/  BRA.U !UP0, `(.L_x_6101) ;  /* 0x0000000108487547 */ /* 0x000fea000b800000 */
.L_x_6079:
[----:B------:R-:W-:Y:S01]  /*40b0*/  MOV R2, 0x0 ;  /* 0x0000000000027802 */ /* 0x000fe20000000f00 */
[----:B------:R-:W0:Y:S01]  /*40c0*/  LDCU.64 UR4, c[0x4][0x128] ;  /* 0x01002500ff0477ac */ /* 0x000e220008000a00 */
[----:B------:R-:W-:Y:S02]  /*40d0*/  HFMA2 R12, -RZ, RZ, 0, 5.9604644775390625e-08 ;  /* 0x00000001ff0c7431 */ /* 0x000fe400000001ff */
[----:B------:R-:W-:Y:S01]  /*40e0*/  IMAD.MOV.U32 R8, RZ, RZ, 0x4e ;  /* 0x0000004eff087424 */ /* 0x000fe200078e00ff */
[----:B------:R-:W3:Y:S01]  /*40f0*/  LDCU.64 UR6, c[0x4][0x130] ;  /* 0x01002600ff0677ac */ /* 0x000ee20008000a00 */
[----:B------:R-:W4:Y:S01]  /*4100*/  LDC.64 R2, c[0x4][R2] ;  /* 0x0100000002027b82 */ /* 0x000f220000000a00 */
[----:B------:R-:W-:Y:S01]  /*4110*/  IMAD.MOV.U32 R13, RZ, RZ, RZ ;  /* 0x000000ffff0d7224 */ /* 0x000fe200078e00ff */
[----:B------:R-:W1:Y:S01]  /*4120*/  LDCU.64 UR8, c[0x4][0x18] ;  /* 0x01000300ff0877ac */ /* 0x000e620008000a00 */
[----:B0-----:R-:W-:Y:S01]  /*4130*/  IMAD.U32 R4, RZ, RZ, UR4 ;  /* 0x00000004ff047e24 */ /* 0x001fe2000f8e00ff */
[----:B------:R-:W-:Y:S01]  /*4140*/  MOV R5, UR5 ;  /* 0x0000000500057c02 */ /* 0x000fe20008000f00 */
[----:B---3--:R-:W-:-:S02]  /*4150*/  IMAD.U32 R6, RZ, RZ, UR6 ;  /* 0x00000006ff067e24 */ /* 0x008fc4000f8e00ff */
[----:B------:R-:W-:Y:S01]  /*4160*/  IMAD.U32 R7, RZ, RZ, UR7 ;  /* 0x00000007ff077e24 */ /* 0x000fe2000f8e00ff */
[----:B-1----:R-:W-:Y:S01]  /*4170*/  MOV R10, UR8 ;  /* 0x00000008000a7c02 */ /* 0x002fe20008000f00 */
[----:B------:R-:W-:-:S07]  /*4180*/  IMAD.U32 R11, RZ, RZ, UR9 ;  /* 0x00000009ff0b7e24 */ /* 0x000fce000f8e00ff */
[----:B------:R-:W-:-:S07]  /*4190*/  LEPC R20, `(.L_x_6102) ;  /* 0x000000001014794e */ /* 0x000fce0000000000 */
[----:B--2-45:R-:W-:Y:S05]  /*41a0*/  CALL.ABS.NOINC R2 ;  /* 0x0000000002007343 */ /* 0x034fea0003c00000 */
.L_x_6102:
[----:B------:R-:W-:Y:S01]  /*41b0*/  IMAD.MOV.U32 R5, RZ, RZ, RZ ;  /* 0x000000ffff057224 */ /* 0x000fe200078e00ff */
[----:B------:R-:W-:Y:S06]  /*41c0*/  BRA `(.L_x_6080) ;  /* 0x0000000000347947 */ /* 0x000fec0003800000 */
.L_x_6101:
[----:B------:R-:W3:Y:S01]  /*41d0*/  LDG.E.U8 R2, desc[UR36][R2.64] ;  /* 0x0000002402027981 */ /* 0x000ee2000c1e1100 */
[----:B------:R-:W-:Y:S02]  /*41e0*/  MOV R5, 0x400000 ;  /* 0x0040000000057802 */ /* 0x000fe40000000f00 */
[----:B---3--:R-:W-:-:S13]  /*41f0*/  ISETP.NE.AND P0, PT, R2, RZ, PT ;  /* 0x000000ff0200720c */ /* 0x008fda0003f05270 */
[----:B------:R-:W-:Y:S05]  /*4200*/  @!P0 BRA `(.L_x_6080) ;  /* 0x0000000000248947 */ /* 0x000fea0003800000 */
[----:B------:R-:W-:-:S13]  /*4210*/  ISETP.NE.AND P0, PT, R2, 0xff, PT ;  /* 0x000000ff0200780c */ /* 0x000fda0003f05270 */
[----:B------:R-:W-:Y:S02]  /*4220*/  @!P0 IMAD.MOV.U32 R5, RZ, RZ, 0x7f800001 ;  /* 0x7f800001ff058424 */ /* 0x000fe400078e00ff */
[----:B------:R-:W-:Y:S01]  /*4230*/  @P0 IMAD.SHL.U32 R5, R2, 0x800000, RZ ;  /* 0x0080000002050824 */ /* 0x000fe200078e00ff */
[----:B------:R-:W-:Y:S06]  /*4240*/  BRA `(.L_x_6080) ;  /* 0x0000000000147947 */ /* 0x000fec0003800000 */
.L_x_6100:
[----:B------:R-:W3:Y:S02]  /*4250*/  LDG.E.64 R2, desc[UR36][R2.64] ;  /* 0x0000002402027981 */ /* 0x000ee4000c1e1b00 */
[----:B---3--:R0:W3:Y:S01]  /*4260*/  I2F.U64 R5, R2 ;  /* 0x0000000200057312 */ /* 0x0080e20000301000 */
[----:B------:R-:W-:Y:S05]  /*4270*/  BRA `(.L_x_6080) ;  /* 0x0000000000087947 */ /* 0x000fea0003800000 */
.L_x_6099:
[----:B------:R-:W3:Y:S02]  /*4280*/  LDG.E R2, desc[UR36][R2.64] ;  /* 0x0000002402027981 */ /* 0x000ee4000c1e1900 */
[----:B---3--:R-:W-:-:S07]  /*4290*/  I2FP.F32.U32 R5, R2 ;  /* 0x0000000200057245 */ /* 0x008fce0000201000 */
.L_x_6080:
[----:B------:R-:W-:Y:S05]  /*42a0*/  BSYNC.RECONVERGENT B6 ;  /* 0x0000000000067941 */ /* 0x000fea0003800200 */
.L_x_6074:
[----:B------:R-:W4:Y:S01]  /*42b0*/  LDCU.64 UR6, c[0x0][0x648] ;  /* 0x0000c900ff0677ac */ /* 0x000f220008000a00 */
[----:B0--3-5:R-:W-:Y:S01]  /*42c0*/  FSETP.GEU.FTZ.AND P0, PT, |R5|, 0.5, PT ;  /* 0x3f0000000500780b */ /* 0x029fe20003f1e200 */
[----:B-12---:R-:W-:Y:S01]  /*42d0*/  FADD.FTZ R0, R23, -R18 ;  /* 0x8000001217007221 */ /* 0x006fe20000010000 */
[----:B------:R-:W-:-:S04]  /*42e0*/  UPRMT UR4, UR44, 0x9910, URZ ;  /* 0x000099102c047896 */ /* 0x000fc800080000ff */
[----:B------:R-:W-:-:S07]  /*42f0*/  UISETP.GT.AND UP0, UPT, UR4, 0x9, UPT ;  /* 0x000000090400788c */ /* 0x000fce000bf04270 */
[----:B------:R-:W-:Y:S01]  /*4300*/  @!P0 FFMA.FTZ R18, R0, R5, R18 ;  /* 0x0000000500128223 */ /* 0x000fe20000010012 */
[----:B------:R-:W-:Y:S01]  /*4310*/  @P0 FADD.FTZ R5, -R5, 1 ;  /* 0x3f80000005050421 */ /* 0x000fe20000010100 */
[----:B----4-:R-:W-:-:S03]  /*4320*/  IADD3 R2, P1, PT, R16, UR6, RZ ;  /* 0x0000000610027c10 */ /* 0x010fc6000ff3e0ff */
[----:B------:R-:W-:Y:S01]  /*4330*/  @P0 FFMA.FTZ R18, -R0, R5, R23 ;  /* 0x0000000500120223 */ /* 0x000fe20000010117 */
        /* <DEDUP_REMOVED lines=13> */
.L_x_6106:
[----:B------:R-:W0:Y:S02]  /*4410*/  F2I.S64.TRUNC R18, R18 ;  /* 0x0000001200127311 */ /* 0x000e24000020d900 */
[----:B0-----:R-:W-:-:S05]  /*4420*/  IMAD.MOV.U32 R5, RZ, RZ, R18 ;  /* 0x000000ffff057224 */ /* 0x001fca00078e0012 */
[----:B------:R0:W-:Y:S01]  /*4430*/  STG.E.U8 desc[UR36][R2.64], R5 ;  /* 0x0000000502007986 */ /* 0x0001e2000c101124 */
[----:B------:R-:W-:Y:S05]  /*4440*/  BRA `(.L_x_6108) ;  /* 0x0000000c002c7947 */ /* 0x000fea0003800000 */
.L_x_6105:
        /* <DEDUP_REMOVED lines=9> */
.L_x_6110:
[----:B------:R-:W0:Y:S02]  /*44e0*/  F2I.FTZ.TRUNC.NTZ R5, R18 ;  /* 0x0000001200057305 */ /* 0x000e24000021f100 */
[----:B0-----:R0:W-:Y:S01]  /*44f0*/  STG.E desc[UR36][R2.64], R5 ;  /* 0x0000000502007986 */ /* 0x0011e2000c101924 */
[----:B------:R-:W-:Y:S05]  /*4500*/  BRA `(.L_x_6108) ;  /* 0x0000000800fc7947 */ /* 0x000fea0003800000 */
.L_x_6109:
[----:B------:R-:W0:Y:S02]  /*4510*/  F2I.FTZ.TRUNC.NTZ R5, R18 ;  /* 0x0000001200057305 */ /* 0x000e24000021f100 */
[----:B0-----:R0:W-:Y:S01]  /*4520*/  STG.E.U16 desc[UR36][R2.64], R5 ;  /* 0x0000000502007986 */ /* 0x0011e2000c101524 */
[----:B------:R-:W-:Y:S05]  /*4530*/  BRA `(.L_x_6108) ;  /* 0x0000000800f07947 */ /* 0x000fea0003800000 */
.L_x_6104:
        /* <DEDUP_REMOVED lines=8> */
.L_x_6112:
[----:B------:R-:W-:-:S05]  /*45c0*/  F2FP.F16.F32.PACK_AB R18, RZ, R18 ;  /* 0x00000012ff12723e */ /* 0x000fca00000000ff */
[----:B------:R0:W-:Y:S01]  /*45d0*/  STG.E.U16 desc[UR36][R2.64], R18 ;  /* 0x0000001202007986 */ /* 0x0001e2000c101524 */
[----:B------:R-:W-:Y:S05]  /*45e0*/  BRA `(.L_x_6108) ;  /* 0x0000000800c47947 */ /* 0x000fea0003800000 */
.L_x_6111:
        /* <DEDUP_REMOVED lines=9> */
.L_x_6114:
[----:B------:R-:W-:-:S04]  /*4680*/  F2FP.F16.F32.PACK_AB R5, RZ, R18 ;  /* 0x00000012ff05723e */ /* 0x000fc800000000ff */
[----:B------:R-:W-:-:S05]  /*4690*/  PRMT R5, R5, 0x5410, RZ ;  /* 0x0000541005057816 */ /* 0x000fca00000000ff */
[----:B------:R0:W-:Y:S01]  /*46a0*/  STG.E desc[UR36][R2.64], R5 ;  /* 0x0000000502007986 */ /* 0x0001e2000c101924 */
[----:B------:R-:W-:Y:S05]  /*46b0*/  BRA `(.L_x_6108) ;  /* 0x0000000800907947 */ /* 0x000fea0003800000 */
.L_x_6113:
[----:B------:R-:W-:-:S06]  /*46c0*/  FMUL.FTZ R4, R18, 1 ;  /* 0x3f80000012047820 */ /* 0x000fcc0000410000 */
[----:B------:R-:W0:Y:S02]  /*46d0*/  F2F.F64.F32 R4, R4 ;  /* 0x0000000400047310 */ /* 0x000e240000201800 */
[----:B0-----:R0:W-:Y:S01]  /*46e0*/  STG.E.64 desc[UR36][R2.64], R4 ;  /* 0x0000000402007986 */ /* 0x0011e2000c101b24 */
[----:B------:R-:W-:Y:S05]  /*46f0*/  BRA `(.L_x_6108) ;  /* 0x0000000800807947 */ /* 0x000fea0003800000 */
.L_x_6103:
        /* <DEDUP_REMOVED lines=12> */
.L_x_6117:
[----:B------:R-:W-:Y:S01]  /*47c0*/  FMUL.FTZ R4, R18, 1 ;  /* 0x3f80000012047820 */ /* 0x000fe20000410000 */
[----:B------:R-:W-:-:S05]  /*47d0*/  CS2R R6, SRZ ;  /* 0x0000000000067805 */ /* 0x000fca000001ff00 */
[----:B------:R-:W0:Y:S02]  /*47e0*/  F2F.F64.F32 R4, R4 ;  /* 0x0000000400047310 */ /* 0x000e240000201800 */
[----:B0-----:R0:W-:Y:S01]  /*47f0*/  STG.E.128 desc[UR36][R2.64], R4 ;  /* 0x0000000402007986 */ /* 0x0011e2000c101d24 */
[----:B------:R-:W-:Y:S05]  /*4800*/  BRA `(.L_x_6108) ;  /* 0x00000008003c7947 */ /* 0x000fea0003800000 */
.L_x_6116:
        /* <DEDUP_REMOVED lines=8> */
[----:B------:R-:W-:Y:S01]  /*4890*/  HFMA2 R0, -RZ, RZ, 0, 7.569789886474609375e-06 ;  /* 0x0000007fff007431 */ /* 0x000fe200000001ff */
        /* <DEDUP_REMOVED lines=9> */
.L_x_6121:
[----:B------:R-:W-:Y:S05]  /*4930*/  BSYNC.RECONVERGENT B0 ;  /* 0x0000000000007941 */ /* 0x000fea0003800200 */
.L_x_6120:
[----:B------:R-:W-:-:S05]  /*4940*/  LOP3.LUT R7, R0, 0x80, R7, 0xf8, !PT ;  /* 0x0000008000077812 */ /* 0x000fca00078ef807 */
[----:B------:R0:W-:Y:S01]  /*4950*/  STG.E.U8 desc[UR36][R2.64], R7 ;  /* 0x0000000702007986 */ /* 0x0001e2000c101124 */
[----:B------:R-:W-:Y:S05]  /*4960*/  BRA `(.L_x_6108) ;  /* 0x0000000400e47947 */ /* 0x000fea0003800000 */
.L_x_6119:
        /* <DEDUP_REMOVED lines=14> */
.L_x_6123:
[----:B------:R-:W-:Y:S05]  /*4a50*/  BSYNC.RECONVERGENT B0 ;  /* 0x0000000000007941 */ /* 0x000fea0003800200 */
.L_x_6122:
[----:B------:R-:W-:-:S05]  /*4a60*/  LOP3.LUT R5, R0, 0x80, R7, 0xf8, !PT ;  /* 0x0000008000057812 */ /* 0x000fca00078ef807 */
[----:B------:R0:W-:Y:S01]  /*4a70*/  STG.E.U8 desc[UR36][R2.64], R5 ;  /* 0x0000000502007986 */ /* 0x0001e2000c101124 */
[----:B------:R-:W-:Y:S05]  /*4a80*/  BRA `(.L_x_6108) ;  /* 0x00000004009c7947 */ /* 0x000fea0003800000 */
.L_x_6118:
[----:B------:R-:W-:-:S05]  /*4a90*/  F2FP.BF16.F32.PACK_AB R18, RZ, R18 ;  /* 0x00000012ff12723e */ /* 0x000fca00000010ff */
[----:B------:R0:W-:Y:S01]  /*4aa0*/  STG.E.U16 desc[UR36][R2.64], R18 ;  /* 0x0000001202007986 */ /* 0x0001e2000c101524 */
[----:B------:R-:W-:Y:S05]  /*4ab0*/  BRA `(.L_x_6108) ;  /* 0x0000000400907947 */ /* 0x000fea0003800000 */
.L_x_6115:
        /* <DEDUP_REMOVED lines=11> */
.L_x_6126:
        /* <DEDUP_REMOVED lines=12> */
.L_x_6129:
[----:B------:R-:W-:-:S04]  /*4c30*/  SHF.R.U32.HI R0, RZ, 0x14, R18 ;  /* 0x00000014ff007819 */ /* 0x000fc80000011612 */
[----:B------:R-:W-:-:S04]  /*4c40*/  LOP3.LUT R5, R0, 0x1, RZ, 0xc0, !PT ;  /* 0x0000000100057812 */ /* 0x000fc800078ec0ff */
[----:B------:R-:W-:-:S04]  /*4c50*/  IADD3 R0, PT, PT, R18, 0x487ffff, R5 ;  /* 0x0487ffff12007810 */ /* 0x000fc80007ffe005 */
[----:B------:R-:W-:-:S04]  /*4c60*/  SHF.R.U32.HI R0, RZ, 0x14, R0 ;  /* 0x00000014ff007819 */ /* 0x000fc80000011600 */
[----:B------:R-:W-:-:S07]  /*4c70*/  LOP3.LUT R4, R0, 0xff, RZ, 0xc0, !PT ;  /* 0x000000ff00047812 */ /* 0x000fce00078ec0ff */
.L_x_6130:
[----:B------:R-:W-:-:S04]  /*4c80*/  SHF.R.U32.HI R5, RZ, 0x18, R18 ;  /* 0x00000018ff057819 */ /* 0x000fc80000011612 */
[----:B------:R-:W-:-:S04]  /*4c90*/  LOP3.LUT R4, R4, 0x80, R5, 0xf8, !PT ;  /* 0x0000008004047812 */ /* 0x000fc800078ef805 */
[----:B------:R-:W-:-:S07]  /*4ca0*/  PRMT R0, R4, 0x7610, R0 ;  /* 0x0000761004007816 */ /* 0x000fce0000000000 */
.L_x_6128:
[----:B------:R-:W-:Y:S05]  /*4cb0*/  BSYNC.RECONVERGENT B0 ;  /* 0x0000000000007941 */ /* 0x000fea0003800200 */
.L_x_6127:
[----:B------:R0:W-:Y:S01]  /*4cc0*/  STG.E.U8 desc[UR36][R2.64], R0 ;  /* 0x0000000002007986 */ /* 0x0001e2000c101124 */
[----:B------:R-:W-:Y:S05]  /*4cd0*/  BRA `(.L_x_6108) ;  /* 0x0000000400087947 */ /* 0x000fea0003800000 */
.L_x_6125:
[----:B------:R-:W-:Y:S01]  /*4ce0*/  LOP3.LUT R4, R18, 0x7fffffff, RZ, 0xc0, !PT ;  /* 0x7fffffff12047812 */ /* 0x000fe200078ec0ff */
[----:B------:R-:W-:Y:S01]  /*4cf0*/  BSSY.RECONVERGENT B0, `(.L_x_6131) ;  /* 0x0000013000007945 */ /* 0x000fe20003800200 */
[----:B------:R-:W-:Y:S02]  /*4d00*/  MOV R0, 0x80 ;  /* 0x0000008000007802 */ /* 0x000fe40000000f00 */
        /* <DEDUP_REMOVED lines=9> */
.L_x_6133:
[----:B------:R-:W-:-:S04]  /*4da0*/  SHF.R.U32.HI R0, RZ, 0x15, R18 ;  /* 0x00000015ff007819 */ /* 0x000fc80000011612 */
[----:B------:R-:W-:-:S04]  /*4db0*/  LOP3.LUT R5, R0, 0x1, RZ, 0xc0, !PT ;  /* 0x0000000100057812 */ /* 0x000fc800078ec0ff */
[----:B------:R-:W-:-:S04]  /*4dc0*/  IADD3 R0, PT, PT, R18, 0x88fffff, R5 ;  /* 0x088fffff12007810 */ /* 0x000fc80007ffe005 */
[----:B------:R-:W-:-:S04]  /*4dd0*/  SHF.R.U32.HI R0, RZ, 0x15, R0 ;  /* 0x00000015ff007819 */ /* 0x000fc80000011600 */
[----:B------:R-:W-:-:S07]  /*4de0*/  LOP3.LUT R4, R0, 0xff, RZ, 0xc0, !PT ;  /* 0x000000ff00047812 */ /* 0x000fce00078ec0ff */
.L_x_6134:
[----:B------:R-:W-:-:S04]  /*4df0*/  SHF.R.U32.HI R5, RZ, 0x18, R18 ;  /* 0x00000018ff057819 */ /* 0x000fc80000011612 */
[----:B------:R-:W-:-:S04]  /*4e00*/  LOP3.LUT R4, R4, 0x80, R5, 0xf8, !PT ;  /* 0x0000008004047812 */ /* 0x000fc800078ef805 */
[----:B------:R-:W-:-:S07]  /*4e10*/  PRMT R0, R4, 0x7610, R0 ;  /* 0x0000761004007816 */ /* 0x000fce0000000000 */
.L_x_6132:
[----:B------:R-:W-:Y:S05]  /*4e20*/  BSYNC.RECONVERGENT B0 ;  /* 0x0000000000007941 */ /* 0x000fea0003800200 */
.L_x_6131:
[----:B------:R2:W-:Y:S01]  /*4e30*/  STG.E.U8 desc[UR36][R2.64], R0 ;  /* 0x0000000002007986 */ /* 0x0005e2000c101124 */
[----:B------:R-:W-:Y:S05]  /*4e40*/  BRA `(.L_x_6108) ;  /* 0x0000000000ac7947 */ /* 0x000fea0003800000 */
.L_x_6124:
[----:B------:R-:W-:-:S09]  /*4e50*/  UISETP.NE.AND UP0, UPT, UR4, 0x1c, UPT ;  /* 0x0000001c0400788c */ /* 0x000fd2000bf05270 */
[----:B------:R-:W-:Y:S05]  /*4e60*/  BRA.U !UP0, `(.L_x_6135) ;  /* 0x00000001089c7547 */ /* 0x000fea000b800000 */
[----:B------:R-:W-:-:S09]  /*4e70*/  UISETP.NE.AND UP0, UPT, UR4, 0x1d, UPT ;  /* 0x0000001d0400788c */ /* 0x000fd2000bf05270 */
[----:B------:R-:W-:Y:S05]  /*4e80*/  BRA.U !UP0, `(.L_x_6136) ;  /* 0x0000000108887547 */ /* 0x000fea000b800000 */
[----:B------:R-:W-:-:S09]  /*4e90*/  UISETP.NE.AND UP0, UPT, UR4, 0x2c, UPT ;  /* 0x0000002c0400788c */ /* 0x000fd2000bf05270 */
[----:B------:R-:W-:Y:S05]  /*4ea0*/  BRA.U !UP0, `(.L_x_6137) ;  /* 0x0000000108447547 */ /* 0x000fea000b800000 */
.L_x_6107:
[----:B------:R-:W-:Y:S01]  /*4eb0*/  MOV R0, 0x0 ;  /* 0x0000000000007802 */ /* 0x000fe20000000f00 */
[----:B------:R-:W0:Y:S01]  /*4ec0*/  LDCU.64 UR6, c[0x4][0x128] ;  /* 0x01002500ff0677ac */ /* 0x000e220008000a00 */
[----:B------:R-:W-:Y:S02]  /*4ed0*/  HFMA2 R13, -RZ, RZ, 0, 0 ;  /* 0x00000000ff0d7431 */ /* 0x000fe400000001ff */
[----:B------:R-:W-:Y:S01]  /*4ee0*/  IMAD.MOV.U32 R8, RZ, RZ, 0x65 ;  /* 0x00000065ff087424 */ /* 0x000fe200078e00ff */
[----:B------:R1:W2:Y:S01]  /*4ef0*/  LDC.64 R2, c[0x4][R0] ;  /* 0x0100000000027b82 */ /* 0x0002a20000000a00 */
[----:B------:R-:W3:Y:S01]  /*4f00*/  LDCU.64 UR8, c[0x4][0x130] ;  /* 0x01002600ff0877ac */ /* 0x000ee20008000a00 */
[----:B------:R-:W-:Y:S01]  /*4f10*/  IMAD.MOV.U32 R12, RZ, RZ, 0x1 ;  /* 0x00000001ff0c7424 */ /* 0x000fe200078e00ff */
[----:B------:R-:W4:Y:S01]  /*4f20*/  LDCU.64 UR4, c[0x4][0x20] ;  /* 0x01000400ff0477ac */ /* 0x000f220008000a00 */
[----:B0-----:R-:W-:Y:S02]  /*4f30*/  IMAD.U32 R4, RZ, RZ, UR6 ;  /* 0x00000006ff047e24 */ /* 0x001fe4000f8e00ff */
[----:B------:R-:W-:Y:S01]  /*4f40*/  IMAD.U32 R5, RZ, RZ, UR7 ;  /* 0x00000007ff057e24 */ /* 0x000fe2000f8e00ff */
[----:B---3--:R-:W-:Y:S01]  /*4f50*/  MOV R6, UR8 ;  /* 0x0000000800067c02 */ /* 0x008fe20008000f00 */
[----:B------:R-:W-:-:S02]  /*4f60*/  IMAD.U32 R7, RZ, RZ, UR9 ;  /* 0x00000009ff077e24 */ /* 0x000fc4000f8e00ff */
[----:B----4-:R-:W-:Y:S01]  /*4f70*/  IMAD.U32 R10, RZ, RZ, UR4 ;  /* 0x00000004ff0a7e24 */ /* 0x010fe2000f8e00ff */
[----:B-1----:R-:W-:-:S07]  /*4f80*/  MOV R11, UR5 ;  /* 0x00000005000b7c02 */ /* 0x002fce0008000f00 */
[----:B------:R-:W-:-:S07]  /*4f90*/  LEPC R20, `(.L_x_6138) ;  /* 0x000000001014794e */ /* 0x000fce0000000000 */
[----:B--2---:R-:W-:Y:S05]  /*4fa0*/  CALL.ABS.NOINC R2 ;  /* 0x0000000002007343 */ /* 0x004fea0003c00000 */
.L_x_6138:
[----:B------:R-:W-:Y:S05]  /*4fb0*/  BRA `(.L_x_6108) ;  /* 0x0000000000507947 */ /* 0x000fea0003800000 */
.L_x_6137:
        /* <DEDUP_REMOVED lines=15> */
.L_x_6136:
[----:B------:R-:W0:Y:S02]  /*50b0*/  F2I.U64.TRUNC R18, R18 ;  /* 0x0000001200127311 */ /* 0x000e24000020d800 */
[----:B0-----:R0:W-:Y:S01]  /*50c0*/  STG.E.64 desc[UR36][R2.64], R18 ;  /* 0x0000001202007986 */ /* 0x0011e2000c101b24 */
[----:B------:R-:W-:Y:S05]  /*50d0*/  BRA `(.L_x_6108) ;  /* 0x0000000000087947 */ /* 0x000fea0003800000 */
.L_x_6135:
[----:B------:R-:W0:Y:S02]  /*50e0*/  F2I.FTZ.U32.TRUNC.NTZ R5, R18 ;  /* 0x0000001200057305 */ /* 0x000e24000021f000 */
[----:B0-----:R3:W-:Y:S02]  /*50f0*/  STG.E desc[UR36][R2.64], R5 ;  /* 0x0000000502007986 */ /* 0x0017e4000c101924 */
.L_x_6108:
[----:B------:R-:W-:-:S07]  /*5100*/  VIADD R17, R17, 0x80 ;  /* 0x0000008011117836 */ /* 0x000fce0000000000 */
.L_x_6014:
[----:B------:R-:W-:Y:S05]  /*5110*/  BSYNC.RECONVERGENT B7 ;  /* 0x0000000000077941 */ /* 0x000fea0003800200 */
.L_x_6013:
[----:B------:R-:W5:Y:S01]  /*5120*/  LDCU UR4, c[0x0][0x380] ;  /* 0x00007000ff0477ac */ /* 0x000f620008000800 */
[----:B------:R-:W-:Y:S01]  /*5130*/  BSSY.RECONVERGENT B7, `(.L_x_6139) ;  /* 0x0000501000077945 */ /* 0x000fe20003800200 */
[----:B-----5:R-:W-:-:S13]  /*5140*/  ISETP.GE.AND P0, PT, R17, UR4, PT ;  /* 0x0000000411007c0c */ /* 0x020fda000bf06270 */
[----:B------:R-:W-:Y:S05]  /*5150*/  @P0 BRA `(.L_x_6140) ;  /* 0x0000004c00f80947 */ /* 0x000fea0003800000 */
[----:B------:R-:W5:Y:S01]  /*5160*/  LDCU UR4, c[0x0][0x388] ;  /* 0x00007100ff0477ac */ /* 0x000f620008000800 */
[----:B0-----:R-:W-:Y:S02]  /*5170*/  HFMA2 R19, -RZ, RZ, 0, 0 ;  /* 0x00000000ff137431 */ /* 0x001fe400000001ff */
[----:B------:R-:W-:Y:S01]  /*5180*/  IMAD.MOV.U32 R22, RZ, RZ, RZ ;  /* 0x000000ffff167224 */ /* 0x000fe200078e00ff */
[----:B------:R-:W-:Y:S01]  /*5190*/  MOV R16, RZ ;  /* 0x000000ff00107202 */ /* 0x000fe20000000f00 */
[----:B--2---:R-:W-:Y:S01]  /*51a0*/  IMAD.MOV.U32 R0, RZ, RZ, RZ ;  /* 0x000000ffff007224 */ /* 0x004fe200078e00ff */
[----:B-----5:R-:W-:-:S09]  /*51b0*/  UISETP.NE.AND UP0, UPT, UR4, URZ, UPT ;  /* 0x000000ff0400728c */ /* 0x020fd2000bf05270 */
[----:B------:R-:W-:Y:S05]  /*51c0*/  BRA.U !UP0, `(.L_x_6141) ;  /* 0x0000001508d47547 */ /* 0x000fea000b800000 */
[----:B------:R-:W1:Y:S01]  /*51d0*/  LDCU.64 UR4, c[0x0][0x390] ;  /* 0x00007200ff0477ac */ /* 0x000e620008000a00 */
[----:B------:R-:W-:Y:S01]  /*51e0*/  IMAD.MOV.U32 R16, RZ, RZ, RZ ;  /* 0x000000ffff107224 */ /* 0x000fe200078e00ff */
[----:B------:R-:W0:Y:S01]  /*51f0*/  LDCU UR6, c[0x0][0x38c] ;  /* 0x00007180ff0677ac */ /* 0x000e220008000800 */
[----:B------:R-:W2:Y:S01]  /*5200*/  LDCU.64 UR8, c[0x0][0x4b8] ;  /* 0x00009700ff0877ac */ /* 0x000ea20008000a00 */
[----:B------:R-:W5:Y:S01]  /*5210*/  LDCU.64 UR10, c[0x0][0x4c0] ;  /* 0x00009800ff0a77ac */ /* 0x000f620008000a00 */
[----:B------:R-:W-:Y:S01]  /*5220*/  UISETP.NE.AND UP0, UPT, UR42, URZ, UPT ;  /* 0x000000ff2a00728c */ /* 0x000fe2000bf05270 */
[----:B-1-34-:R-:W-:-:S05]  /*5230*/  IMAD.HI.U32 R2, R17, UR4, R16 ;  /* 0x0000000411027c27 */ /* 0x01afca000f8e0010 */
[----:B------:R-:W-:-:S05]  /*5240*/  SHF.R.U32.HI R3, RZ, UR5, R2 ;  /* 0x00000005ff037c19 */ /* 0x000fca0008011602 */
[----:B------:R-:W-:-:S04]  /*5250*/  IMAD.MOV R0, RZ, RZ, -R3 ;  /* 0x000000ffff007224 */ /* 0x000fc800078e0a03 */
[----:B0-----:R-:W-:-:S04]  /*5260*/  IMAD R19, R0, UR6, R17 ;  /* 0x0000000600137c24 */ /* 0x001fc8000f8e0211 */
[C---:B--2---:R-:W-:Y:S02]  /*5270*/  IMAD R16, R19.reuse, UR8, RZ ;  /* 0x0000000813107c24 */ /* 0x044fe4000f8e02ff */
[C---:B------:R-:W-:Y:S02]  /*5280*/  IMAD R0, R19.reuse, UR9, RZ ;  /* 0x0000000913007c24 */ /* 0x040fe4000f8e02ff */
[C---:B-----5:R-:W-:Y:S02]  /*5290*/  IMAD R22, R19.reuse, UR10, RZ ;  /* 0x0000000a13167c24 */ /* 0x060fe4000f8e02ff */
[----:B------:R-:W-:Y:S01]  /*52a0*/  IMAD R19, R19, UR11, RZ ;  /* 0x0000000b13137c24 */ /* 0x000fe2000f8e02ff */
        /* <DEDUP_REMOVED lines=359> */
.L_x_6141:
[----:B------:R-:W1:Y:S01]  /*6920*/  LDCU.64 UR6, c[0x0][0x650] ;  /* 0x0000ca00ff0677ac */ /* 0x000e620008000a00 */
[----:B------:R-:W-:Y:S01]  /*6930*/  BSSY.RECONVERGENT B6, `(.L_x_6142) ;  /* 0x00000dd000067945 */ /* 0x000fe20003800200 */
[----:B------:R-:W-:-:S04]  /*6940*/  UPRMT UR4, UR40, 0x9910, URZ ;  /* 0x0000991028047896 */ /* 0x000fc800080000ff */
[----:B------:R-:W-:Y:S01]  /*6950*/  UISETP.GT.AND UP0, UPT, UR4, 0x9, UPT ;  /* 0x000000090400788c */ /* 0x000fe2000bf04270 */
[----:B-1-34-:R-:W-:-:S04]  /*6960*/  IADD3 R2, P0, PT, R0, UR6, RZ ;  /* 0x0000000600027c10 */ /* 0x01afc8000ff1e0ff */
        /* <DEDUP_REMOVED lines=13> */
.L_x_6146:
[----:B------:R-:W2:Y:S02]  /*6a40*/  LDG.E.U8 R2, desc[UR36][R2.64] ;  /* 0x0000002402027981 */ /* 0x000ea4000c1e1100 */
[----:B--2---:R-:W-:Y:S01]  /*6a50*/  I2FP.F32.U32 R18, R2 ;  /* 0x0000000200127245 */ /* 0x004fe20000201000 */
[----:B------:R-:W-:Y:S06]  /*6a60*/  BRA `(.L_x_6148) ;  /* 0x0000000c00247947 */ /* 0x000fec0003800000 */
.L_x_6145:
        /* <DEDUP_REMOVED lines=9> */
.L_x_6150:
[----:B------:R-:W2:Y:S02]  /*6b00*/  LDG.E R2, desc[UR36][R2.64] ;  /* 0x0000002402027981 */ /* 0x000ea4000c1e1900 */
[----:B--2---:R-:W-:Y:S01]  /*6b10*/  I2FP.F32.S32 R18, R2 ;  /* 0x0000000200127245 */ /* 0x004fe20000201400 */
[----:B------:R-:W-:Y:S06]  /*6b20*/  BRA `(.L_x_6148) ;  /* 0x0000000800f47947 */ /* 0x000fec0003800000 */
.L_x_6149:
[----:B------:R-:W2:Y:S02]  /*6b30*/  LDG.E.U16 R2, desc[UR36][R2.64] ;  /* 0x0000002402027981 */ /* 0x000ea4000c1e1500 */
[----:B--2---:R0:W1:Y:S01]  /*6b40*/  I2F.S16 R18, R2 ;  /* 0x0000000200127306 */ /* 0x0040620000101400 */
[----:B------:R-:W-:Y:S05]  /*6b50*/  BRA `(.L_x_6148) ;  /* 0x0000000800e87947 */ /* 0x000fea0003800000 */
.L_x_6144:
        /* <DEDUP_REMOVED lines=8> */
.L_x_6152:
[----:B------:R-:W2:Y:S02]  /*6be0*/  LDG.E.U16 R2, desc[UR36][R2.64] ;  /* 0x0000002402027981 */ /* 0x000ea4000c1e1500 */
[----:B--2---:R-:W-:Y:S01]  /*6bf0*/  HADD2.F32 R18, -RZ, R2.H0_H0 ;  /* 0x20000002ff127230 */ /* 0x004fe20000004100 */
[----:B------:R-:W-:Y:S06]  /*6c00*/  BRA `(.L_x_6148) ;  /* 0x0000000800bc7947 */ /* 0x000fec0003800000 */
.L_x_6151:
        /* <DEDUP_REMOVED lines=8> */
.L_x_6154:
[----:B------:R-:W2:Y:S02]  /*6c90*/  LDG.E.U16 R2, desc[UR36][R2.64] ;  /* 0x0000002402027981 */ /* 0x000ea4000c1e1500 */
[----:B--2---:R-:W-:Y:S01]  /*6ca0*/  HADD2.F32 R18, -RZ, R2.H0_H0 ;  /* 0x20000002ff127230 */ /* 0x004fe20000004100 */
[----:B------:R-:W-:Y:S06]  /*6cb0*/  BRA `(.L_x_6148) ;  /* 0x0000000800907947 */ /* 0x000fec0003800000 */
.L_x_6153:
[----:B------:R-:W2:Y:S01]  /*6cc0*/  LDG.E.64 R2, desc[UR36][R2.64] ;  /* 0x0000002402027981 */ /* 0x000ea2000c1e1b00 */
[----:B------:R-:W-:Y:S01]  /*6cd0*/  UMOV UR4, 0xf0000000 ;  /* 0xf000000000047882 */ /* 0x000fe20000000000 */
[----:B------:R-:W-:Y:S01]  /*6ce0*/  UMOV UR5, 0x380fffff ;  /* 0x380fffff00057882 */ /* 0x000fe20000000000 */
[----:B--2---:R-:W0:Y:S01]  /*6cf0*/  F2F.F32.F64 R18, R2 ;  /* 0x0000000200127310 */ /* 0x004e220000301000 */
[----:B------:R-:W-:-:S14]  /*6d00*/  DSETP.GEU.AND P0, PT, |R2|, UR4, PT ;  /* 0x0000000402007e2a */ /* 0x000fdc000bf0e200 */
[----:B0-----:R-:W-:Y:S01]  /*6d10*/  @!P0 FMUL R18, R18, 1.175494350822287508e-38 ;  /* 0x0080000012128820 */ /* 0x001fe20000400000 */
[----:B------:R-:W-:Y:S06]  /*6d20*/  BRA `(.L_x_6148) ;  /* 0x0000000800747947 */ /* 0x000fec0003800000 */
.L_x_6143:
        /* <DEDUP_REMOVED lines=12> */
.L_x_6157:
[----:B------:R-:W2:Y:S01]  /*6df0*/  LDG.E.64 R2, desc[UR36][R2.64] ;  /* 0x0000002402027981 */ /* 0x000ea2000c1e1b00 */
[----:B------:R-:W-:Y:S01]  /*6e00*/  UMOV UR4, 0xf0000000 ;  /* 0xf000000000047882 */ /* 0x000fe20000000000 */
[----:B------:R-:W-:Y:S01]  /*6e10*/  UMOV UR5, 0x380fffff ;  /* 0x380fffff00057882 */ /* 0x000fe20000000000 */
[----:B--2---:R-:W0:Y:S01]  /*6e20*/  F2F.F32.F64 R18, R2 ;  /* 0x0000000200127310 */ /* 0x004e220000301000 */
[----:B------:R-:W-:-:S14]  /*6e30*/  DSETP.GEU.AND P0, PT, |R2|, UR4, PT ;  /* 0x0000000402007e2a */ /* 0x000fdc000bf0e200 */
[----:B0-----:R-:W-:Y:S01]  /*6e40*/  @!P0 FMUL R18, R18, 1.175494350822287508e-38 ;  /* 0x0080000012128820 */ /* 0x001fe20000400000 */
[----:B------:R-:W-:Y:S06]  /*6e50*/  BRA `(.L_x_6148) ;  /* 0x0000000800287947 */ /* 0x000fec0003800000 */
.L_x_6156:
        /* <DEDUP_REMOVED lines=25> */
.L_x_6159:
        /* <DEDUP_REMOVED lines=12> */
.L_x_6158:
[----:B------:R-:W2:Y:S02]  /*70b0*/  LDG.E.U16 R2, desc[UR36][R2.64] ;  /* 0x0000002402027981 */ /* 0x000ea4000c1e1500 */
[----:B--2---:R-:W-:Y:S01]  /*70c0*/  IMAD.U32 R18, R2, 0x10000, RZ ;  /* 0x0001000002127824 */ /* 0x004fe200078e00ff */
[----:B------:R-:W-:Y:S06]  /*70d0*/  BRA `(.L_x_6148) ;  /* 0x0000000400887947 */ /* 0x000fec0003800000 */
.L_x_6155:
        /* <DEDUP_REMOVED lines=11> */
.L_x_6162:
        /* <DEDUP_REMOVED lines=20> */
.L_x_6164:
[----:B------:R-:W-:Y:S05]  /*72d0*/  BSYNC.RECONVERGENT B0 ;  /* 0x0000000000007941 */ /* 0x000fea0003800200 */
.L_x_6163:
[----:B------:R-:W-:Y:S02]  /*72e0*/  SHF.L.U32 R0, R0, 0x14, RZ ;  /* 0x0000001400007819 */ /* 0x000fe400000006ff */
[----:B------:R-:W-:-:S04]  /*72f0*/  LEA R2, R2, 0x3b800000, 0x17 ;  /* 0x3b80000002027811 */ /* 0x000fc800078eb8ff */
[----:B------:R-:W-:Y:S01]  /*7300*/  LOP3.LUT R18, R2, R0, R7, 0xfe, !PT ;  /* 0x0000000002127212 */ /* 0x000fe200078efe07 */
[----:B------:R-:W-:Y:S06]  /*7310*/  BRA `(.L_x_6148) ;  /* 0x0000000000f87947 */ /* 0x000fec0003800000 */
.L_x_6161:
        /* <DEDUP_REMOVED lines=20> */
.L_x_6166:
[----:B------:R-:W-:Y:S05]  /*7460*/  BSYNC.RECONVERGENT B0 ;  /* 0x0000000000007941 */ /* 0x000fea0003800200 */
.L_x_6165:
[----:B------:R-:W-:Y:S01]  /*7470*/  IMAD.SHL.U32 R0, R0, 0x200000, RZ ;  /* 0x0020000000007824 */ /* 0x000fe200078e00ff */
[----:B------:R-:W-:-:S04]  /*7480*/  LEA R2, R2, 0x37800000, 0x17 ;  /* 0x3780000002027811 */ /* 0x000fc800078eb8ff */
[----:B------:R-:W-:Y:S01]  /*7490*/  LOP3.LUT R18, R2, R0, R7, 0xfe, !PT ;  /* 0x0000000002127212 */ /* 0x000fe200078efe07 */
[----:B------:R-:W-:Y:S06]  /*74a0*/  BRA `(.L_x_6148) ;  /* 0x0000000000947947 */ /* 0x000fec0003800000 */
.L_x_6160:
        /* <DEDUP_REMOVED lines=14> */
.L_x_6147:
        /* <DEDUP_REMOVED lines=16> */
.L_x_6169:
[----:B------:R-:W-:Y:S01]  /*7690*/  MOV R18, RZ ;  /* 0x000000ff00127202 */ /* 0x000fe20000000f00 */
[----:B------:R-:W-:Y:S06]  /*76a0*/  BRA `(.L_x_6148) ;  /* 0x0000000000147947 */ /* 0x000fec0003800000 */
.L_x_6168:
[----:B------:R-:W2:Y:S02]  /*76b0*/  LDG.E.64 R2, desc[UR36][R2.64] ;  /* 0x0000002402027981 */ /* 0x000ea4000c1e1b00 */
[----:B--2---:R0:W1:Y:S01]  /*76c0*/  I2F.U64 R18, R2 ;  /* 0x0000000200127312 */ /* 0x0040620000301000 */
[----:B------:R-:W-:Y:S05]  /*76d0*/  BRA `(.L_x_6148) ;  /* 0x0000000000087947 */ /* 0x000fea0003800000 */
.L_x_6167:
[----:B------:R-:W2:Y:S02]  /*76e0*/  LDG.E R2, desc[UR36][R2.64] ;  /* 0x0000002402027981 */ /* 0x000ea4000c1e1900 */
[----:B--2---:R-:W-:-:S07]  /*76f0*/  I2FP.F32.U32 R18, R2 ;  /* 0x0000000200127245 */ /* 0x004fce0000201000 */
.L_x_6148:
[----:B------:R-:W-:Y:S05]  /*7700*/  BSYNC.RECONVERGENT B6 ;  /* 0x0000000000067941 */ /* 0x000fea0003800200 */
.L_x_6142:
        /* <DEDUP_REMOVED lines=18> */
.L_x_6174:
[----:B------:R-:W2:Y:S02]  /*7830*/  LDG.E.U8 R2, desc[UR36][R2.64] ;  /* 0x0000002402027981 */ /* 0x000ea4000c1e1100 */
[----:B--2---:R-:W-:Y:S01]  /*7840*/  I2FP.F32.U32 R23, R2 ;  /* 0x0000000200177245 */ /* 0x004fe20000201000 */
[----:B------:R-:W-:Y:S06]  /*7850*/  BRA `(.L_x_6176) ;  /* 0x0000000c00247947 */ /* 0x000fec0003800000 */
.L_x_6173:
        /* <DEDUP_REMOVED lines=9> */
.L_x_6178:
[----:B------:R-:W2:Y:S02]  /*78f0*/  LDG.E R2, desc[UR36][R2.64] ;  /* 0x0000002402027981 */ /* 0x000ea4000c1e1900 */
[----:B--2---:R-:W-:Y:S01]  /*7900*/  I2FP.F32.S32 R23, R2 ;  /* 0x0000000200177245 */ /* 0x004fe20000201400 */
[----:B------:R-:W-:Y:S06]  /*7910*/  BRA `(.L_x_6176) ;  /* 0x0000000800f47947 */ /* 0x000fec0003800000 */
.L_x_6177:
[----:B------:R-:W2:Y:S02]  /*7920*/  LDG.E.U16 R2, desc[UR36][R2.64] ;  /* 0x0000002402027981 */ /* 0x000ea4000c1e1500 */
[----:B--2---:R3:W4:Y:S01]  /*7930*/  I2F.S16 R23, R2 ;  /* 0x0000000200177306 */ /* 0x0047220000101400 */
[----:B------:R-:W-:Y:S05]  /*7940*/  BRA `(.L_x_6176) ;  /* 0x0000000800e87947 */ /* 0x000fea0003800000 */
.L_x_6172:
        /* <DEDUP_REMOVED lines=8> */
.L_x_6180:
[----:B------:R-:W2:Y:S02]  /*79d0*/  LDG.E.U16 R2, desc[UR36][R2.64] ;  /* 0x0000002402027981 */ /* 0x000ea4000c1e1500 */
[----:B--2---:R-:W-:Y:S01]  /*79e0*/  HADD2.F32 R23, -RZ, R2.H0_H0 ;  /* 0x20000002ff177230 */ /* 0x004fe20000004100 */
[----:B------:R-:W-:Y:S06]  /*79f0*/  BRA `(.L_x_6176) ;  /* 0x0000000800bc7947 */ /* 0x000fec0003800000 */
.L_x_6179:
        /* <DEDUP_REMOVED lines=8> */
.L_x_6182:
[----:B------:R-:W2:Y:S02]  /*7a80*/  LDG.E.U16 R2, desc[UR36][R2.64] ;  /* 0x0000002402027981 */ /* 0x000ea4000c1e1500 */
[----:B--2---:R-:W-:Y:S01]  /*7a90*/  HADD2.F32 R23, -RZ, R2.H0_H0 ;  /* 0x20000002ff177230 */ /* 0x004fe20000004100 */
[----:B------:R-:W-:Y:S06]  /*7aa0*/  BRA `(.L_x_6176) ;  /* 0x0000000800907947 */ /* 0x000fec0003800000 */
.L_x_6181:
[----:B------:R-:W2:Y:S01]  /*7ab0*/  LDG.E.64 R2, desc[UR36][R2.64] ;  /* 0x0000002402027981 */ /* 0x000ea2000c1e1b00 */
[----:B------:R-:W-:Y:S01]  /*7ac0*/  UMOV UR4, 0xf0000000 ;  /* 0xf000000000047882 */ /* 0x000fe20000000000 */
[----:B------:R-:W-:Y:S01]  /*7ad0*/  UMOV UR5, 0x380fffff ;  /* 0x380fffff00057882 */ /* 0x000fe20000000000 */
[----:B--2---:R-:W0:Y:S01]  /*7ae0*/  F2F.F32.F64 R23, R2 ;  /* 0x0000000200177310 */ /* 0x004e220000301000 */
[----:B------:R-:W-:-:S14]  /*7af0*/  DSETP.GEU.AND P0, PT, |R2|, UR4, PT ;  /* 0x0000000402007e2a */ /* 0x000fdc000bf0e200 */
[----:B0-----:R-:W-:Y:S01]  /*7b00*/  @!P0 FMUL R23, R23, 1.175494350822287508e-38 ;  /* 0x0080000017178820 */ /* 0x001fe20000400000 */
[----:B------:R-:W-:Y:S06]  /*7b10*/  BRA `(.L_x_6176) ;  /* 0x0000000800747947 */ /* 0x000fec0003800000 */
.L_x_6171:
        /* <DEDUP_REMOVED lines=12> */
.L_x_6185:
[----:B------:R-:W2:Y:S01]  /*7be0*/  LDG.E.64 R2, desc[UR36][R2.64] ;  /* 0x0000002402027981 */ /* 0x000ea2000c1e1b00 */
[----:B------:R-:W-:Y:S01]  /*7bf0*/  UMOV UR4, 0xf0000000 ;  /* 0xf000000000047882 */ /* 0x000fe20000000000 */
[----:B------:R-:W-:Y:S01]  /*7c00*/  UMOV UR5, 0x380fffff ;  /* 0x380fffff00057882 */ /* 0x000fe20000000000 */
[----:B--2---:R-:W0:Y:S01]  /*7c10*/  F2F.F32.F64 R23, R2 ;  /* 0x0000000200177310 */ /* 0x004e220000301000 */
[----:B------:R-:W-:-:S14]  /*7c20*/  DSETP.GEU.AND P0, PT, |R2|, UR4, PT ;  /* 0x0000000402007e2a */ /* 0x000fdc000bf0e200 */
[----:B0-----:R-:W-:Y:S01]  /*7c30*/  @!P0 FMUL R23, R23, 1.175494350822287508e-38 ;  /* 0x0080000017178820 */ /* 0x001fe20000400000 */
[----:B------:R-:W-:Y:S06]  /*7c40*/  BRA `(.L_x_6176) ;  /* 0x0000000800287947 */ /* 0x000fec0003800000 */
.L_x_6184:
        /* <DEDUP_REMOVED lines=25> */
.L_x_6187:
[----:B------:R-:W2:Y:S02]  /*7de0*/  LDG.E.U8 R2, desc[UR36][R2.64] ;  /* 0x0000002402027981 */ /* 0x000ea4000c1e1100 */
[C---:B--2---:R-:W-:Y:S01]  /*7df0*/  SHF.L.U32 R0, R2.reuse, 0x19, RZ ;  /* 0x0000001902007819 */ /* 0x044fe200000006ff */
        /* <DEDUP_REMOVED lines=10> */
.L_x_6186:
[----:B------:R-:W2:Y:S02]  /*7ea0*/  LDG.E.U16 R2, desc[UR36][R2.64] ;  /* 0x0000002402027981 */ /* 0x000ea4000c1e1500 */
[----:B--2---:R-:W-:Y:S01]  /*7eb0*/  IMAD.U32 R23, R2, 0x10000, RZ ;  /* 0x0001000002177824 */ /* 0x004fe200078e00ff */
[----:B------:R-:W-:Y:S06]  /*7ec0*/  BRA `(.L_x_6176) ;  /* 0x0000000400887947 */ /* 0x000fec0003800000 */
.L_x_6183:
        /* <DEDUP_REMOVED lines=11> */
.L_x_6190:
        /* <DEDUP_REMOVED lines=20> */
.L_x_6192:
[----:B------:R-:W-:Y:S05]  /*80c0*/  BSYNC.RECONVERGENT B0 ;  /* 0x0000000000007941 */ /* 0x000fea0003800200 */
.L_x_6191:
[----:B------:R-:W-:Y:S01]  /*80d0*/  IMAD.SHL.U32 R0, R0, 0x100000, RZ ;  /* 0x0010000000007824 */ /* 0x000fe200078e00ff */
[----:B------:R-:W-:-:S04]  /*80e0*/  LEA R2, R2, 0x3b800000, 0x17 ;  /* 0x3b80000002027811 */ /* 0x000fc800078eb8ff */
[----:B------:R-:W-:Y:S01]  /*80f0*/  LOP3.LUT R23, R2, R0, R23, 0xfe, !PT ;  /* 0x0000000002177212 */ /* 0x000fe200078efe17 */
[----:B------:R-:W-:Y:S06]  /*8100*/  BRA `(.L_x_6176) ;  /* 0x0000000000f87947 */ /* 0x000fec0003800000 */
.L_x_6189:
        /* <DEDUP_REMOVED lines=20> */
.L_x_6194:
[----:B------:R-:W-:Y:S05]  /*8250*/  BSYNC.RECONVERGENT B0 ;  /* 0x0000000000007941 */ /* 0x000fea0003800200 */
.L_x_6193:
[----:B------:R-:W-:Y:S02]  /*8260*/  SHF.L.U32 R0, R0, 0x15, RZ ;  /* 0x0000001500007819 */ /* 0x000fe400000006ff */
[----:B------:R-:W-:-:S04]  /*8270*/  LEA R2, R2, 0x37800000, 0x17 ;  /* 0x3780000002027811 */ /* 0x000fc800078eb8ff */
[----:B------:R-:W-:Y:S01]  /*8280*/  LOP3.LUT R23, R2, R0, R23, 0xfe, !PT ;  /* 0x0000000002177212 */ /* 0x000fe200078efe17 */
[----:B------:R-:W-:Y:S06]  /*8290*/  BRA `(.L_x_6176) ;  /* 0x0000000000947947 */ /* 0x000fec0003800000 */
.L_x_6188:
        /* <DEDUP_REMOVED lines=14> */
.L_x_6175:
        /* <DEDUP_REMOVED lines=16> */
.L_x_6197:
[----:B------:R-:W-:Y:S01]  /*8480*/  IMAD.MOV.U32 R23, RZ, RZ, RZ ;  /* 0x000000ffff177224 */ /* 0x000fe200078e00ff */
[----:B------:R-:W-:Y:S06]  /*8490*/  BRA `(.L_x_6176) ;  /* 0x0000000000147947 */ /* 0x000fec0003800000 */
.L_x_6196:
[----:B------:R-:W2:Y:S02]  /*84a0*/  LDG.E.64 R2, desc[UR36][R2.64] ;  /* 0x0000002402027981 */ /* 0x000ea4000c1e1b00 */
[----:B--2---:R0:W2:Y:S01]  /*84b0*/  I2F.U64 R23, R2 ;  /* 0x0000000200177312 */ /* 0x0040a20000301000 */
[----:B------:R-:W-:Y:S05]  /*84c0*/  BRA `(.L_x_6176) ;  /* 0x0000000000087947 */ /* 0x000fea0003800000 */
.L_x_6195:
[----:B------:R-:W2:Y:S02]  /*84d0*/  LDG.E R2, desc[UR36][R2.64] ;  /* 0x0000002402027981 */ /* 0x000ea4000c1e1900 */
[----:B--2---:R-:W-:-:S07]  /*84e0*/  I2FP.F32.U32 R23, R2 ;  /* 0x0000000200177245 */ /* 0x004fce0000201000 */
.L_x_6176:
[----:B------:R-:W-:Y:S05]  /*84f0*/  BSYNC.RECONVERGENT B6 ;  /* 0x0000000000067941 */ /* 0x000fea0003800200 */
.L_x_6170:
[----:B------:R-:W0:Y:S01]  /*8500*/  LDCU.64 UR6, c[0x0][0x660] ;  /* 0x0000cc00ff0677ac */ /* 0x000e220008000a00 */
[----:B------:R-:W-:Y:S01]  /*8510*/  BSSY.RECONVERGENT B6, `(.L_x_6198) ;  /* 0x00000dd000067945 */ /* 0x000fe20003800200 */
[----:B------:R-:W-:-:S04]  /*8520*/  UPRMT UR4, UR43, 0x9910, URZ ;  /* 0x000099102b047896 */ /* 0x000fc800080000ff */
[----:B------:R-:W-:Y:S01]  /*8530*/  UISETP.GT.AND UP0, UPT, UR4, 0x9, UPT ;  /* 0x000000090400788c */ /* 0x000fe2000bf04270 */
[----:B0--3--:R-:W-:-:S05]  /*8540*/  IADD3 R2, P0, PT, R19, UR6, RZ ;  /* 0x0000000613027c10 */ /* 0x009fca000ff1e0ff */
        /* <DEDUP_REMOVED lines=11> */
[----:B---3--:R0:W3:Y:S01]  /*8600*/  I2F.S16 R5, R2 ;  /* 0x0000000200057306 */ /* 0x0080e20000101400 */
[----:B------:R-:W-:Y:S05]  /*8610*/  BRA `(.L_x_6204) ;  /* 0x0000000c00307947 */ /* 0x000fea0003800000 */
.L_x_6202:
[----:B------:R-:W3:Y:S02]  /*8620*/  LDG.E.U8 R2, desc[UR36][R2.64] ;  /* 0x0000002402027981 */ /* 0x000ee4000c1e1100 */
[----:B---3--:R-:W-:Y:S01]  /*8630*/  I2FP.F32.U32 R5, R2 ;  /* 0x0000000200057245 */ /* 0x008fe20000201000 */
[----:B------:R-:W-:Y:S06]  /*8640*/  BRA `(.L_x_6204) ;  /* 0x0000000c00247947 */ /* 0x000fec0003800000 */
.L_x_6201:
        /* <DEDUP_REMOVED lines=9> */
.L_x_6206:
[----:B------:R-:W3:Y:S02]  /*86e0*/  LDG.E R2, desc[UR36][R2.64] ;  /* 0x0000002402027981 */ /* 0x000ee4000c1e1900 */
[----:B---3--:R-:W-:Y:S01]  /*86f0*/  I2FP.F32.S32 R5, R2 ;  /* 0x0000000200057245 */ /* 0x008fe20000201400 */
[----:B------:R-:W-:Y:S06]  /*8700*/  BRA `(.L_x_6204) ;  /* 0x0000000800f47947 */ /* 0x000fec0003800000 */
.L_x_6205:
[----:B------:R-:W3:Y:S02]  /*8710*/  LDG.E.U16 R2, desc[UR36][R2.64] ;  /* 0x0000002402027981 */ /* 0x000ee4000c1e1500 */
[----:B---3--:R0:W3:Y:S01]  /*8720*/  I2F.S16 R5, R2 ;  /* 0x0000000200057306 */ /* 0x0080e20000101400 */
[----:B------:R-:W-:Y:S05]  /*8730*/  BRA `(.L_x_6204) ;  /* 0x0000000800e87947 */ /* 0x000fea0003800000 */
.L_x_6200:
        /* <DEDUP_REMOVED lines=8> */
.L_x_6208:
[----:B------:R-:W3:Y:S02]  /*87c0*/  LDG.E.U16 R2, desc[UR36][R2.64] ;  /* 0x0000002402027981 */ /* 0x000ee4000c1e1500 */
[----:B---3--:R-:W-:Y:S01]  /*87d0*/  HADD2.F32 R5, -RZ, R2.H0_H0 ;  /* 0x20000002ff057230 */ /* 0x008fe20000004100 */
[----:B------:R-:W-:Y:S06]  /*87e0*/  BRA `(.L_x_6204) ;  /* 0x0000000800bc7947 */ /* 0x000fec0003800000 */
.L_x_6207:
        /* <DEDUP_REMOVED lines=8> */
.L_x_6210:
[----:B------:R-:W3:Y:S02]  /*8870*/  LDG.E.U16 R2, desc[UR36][R2.64] ;  /* 0x0000002402027981 */ /* 0x000ee4000c1e1500 */
[----:B---3--:R-:W-:Y:S01]  /*8880*/  HADD2.F32 R5, -RZ, R2.H0_H0 ;  /* 0x20000002ff057230 */ /* 0x008fe20000004100 */
[----:B------:R-:W-:Y:S06]  /*8890*/  BRA `(.L_x_6204) ;  /* 0x0000000800907947 */ /* 0x000fec0003800000 */
.L_x_6209:
[----:B------:R-:W3:Y:S01]  /*88a0*/  LDG.E.64 R2, desc[UR36][R2.64] ;  /* 0x0000002402027981 */ /* 0x000ee2000c1e1b00 */
[----:B------:R-:W-:Y:S01]  /*88b0*/  UMOV UR4, 0xf0000000 ;  /* 0xf000000000047882 */ /* 0x000fe20000000000 */
[----:B------:R-:W-:Y:S01]  /*88c0*/  UMOV UR5, 0x380fffff ;  /* 0x380fffff00057882 */ /* 0x000fe20000000000 */
[----:B---3--:R-:W0:Y:S01]  /*88d0*/  F2F.F32.F64 R5, R2 ;  /* 0x0000000200057310 */ /* 0x008e220000301000 */
[----:B------:R-:W-:-:S14]  /*88e0*/  DSETP.GEU.AND P0, PT, |R2|, UR4, PT ;  /* 0x0000000402007e2a */ /* 0x000fdc000bf0e200 */
[----:B0-----:R-:W-:Y:S01]  /*88f0*/  @!P0 FMUL R5, R5, 1.175494350822287508e-38 ;  /* 0x0080000005058820 */ /* 0x001fe20000400000 */
[----:B------:R-:W-:Y:S06]  /*8900*/  BRA `(.L_x_6204) ;  /* 0x0000000800747947 */ /* 0x000fec0003800000 */
.L_x_6199:
        /* <DEDUP_REMOVED lines=12> */
.L_x_6213:
[----:B------:R-:W3:Y:S01]  /*89d0*/  LDG.E.64 R2, desc[UR36][R2.64] ;  /* 0x0000002402027981 */ /* 0x000ee2000c1e1b00 */
[----:B------:R-:W-:Y:S01]  /*89e0*/  UMOV UR4, 0xf0000000 ;  /* 0xf000000000047882 */ /* 0x000fe20000000000 */
[----:B------:R-:W-:Y:S01]  /*89f0*/  UMOV UR5, 0x380fffff ;  /* 0x380fffff00057882 */ /* 0x000fe20000000000 */
[----:B---3--:R-:W0:Y:S01]  /*8a00*/  F2F.F32.F64 R5, R2 ;  /* 0x0000000200057310 */ /* 0x008e220000301000 */
[----:B------:R-:W-:-:S14]  /*8a10*/  DSETP.GEU.AND P0, PT, |R2|, UR4, PT ;  /* 0x0000000402007e2a */ /* 0x000fdc000bf0e200 */
[----:B0-----:R-:W-:Y:S01]  /*8a20*/  @!P0 FMUL R5, R5, 1.175494350822287508e-38 ;  /* 0x0080000005058820 */ /* 0x001fe20000400000 */
[----:B------:R-:W-:Y:S06]  /*8a30*/  BRA `(.L_x_6204) ;  /* 0x0000000800287947 */ /* 0x000fec0003800000 */
.L_x_6212:
        /* <DEDUP_REMOVED lines=25> */
.L_x_6215:
        /* <DEDUP_REMOVED lines=12> */
.L_x_6214:
[----:B------:R-:W3:Y:S02]  /*8c90*/  LDG.E.U16 R2, desc[UR36][R2.64] ;  /* 0x0000002402027981 */ /* 0x000ee4000c1e1500 */
[----:B---3--:R-:W-:Y:S01]  /*8ca0*/  SHF.L.U32 R5, R2, 0x10, RZ ;  /* 0x0000001002057819 */ /* 0x008fe200000006ff */
[----:B------:R-:W-:Y:S06]  /*8cb0*/  BRA `(.L_x_6204) ;  /* 0x0000000400887947 */ /* 0x000fec0003800000 */
.L_x_6211:
        /* <DEDUP_REMOVED lines=11> */
.L_x_6218:
        /* <DEDUP_REMOVED lines=20> */
.L_x_6220:
[----:B------:R-:W-:Y:S05]  /*8eb0*/  BSYNC.RECONVERGENT B0 ;  /* 0x0000000000007941 */ /* 0x000fea0003800200 */
.L_x_6219:
[----:B------:R-:W-:Y:S01]  /*8ec0*/  IMAD.SHL.U32 R0, R0, 0x100000, RZ ;  /* 0x0010000000007824 */ /* 0x000fe200078e00ff */
[----:B------:R-:W-:-:S04]  /*8ed0*/  LEA R2, R2, 0x3b800000, 0x17 ;  /* 0x3b80000002027811 */ /* 0x000fc800078eb8ff */
[----:B------:R-:W-:Y:S01]  /*8ee0*/  LOP3.LUT R5, R2, R0, R7, 0xfe, !PT ;  /* 0x0000000002057212 */ /* 0x000fe200078efe07 */
[----:B------:R-:W-:Y:S06]  /*8ef0*/  BRA `(.L_x_6204) ;  /* 0x0000000000f87947 */ /* 0x000fec0003800000 */
.L_x_6217:
        /* <DEDUP_REMOVED lines=20> */
.L_x_6222:
[----:B------:R-:W-:Y:S05]  /*9040*/  BSYNC.RECONVERGENT B0 ;  /* 0x0000000000007941 */ /* 0x000fea0003800200 */
.L_x_6221:
[----:B------:R-:W-:Y:S01]  /*9050*/  IMAD.SHL.U32 R0, R0, 0x200000, RZ ;  /* 0x0020000000007824 */ /* 0x000fe200078e00ff */
[----:B------:R-:W-:-:S04]  /*9060*/  LEA R2, R2, 0x37800000, 0x17 ;  /* 0x3780000002027811 */ /* 0x000fc800078eb8ff */
[----:B------:R-:W-:Y:S01]  /*9070*/  LOP3.LUT R5, R2, R0, R7, 0xfe, !PT ;  /* 0x0000000002057212 */ /* 0x000fe200078efe07 */
[----:B------:R-:W-:Y:S06]  /*9080*/  BRA `(.L_x_6204) ;  /* 0x0000000000947947 */ /* 0x000fec0003800000 */
.L_x_6216:
        /* <DEDUP_REMOVED lines=8> */
[----:B---3--:R-:W-:-:S13]  /*9110*/  ISETP.NE.AND P0, PT, R2, RZ, PT ;  /* 0x000000ff0200720c */ /* 0x008fda0003f05270 */
[----:B------:R-:W-:Y:S05]  /*9120*/  @!P0 BRA `(.L_x_6204) ;  /* 0x00000000006c8947 */ /* 0x000fea0003800000 */
[----:B------:R-:W-:-:S13]  /*9130*/  ISETP.NE.AND P0, PT, R2, 0xff, PT ;  /* 0x000000ff0200780c */ /* 0x000fda0003f05270 */
[----:B------:R-:W-:Y:S01]  /*9140*/  @!P0 MOV R5, 0x7f800001 ;  /* 0x7f80000100058802 */ /* 0x000fe20000000f00 */
[----:B------:R-:W-:Y:S01]  /*9150*/  @P0 IMAD.SHL.U32 R5, R2, 0x800000, RZ ;  /* 0x0080000002050824 */ /* 0x000fe200078e00ff */
[----:B------:R-:W-:Y:S06]  /*9160*/  BRA `(.L_x_6204) ;  /* 0x00000000005c7947 */ /* 0x000fec0003800000 */
.L_x_6203:
[----:B------:R-:W-:Y:S01]  /*9170*/  MOV R2, 0x0 ;  /* 0x0000000000027802 */ /* 0x000fe20000000f00 */
        /* <DEDUP_REMOVED lines=9> */
[----:B---3--:R-:W-:-:S02]  /*9210*/  IMAD.U32 R6, RZ, RZ, UR6 ;  /* 0x00000006ff067e24 */ /* 0x008fc4000f8e00ff */
[----:B------:R-:W-:Y:S01]  /*9220*/  IMAD.U32 R7, RZ, RZ, UR7 ;  /* 0x00000007ff077e24 */ /* 0x000fe2000f8e00ff */
[----:B--2---:R-:W-:Y:S01]  /*9230*/  MOV R10, UR8 ;  /* 0x00000008000a7c02 */ /* 0x004fe20008000f00 */
[----:B------:R-:W-:-:S07]  /*9240*/  IMAD.U32 R11, RZ, RZ, UR9 ;  /* 0x00000009ff0b7e24 */ /* 0x000fce000f8e00ff */
[----:B------:R-:W-:-:S07]  /*9250*/  LEPC R20, `(.L_x_6225) ;  /* 0x000000001014794e */ /* 0x000fce0000000000 */
[----:B-1--45:R-:W-:Y:S05]  /*9260*/  CALL.ABS.NOINC R2 ;  /* 0x0000000002007343 */ /* 0x032fea0003c00000 */
.L_x_6225:
[----:B------:R-:W-:Y:S01]  /*9270*/  IMAD.MOV.U32 R5, RZ, RZ, RZ ;  /* 0x000000ffff057224 */ /* 0x000fe200078e00ff */
[----:B------:R-:W-:Y:S06]  /*9280*/  BRA `(.L_x_6204) ;  /* 0x0000000000147947 */ /* 0x000fec0003800000 */
.L_x_6224:
[----:B------:R-:W3:Y:S02]  /*9290*/  LDG.E.64 R2, desc[UR36][R2.64] ;  /* 0x0000002402027981 */ /* 0x000ee4000c1e1b00 */
[----:B---3--:R0:W3:Y:S01]  /*92a0*/  I2F.U64 R5, R2 ;  /* 0x0000000200057312 */ /* 0x0080e20000301000 */
[----:B------:R-:W-:Y:S05]  /*92b0*/  BRA `(.L_x_6204) ;  /* 0x0000000000087947 */ /* 0x000fea0003800000 */
.L_x_6223:
[----:B------:R-:W3:Y:S02]  /*92c0*/  LDG.E R2, desc[UR36][R2.64] ;  /* 0x0000002402027981 */ /* 0x000ee4000c1e1900 */
[----:B---3--:R-:W-:-:S07]  /*92d0*/  I2FP.F32.U32 R5, R2 ;  /* 0x0000000200057245 */ /* 0x008fce0000201000 */
.L_x_6204:
[----:B------:R-:W-:Y:S05]  /*92e0*/  BSYNC.RECONVERGENT B6 ;  /* 0x0000000000067941 */ /* 0x000fea0003800200 */
.L_x_6198:
[----:B------:R-:W0:Y:S01]  /*92f0*/  LDCU.64 UR6, c[0x0][0x648] ;  /* 0x0000c900ff0677ac */ /* 0x000e220008000a00 */
[----:B---3-5:R-:W-:Y:S01]  /*9300*/  FSETP.GEU.FTZ.AND P0, PT, |R5|, 0.5, PT ;  /* 0x3f0000000500780b */ /* 0x028fe20003f1e200 */
[----:B-12-4-:R-:W-:Y:S01]  /*9310*/  FADD.FTZ R0, R23, -R18 ;  /* 0x8000001217007221 */ /* 0x016fe20000010000 */
[----:B------:R-:W-:-:S04]  /*9320*/  UPRMT UR4, UR44, 0x9910, URZ ;  /* 0x000099102c047896 */ /* 0x000fc800080000ff */
[----:B------:R-:W-:-:S07]  /*9330*/  UISETP.GT.AND UP0, UPT, UR4, 0x9, UPT ;  /* 0x000000090400788c */ /* 0x000fce000bf04270 */
[----:B------:R-:W-:Y:S01]  /*9340*/  @!P0 FFMA.FTZ R18, R0, R5, R18 ;  /* 0x0000000500128223 */ /* 0x000fe20000010012 */
[----:B------:R-:W-:Y:S01]  /*9350*/  @P0 FADD.FTZ R5, -R5, 1 ;  /* 0x3f80000005050421 */ /* 0x000fe20000010100 */
[----:B0-----:R-:W-:-:S03]  /*9360*/  IADD3 R2, P1, PT, R16, UR6, RZ ;  /* 0x0000000610027c10 */ /* 0x001fc6000ff3e0ff */
        /* <DEDUP_REMOVED lines=14> */
.L_x_6229:
[----:B------:R-:W0:Y:S02]  /*9450*/  F2I.S64.TRUNC R18, R18 ;  /* 0x0000001200127311 */ /* 0x000e24000020d900 */
[----:B0-----:R-:W-:-:S05]  /*9460*/  IMAD.MOV.U32 R5, RZ, RZ, R18 ;  /* 0x000000ffff057224 */ /* 0x001fca00078e0012 */
[----:B------:R0:W-:Y:S01]  /*9470*/  STG.E.U8 desc[UR36][R2.64], R5 ;  /* 0x0000000502007986 */ /* 0x0001e2000c101124 */
[----:B------:R-:W-:Y:S05]  /*9480*/  BRA `(.L_x_6231) ;  /* 0x0000000c00287947 */ /* 0x000fea0003800000 */
.L_x_6228:
        /* <DEDUP_REMOVED lines=9> */
.L_x_6233:
[----:B------:R-:W0:Y:S02]  /*9520*/  F2I.FTZ.TRUNC.NTZ R5, R18 ;  /* 0x0000001200057305 */ /* 0x000e24000021f100 */
[----:B0-----:R0:W-:Y:S01]  /*9530*/  STG.E desc[UR36][R2.64], R5 ;  /* 0x0000000502007986 */ /* 0x0011e2000c101924 */
[----:B------:R-:W-:Y:S05]  /*9540*/  BRA `(.L_x_6231) ;  /* 0x0000000800f87947 */ /* 0x000fea0003800000 */
.L_x_6232:
[----:B------:R-:W0:Y:S02]  /*9550*/  F2I.FTZ.TRUNC.NTZ R5, R18 ;  /* 0x0000001200057305 */ /* 0x000e24000021f100 */
[----:B0-----:R0:W-:Y:S01]  /*9560*/  STG.E.U16 desc[UR36][R2.64], R5 ;  /* 0x0000000502007986 */ /* 0x0011e2000c101524 */
[----:B------:R-:W-:Y:S05]  /*9570*/  BRA `(.L_x_6231) ;  /* 0x0000000800ec7947 */ /* 0x000fea0003800000 */
.L_x_6227:
        /* <DEDUP_REMOVED lines=8> */
.L_x_6235:
[----:B------:R-:W-:-:S05]  /*9600*/  F2FP.F16.F32.PACK_AB R18, RZ, R18 ;  /* 0x00000012ff12723e */ /* 0x000fca00000000ff */
[----:B------:R0:W-:Y:S01]  /*9610*/  STG.E.U16 desc[UR36][R2.64], R18 ;  /* 0x0000001202007986 */ /* 0x0001e2000c101524 */
[----:B------:R-:W-:Y:S05]  /*9620*/  BRA `(.L_x_6231) ;  /* 0x0000000800c07947 */ /* 0x000fea0003800000 */
.L_x_6234:
        /* <DEDUP_REMOVED lines=9> */
.L_x_6237:
[----:B------:R-:W-:-:S04]  /*96c0*/  F2FP.F16.F32.PACK_AB R5, RZ, R18 ;  /* 0x00000012ff05723e */ /* 0x000fc800000000ff */
[----:B------:R-:W-:-:S05]  /*96d0*/  PRMT R5, R5, 0x5410, RZ ;  /* 0x0000541005057816 */ /* 0x000fca00000000ff */
[----:B------:R2:W-:Y:S01]  /*96e0*/  STG.E desc[UR36][R2.64], R5 ;  /* 0x0000000502007986 */ /* 0x0005e2000c101924 */
[----:B------:R-:W-:Y:S05]  /*96f0*/  BRA `(.L_x_6231) ;  /* 0x00000008008c7947 */ /* 0x000fea0003800000 */
.L_x_6236:
[----:B------:R-:W-:-:S06]  /*9700*/  FMUL.FTZ R4, R18, 1 ;  /* 0x3f80000012047820 */ /* 0x000fcc0000410000 */
[----:B------:R-:W0:Y:S02]  /*9710*/  F2F.F64.F32 R4, R4 ;  /* 0x0000000400047310 */ /* 0x000e240000201800 */
[----:B0-----:R4:W-:Y:S01]  /*9720*/  STG.E.64 desc[UR36][R2.64], R4 ;  /* 0x0000000402007986 */ /* 0x0019e2000c101b24 */
[----:B------:R-:W-:Y:S05]  /*9730*/  BRA `(.L_x_6231) ;  /* 0x00000008007c7947 */ /* 0x000fea0003800000 */
.L_x_6226:
        /* <DEDUP_REMOVED lines=13> */
.L_x_6241:
        /* <DEDUP_REMOVED lines=16> */
.L_x_6244:
[----:B------:R-:W-:-:S04]  /*9910*/  SHF.R.U32.HI R18, RZ, 0x18, R18 ;  /* 0x00000018ff127819 */ /* 0x000fc80000011612 */
[----:B------:R-:W-:-:S04]  /*9920*/  LOP3.LUT R5, R5, 0x80, R18, 0xf8, !PT ;  /* 0x0000008005057812 */ /* 0x000fc800078ef812 */
[----:B------:R-:W-:-:S07]  /*9930*/  PRMT R0, R5, 0x7610, R0 ;  /* 0x0000761005007816 */ /* 0x000fce0000000000 */
.L_x_6243:
[----:B------:R-:W-:Y:S05]  /*9940*/  BSYNC.RECONVERGENT B0 ;  /* 0x0000000000007941 */ /* 0x000fea0003800200 */
.L_x_6242:
[----:B------:R0:W-:Y:S01]  /*9950*/  STG.E.U8 desc[UR36][R2.64], R0 ;  /* 0x0000000002007986 */ /* 0x0001e2000c101124 */
[----:B------:R-:W-:Y:S05]  /*9960*/  BRA `(.L_x_6231) ;  /* 0x0000000400f07947 */ /* 0x000fea0003800000 */
.L_x_6240:
        /* <DEDUP_REMOVED lines=16> */
.L_x_6247:
[----:B------:R-:W-:-:S04]  /*9a70*/  SHF.R.U32.HI R18, RZ, 0x18, R18 ;  /* 0x00000018ff127819 */ /* 0x000fc80000011612 */
[----:B------:R-:W-:-:S04]  /*9a80*/  LOP3.LUT R5, R5, 0x80, R18, 0xf8, !PT ;  /* 0x0000008005057812 */ /* 0x000fc800078ef812 */
[----:B------:R-:W-:-:S07]  /*9a90*/  PRMT R0, R5, 0x7610, R0 ;  /* 0x0000761005007816 */ /* 0x000fce0000000000 */
.L_x_6246:
[----:B------:R-:W-:Y:S05]  /*9aa0*/  BSYNC.RECONVERGENT B0 ;  /* 0x0000000000007941 */ /* 0x000fea0003800200 */
.L_x_6245:
[----:B------:R0:W-:Y:S01]  /*9ab0*/  STG.E.U8 desc[UR36][R2.64], R0 ;  /* 0x0000000002007986 */ /* 0x0001e2000c101124 */
[----:B------:R-:W-:Y:S05]  /*9ac0*/  BRA `(.L_x_6231) ;  /* 0x0000000400987947 */ /* 0x000fea0003800000 */
.L_x_6239:
        /* <DEDUP_REMOVED lines=21> */
.L_x_6249:
[----:B------:R-:W0:Y:S02]  /*9c20*/  F2I.U64.TRUNC R18, R18 ;  /* 0x0000001200127311 */ /* 0x000e24000020d800 */
[----:B0-----:R0:W-:Y:S01]  /*9c30*/  STG.E.64 desc[UR36][R2.64], R18 ;  /* 0x0000001202007986 */ /* 0x0011e2000c101b24 */
[----:B------:R-:W-:Y:S05]  /*9c40*/  BRA `(.L_x_6231) ;  /* 0x0000000400387947 */ /* 0x000fea0003800000 */
.L_x_6248:
[----:B------:R-:W0:Y:S02]  /*9c50*/  F2I.FTZ.U32.TRUNC.NTZ R5, R18 ;  /* 0x0000001200057305 */ /* 0x000e24000021f000 */
[----:B0-----:R0:W-:Y:S01]  /*9c60*/  STG.E desc[UR36][R2.64], R5 ;  /* 0x0000000502007986 */ /* 0x0011e2000c101924 */
[----:B------:R-:W-:Y:S05]  /*9c70*/  BRA `(.L_x_6231) ;  /* 0x00000004002c7947 */ /* 0x000fea0003800000 */
.L_x_6238:
        /* <DEDUP_REMOVED lines=10> */
.L_x_6251:
[----:B------:R-:W-:Y:S01]  /*9d20*/  FMUL.FTZ R4, R18, 1 ;  /* 0x3f80000012047820 */ /* 0x000fe20000410000 */
[----:B------:R-:W-:-:S05]  /*9d30*/  CS2R R6, SRZ ;  /* 0x0000000000067805 */ /* 0x000fca000001ff00 */
[----:B------:R-:W0:Y:S02]  /*9d40*/  F2F.F64.F32 R4, R4 ;  /* 0x0000000400047310 */ /* 0x000e240000201800 */
[----:B0-----:R0:W-:Y:S01]  /*9d50*/  STG.E.128 desc[UR36][R2.64], R4 ;  /* 0x0000000402007986 */ /* 0x0011e2000c101d24 */
[----:B------:R-:W-:Y:S05]  /*9d60*/  BRA `(.L_x_6231) ;  /* 0x0000000000f07947 */ /* 0x000fea0003800000 */
.L_x_6250:
[----:B------:R-:W-:-:S09]  /*9d70*/  UISETP.NE.AND UP0, UPT, UR4, 0xf, UPT ;  /* 0x0000000f0400788c */ /* 0x000fd2000bf05270 */
[----:B------:R-:W-:Y:S05]  /*9d80*/  BRA.U !UP0, `(.L_x_6252) ;  /* 0x0000000108e07547 */ /* 0x000fea000b800000 */
[----:B------:R-:W-:-:S09]  /*9d90*/  UISETP.NE.AND UP0, UPT, UR4, 0x17, UPT ;  /* 0x000000170400788c */ /* 0x000fd2000bf05270 */
[----:B------:R-:W-:Y:S05]  /*9da0*/  BRA.U !UP0, `(.L_x_6253) ;  /* 0x00000001088c7547 */ /* 0x000fea000b800000 */
[----:B------:R-:W-:-:S09]  /*9db0*/  UISETP.NE.AND UP0, UPT, UR4, 0x18, UPT ;  /* 0x000000180400788c */ /* 0x000fd2000bf05270 */
[----:B------:R-:W-:Y:S05]  /*9dc0*/  BRA.U !UP0, `(.L_x_6254) ;  /* 0x0000000108447547 */ /* 0x000fea000b800000 */
.L_x_6230:
[----:B------:R-:W-:Y:S01]  /*9dd0*/  MOV R0, 0x0 ;  /* 0x0000000000007802 */ /* 0x000fe20000000f00 */
[----:B------:R-:W0:Y:S01]  /*9de0*/  LDCU.64 UR4, c[0x4][0x128] ;  /* 0x01002500ff0477ac */ /* 0x000e220008000a00 */
[----:B------:R-:W-:Y:S02]  /*9df0*/  HFMA2 R8, -RZ, RZ, 0, 6.020069122314453125e-06 ;  /* 0x00000065ff087431 */ /* 0x000fe400000001ff */
[----:B------:R-:W-:Y:S01]  /*9e00*/  IMAD.MOV.U32 R12, RZ, RZ, 0x1 ;  /* 0x00000001ff0c7424 */ /* 0x000fe200078e00ff */
[----:B------:R1:W2:Y:S01]  /*9e10*/  LDC.64 R2, c[0x4][R0] ;  /* 0x0100000000027b82 */ /* 0x0002a20000000a00 */
[----:B------:R-:W3:Y:S01]  /*9e20*/  LDCU.64 UR6, c[0x4][0x130] ;  /* 0x01002600ff0677ac */ /* 0x000ee20008000a00 */
[----:B------:R-:W-:Y:S01]  /*9e30*/  IMAD.MOV.U32 R13, RZ, RZ, RZ ;  /* 0x000000ffff0d7224 */ /* 0x000fe200078e00ff */
[----:B------:R-:W4:Y:S01]  /*9e40*/  LDCU.64 UR8, c[0x4][0x20] ;  /* 0x01000400ff0877ac */ /* 0x000f220008000a00 */
[----:B0-----:R-:W-:Y:S01]  /*9e50*/  MOV R4, UR4 ;  /* 0x0000000400047c02 */ /* 0x001fe20008000f00 */
[----:B------:R-:W-:-:S02]  /*9e60*/  IMAD.U32 R5, RZ, RZ, UR5 ;  /* 0x00000005ff057e24 */ /* 0x000fc4000f8e00ff */
[----:B---3--:R-:W-:Y:S01]  /*9e70*/  IMAD.U32 R6, RZ, RZ, UR6 ;  /* 0x00000006ff067e24 */ /* 0x008fe2000f8e00ff */
[----:B------:R-:W-:Y:S01]  /*9e80*/  MOV R7, UR7 ;  /* 0x0000000700077c02 */ /* 0x000fe20008000f00 */
[----:B----4-:R-:W-:Y:S02]  /*9e90*/  IMAD.U32 R10, RZ, RZ, UR8 ;  /* 0x00000008ff0a7e24 */ /* 0x010fe4000f8e00ff */
[----:B-1----:R-:W-:-:S07]  /*9ea0*/  IMAD.U32 R11, RZ, RZ, UR9 ;  /* 0x00000009ff0b7e24 */ /* 0x002fce000f8e00ff */
[----:B------:R-:W-:-:S07]  /*9eb0*/  LEPC R20, `(.L_x_6255) ;  /* 0x000000001014794e */ /* 0x000fce0000000000 */
[----:B--2---:R-:W-:Y:S05]  /*9ec0*/  CALL.ABS.NOINC R2 ;  /* 0x0000000002007343 */ /* 0x004fea0003c00000 */
.L_x_6255:
[----:B------:R-:W-:Y:S05]  /*9ed0*/  BRA `(.L_x_6231) ;  /* 0x0000000000947947 */ /* 0x000fea0003800000 */
.L_x_6254:
        /* <DEDUP_REMOVED lines=12> */
.L_x_6257:
[----:B------:R-:W-:Y:S05]  /*9fa0*/  BSYNC.RECONVERGENT B0 ;  /* 0x0000000000007941 */ /* 0x000fea0003800200 */
.L_x_6256:
[----:B------:R-:W-:-:S05]  /*9fb0*/  LOP3.LUT R5, R0, 0x80, R7, 0xf8, !PT ;  /* 0x0000008000057812 */ /* 0x000fca00078ef807 */
[----:B------:R0:W-:Y:S01]  /*9fc0*/  STG.E.U8 desc[UR36][R2.64], R5 ;  /* 0x0000000502007986 */ /* 0x0001e2000c101124 */
[----:B------:R-:W-:Y:S05]  /*9fd0*/  BRA `(.L_x_6231) ;  /* 0x0000000000547947 */ /* 0x000fea0003800000 */
.L_x_6253:
        /* <DEDUP_REMOVED lines=11> */
.L_x_6259:
[----:B------:R-:W-:Y:S01]  /*a090*/  IMAD.MOV.U32 R0, RZ, RZ, 0x7f ;  /* 0x0000007fff007424 */ /* 0x000fe200078e00ff */
[----:B------:R-:W-:-:S04]  /*a0a0*/  ISETP.GT.U32.AND P0, PT, R4, 0x7f800000, PT ;  /* 0x7f8000000400780c */ /* 0x000fc80003f04070 */
[----:B------:R-:W-:-:S09]  /*a0b0*/  SEL R0, R0, 0x7c, P0 ;  /* 0x0000007c00007807 */ /* 0x000fd20000000000 */
.L_x_6260:
[----:B------:R-:W-:Y:S05]  /*a0c0*/  BSYNC.RECONVERGENT B0 ;  /* 0x0000000000007941 */ /* 0x000fea0003800200 */
.L_x_6258:
[----:B------:R-:W-:-:S04]  /*a0d0*/  SHF.R.U32.HI R5, RZ, 0x18, R18 ;  /* 0x00000018ff057819 */ /* 0x000fc80000011612 */
[----:B------:R-:W-:-:S05]  /*a0e0*/  LOP3.LUT R5, R0, 0x80, R5, 0xf8, !PT ;  /* 0x0000008000057812 */ /* 0x000fca00078ef805 */
[----:B------:R0:W-:Y:S01]  /*a0f0*/  STG.E.U8 desc[UR36][R2.64], R5 ;  /* 0x0000000502007986 */ /* 0x0001e2000c101124 */
[----:B------:R-:W-:Y:S05]  /*a100*/  BRA `(.L_x_6231) ;  /* 0x0000000000087947 */ /* 0x000fea0003800000 */
.L_x_6252:
[----:B------:R-:W-:-:S05]  /*a110*/  F2FP.BF16.F32.PACK_AB R18, RZ, R18 ;  /* 0x00000012ff12723e */ /* 0x000fca00000010ff */
[----:B------:R0:W-:Y:S02]  /*a120*/  STG.E.U16 desc[UR36][R2.64], R18 ;  /* 0x0000001202007986 */ /* 0x0001e4000c101524 */
.L_x_6231:
[----:B------:R-:W-:-:S07]  /*a130*/  VIADD R17, R17, 0x80 ;  /* 0x0000008011117836 */ /* 0x000fce0000000000 */
.L_x_6140:
[----:B------:R-:W-:Y:S05]  /*a140*/  BSYNC.RECONVERGENT B7 ;  /* 0x0000000000077941 */ /* 0x000fea0003800200 */
.L_x_6139:
[----:B------:R-:W5:Y:S01]  /*a150*/  LDCU UR4, c[0x0][0x380] ;  /* 0x00007000ff0477ac */ /* 0x000f620008000800 */
[----:B------:R-:W-:Y:S01]  /*a160*/  BSSY.RECONVERGENT B7, `(.L_x_6261) ;  /* 0x0000501000077945 */ /* 0x000fe20003800200 */
[----:B-----5:R-:W-:-:S13]  /*a170*/  ISETP.GE.AND P0, PT, R17, UR4, PT ;  /* 0x0000000411007c0c */ /* 0x020fda000bf06270 */
[----:B------:R-:W-:Y:S05]  /*a180*/  @P0 BRA `(.L_x_6262) ;  /* 0x0000004c00f80947 */ /* 0x000fea0003800000 */
[----:B------:R-:W5:Y:S01]  /*a190*/  LDCU UR4, c[0x0][0x388] ;  /* 0x00007100ff0477ac */ /* 0x000f620008000800 */
[----:B0--3--:R-:W-:Y:S02]  /*a1a0*/  HFMA2 R19, -RZ, RZ, 0, 0 ;  /* 0x00000000ff137431 */ /* 0x009fe400000001ff */
        /* <DEDUP_REMOVED lines=9> */
[----:B------:R-:W3:Y:S01]  /*a240*/  LDCU.64 UR10, c[0x0][0x4c0] ;  /* 0x00009800ff0a77ac */ /* 0x000ee20008000a00 */
[----:B------:R-:W-:Y:S01]  /*a250*/  UISETP.NE.AND UP0, UPT, UR42, URZ, UPT ;  /* 0x000000ff2a00728c */ /* 0x000fe2000bf05270 */
[----:B-1--4-:R-:W-:-:S05]  /*a260*/  IMAD.HI.U32 R2, R17, UR4, R16 ;  /* 0x0000000411027c27 */ /* 0x012fca000f8e0010 */
[----:B------:R-:W-:-:S05]  /*a270*/  SHF.R.U32.HI R3, RZ, UR5, R2 ;  /* 0x00000005ff037c19 */ /* 0x000fca0008011602 */
[----:B------:R-:W-:-:S04]  /*a280*/  IMAD.MOV R0, RZ, RZ, -R3 ;  /* 0x000000ffff007224 */ /* 0x000fc800078e0a03 */
[----:B0-----:R-:W-:-:S04]  /*a290*/  IMAD R19, R0, UR6, R17 ;  /* 0x0000000600137c24 */ /* 0x001fc8000f8e0211 */
[C---:B--2---:R-:W-:Y:S02]  /*a2a0*/  IMAD R16, R19.reuse, UR8, RZ ;  /* 0x0000000813107c24 */ /* 0x044fe4000f8e02ff */
[C---:B------:R-:W-:Y:S02]  /*a2b0*/  IMAD R0, R19.reuse, UR9, RZ ;  /* 0x0000000913007c24 */ /* 0x040fe4000f8e02ff */
[C---:B---3--:R-:W-:Y:S02]  /*a2c0*/  IMAD R22, R19.reuse, UR10, RZ ;  /* 0x0000000a13167c24 */ /* 0x048fe4000f8e02ff */
        /* <DEDUP_REMOVED lines=360> */
.L_x_6263:
[----:B------:R-:W1:Y:S01]  /*b950*/  LDCU.64 UR6, c[0x0][0x650] ;  /* 0x0000ca00ff0677ac */ /* 0x000e620008000a00 */
[----:B------:R-:W-:Y:S01]  /*b960*/  BSSY.RECONVERGENT B6, `(.L_x_6264) ;  /* 0x00000dd000067945 */ /* 0x000fe20003800200 */
[----:B------:R-:W-:-:S04]  /*b970*/  UPRMT UR4, UR40, 0x9910, URZ ;  /* 0x0000991028047896 */ /* 0x000fc800080000ff */
[----:B------:R-:W-:Y:S01]  /*b980*/  UISETP.GT.AND UP0, UPT, UR4, 0x9, UPT ;  /* 0x000000090400788c */ /* 0x000fe2000bf04270 */
[----:B-1--4-:R-:W-:-:S04]  /*b990*/  IADD3 R2, P0, PT, R0, UR6, RZ ;  /* 0x0000000600027c10 */ /* 0x012fc8000ff1e0ff */
        /* <DEDUP_REMOVED lines=13> */
.L_x_6268:
[----:B------:R-:W2:Y:S02]  /*ba70*/  LDG.E.U8 R2, desc[UR36][R2.64] ;  /* 0x0000002402027981 */ /* 0x000ea4000c1e1100 */
[----:B--2---:R-:W-:Y:S01]  /*ba80*/  I2FP.F32.U32 R18, R2 ;  /* 0x0000000200127245 */ /* 0x004fe20000201000 */
[----:B------:R-:W-:Y:S06]  /*ba90*/  BRA `(.L_x_6270) ;  /* 0x0000000c00247947 */ /* 0x000fec0003800000 */
.L_x_6267:
        /* <DEDUP_REMOVED lines=9> */
.L_x_6272:
[----:B------:R-:W2:Y:S02]  /*bb30*/  LDG.E R2, desc[UR36][R2.64] ;  /* 0x0000002402027981 */ /* 0x000ea4000c1e1900 */
[----:B--2---:R-:W-:Y:S01]  /*bb40*/  I2FP.F32.S32 R18, R2 ;  /* 0x0000000200127245 */ /* 0x004fe20000201400 */
[----:B------:R-:W-:Y:S06]  /*bb50*/  BRA `(.L_x_6270) ;  /* 0x0000000800f47947 */ /* 0x000fec0003800000 */
.L_x_6271:
[----:B------:R-:W2:Y:S02]  /*bb60*/  LDG.E.U16 R2, desc[UR36][R2.64] ;  /* 0x0000002402027981 */ /* 0x000ea4000c1e1500 */
[----:B--2---:R0:W1:Y:S01]  /*bb70*/  I2F.S16 R18, R2 ;  /* 0x0000000200127306 */ /* 0x0040620000101400 */
[----:B------:R-:W-:Y:S05]  /*bb80*/  BRA `(.L_x_6270) ;  /* 0x0000000800e87947 */ /* 0x000fea0003800000 */
.L_x_6266:
        /* <DEDUP_REMOVED lines=8> */
.L_x_6274:
[----:B------:R-:W2:Y:S02]  /*bc10*/  LDG.E.U16 R2, desc[UR36][R2.64] ;  /* 0x0000002402027981 */ /* 0x000ea4000c1e1500 */
[----:B--2---:R-:W-:Y:S01]  /*bc20*/  HADD2.F32 R18, -RZ, R2.H0_H0 ;  /* 0x20000002ff127230 */ /* 0x004fe20000004100 */
[----:B------:R-:W-:Y:S06]  /*bc30*/  BRA `(.L_x_6270) ;  /* 0x0000000800bc7947 */ /* 0x000fec0003800000 */
.L_x_6273:
        /* <DEDUP_REMOVED lines=8> */
.L_x_6276:
[----:B------:R-:W2:Y:S02]  /*bcc0*/  LDG.E.U16 R2, desc[UR36][R2.64] ;  /* 0x0000002402027981 */ /* 0x000ea4000c1e1500 */
[----:B--2---:R-:W-:Y:S01]  /*bcd0*/  HADD2.F32 R18, -RZ, R2.H0_H0 ;  /* 0x20000002ff127230 */ /* 0x004fe20000004100 */
[----:B------:R-:W-:Y:S06]  /*bce0*/  BRA `(.L_x_6270) ;  /* 0x0000000800907947 */ /* 0x000fec0003800000 */
.L_x_6275:
[----:B------:R-:W2:Y:S01]  /*bcf0*/  LDG.E.64 R2, desc[UR36][R2.64] ;  /* 0x0000002402027981 */ /* 0x000ea2000c1e1b00 */
[----:B------:R-:W-:Y:S01]  /*bd00*/  UMOV UR4, 0xf0000000 ;  /* 0xf000000000047882 */ /* 0x000fe20000000000 */
[----:B------:R-:W-:Y:S01]  /*bd10*/  UMOV UR5, 0x380fffff ;  /* 0x380fffff00057882 */ /* 0x000fe20000000000 */
[----:B--2---:R-:W0:Y:S01]  /*bd20*/  F2F.F32.F64 R18, R2 ;  /* 0x0000000200127310 */ /* 0x004e220000301000 */
[----:B------:R-:W-:-:S14]  /*bd30*/  DSETP.GEU.AND P0, PT, |R2|, UR4, PT ;  /* 0x0000000402007e2a */ /* 0x000fdc000bf0e200 */
[----:B0-----:R-:W-:Y:S01]  /*bd40*/  @!P0 FMUL R18, R18, 1.175494350822287508e-38 ;  /* 0x0080000012128820 */ /* 0x001fe20000400000 */
[----:B------:R-:W-:Y:S06]  /*bd50*/  BRA `(.L_x_6270) ;  /* 0x0000000800747947 */ /* 0x000fec0003800000 */
.L_x_6265:
        /* <DEDUP_REMOVED lines=12> */
.L_x_6279:
[----:B------:R-:W2:Y:S01]  /*be20*/  LDG.E.64 R2, desc[UR36][R2.64] ;  /* 0x0000002402027981 */ /* 0x000ea2000c1e1b00 */
[----:B------:R-:W-:Y:S01]  /*be30*/  UMOV UR4, 0xf0000000 ;  /* 0xf000000000047882 */ /* 0x000fe20000000000 */
[----:B------:R-:W-:Y:S01]  /*be40*/  UMOV UR5, 0x380fffff ;  /* 0x380fffff00057882 */ /* 0x000fe20000000000 */
[----:B--2---:R-:W0:Y:S01]  /*be50*/  F2F.F32.F64 R18, R2 ;  /* 0x0000000200127310 */ /* 0x004e220000301000 */
[----:B------:R-:W-:-:S14]  /*be60*/  DSETP.GEU.AND P0, PT, |R2|, UR4, PT ;  /* 0x0000000402007e2a */ /* 0x000fdc000bf0e200 */
[----:B0-----:R-:W-:Y:S01]  /*be70*/  @!P0 FMUL R18, R18, 1.175494350822287508e-38 ;  /* 0x0080000012128820 */ /* 0x001fe20000400000 */
[----:B------:R-:W-:Y:S06]  /*be80*/  BRA `(.L_x_6270) ;  /* 0x0000000800287947 */ /* 0x000fec0003800000 */
.L_x_6278:
        /* <DEDUP_REMOVED lines=25> */
.L_x_6281:
        /* <DEDUP_REMOVED lines=12> */
.L_x_6280:
[----:B------:R-:W2:Y:S02]  /*c0e0*/  LDG.E.U16 R2, desc[UR36][R2.64] ;  /* 0x0000002402027981 */ /* 0x000ea4000c1e1500 */
[----:B--2---:R-:W-:Y:S01]  /*c0f0*/  IMAD.U32 R18, R2, 0x10000, RZ ;  /* 0x0001000002127824 */ /* 0x004fe200078e00ff */
[----:B------:R-:W-:Y:S06]  /*c100*/  BRA `(.L_x_6270) ;  /* 0x0000000400887947 */ /* 0x000fec0003800000 */
.L_x_6277:
        /* <DEDUP_REMOVED lines=11> */
.L_x_6284:
        /* <DEDUP_REMOVED lines=20> */
.L_x_6286:
[----:B------:R-:W-:Y:S05]  /*c300*/  BSYNC.RECONVERGENT B0 ;  /* 0x0000000000007941 */ /* 0x000fea0003800200 */
.L_x_6285:
[----:B------:R-:W-:Y:S02]  /*c310*/  SHF.L.U32 R0, R0, 0x14, RZ ;  /* 0x0000001400007819 */ /* 0x000fe400000006ff */
[----:B------:R-:W-:-:S04]  /*c320*/  LEA R2, R2, 0x3b800000, 0x17 ;  /* 0x3b80000002027811 */ /* 0x000fc800078eb8ff */
[----:B------:R-:W-:Y:S01]  /*c330*/  LOP3.LUT R18, R2, R0, R7, 0xfe, !PT ;  /* 0x0000000002127212 */ /* 0x000fe200078efe07 */
[----:B------:R-:W-:Y:S06]  /*c340*/  BRA `(.L_x_6270) ;  /* 0x0000000000f87947 */ /* 0x000fec0003800000 */
.L_x_6283:
        /* <DEDUP_REMOVED lines=20> */
.L_x_6288:
[----:B------:R-:W-:Y:S05]  /*c490*/  BSYNC.RECONVERGENT B0 ;  /* 0x0000000000007941 */ /* 0x000fea0003800200 */
.L_x_6287:
[----:B------:R-:W-:Y:S01]  /*c4a0*/  IMAD.SHL.U32 R0, R0, 0x200000, RZ ;  /* 0x0020000000007824 */ /* 0x000fe200078e00ff */
[----:B------:R-:W-:-:S04]  /*c4b0*/  LEA R2, R2, 0x37800000, 0x17 ;  /* 0x3780000002027811 */ /* 0x000fc800078eb8ff */
[----:B------:R-:W-:Y:S01]  /*c4c0*/  LOP3.LUT R18, R2, R0, R7, 0xfe, !PT ;  /* 0x0000000002127212 */ /* 0x000fe200078efe07 */
[----:B------:R-:W-:Y:S06]  /*c4d0*/  BRA `(.L_x_6270) ;  /* 0x0000000000947947 */ /* 0x000fec0003800000 */
.L_x_6282:
        /* <DEDUP_REMOVED lines=14> */
.L_x_6269:
        /* <DEDUP_REMOVED lines=16> */
.L_x_6291:
[----:B------:R-:W-:Y:S01]  /*c6c0*/  MOV R18, RZ ;  /* 0x000000ff00127202 */ /* 0x000fe20000000f00 */
[----:B------:R-:W-:Y:S06]  /*c6d0*/  BRA `(.L_x_6270) ;  /* 0x0000000000147947 */ /* 0x000fec0003800000 */
.L_x_6290:
[----:B------:R-:W2:Y:S02]  /*c6e0*/  LDG.E.64 R2, desc[UR36][R2.64] ;  /* 0x0000002402027981 */ /* 0x000ea4000c1e1b00 */
[----:B--2---:R0:W1:Y:S01]  /*c6f0*/  I2F.U64 R18, R2 ;  /* 0x0000000200127312 */ /* 0x0040620000301000 */
[----:B------:R-:W-:Y:S05]  /*c700*/  BRA `(.L_x_6270) ;  /* 0x0000000000087947 */ /* 0x000fea0003800000 */
.L_x_6289:
[----:B------:R-:W2:Y:S02]  /*c710*/  LDG.E R2, desc[UR36][R2.64] ;  /* 0x0000002402027981 */ /* 0x000ea4000c1e1900 */
[----:B--2---:R-:W-:-:S07]  /*c720*/  I2FP.F32.U32 R18, R2 ;  /* 0x0000000200127245 */ /* 0x004fce0000201000 */
.L_x_6270:
[----:B------:R-:W-:Y:S05]  /*c730*/  BSYNC.RECONVERGENT B6 ;  /* 0x0000000000067941 */ /* 0x000fea0003800200 */
.L_x_6264:
        /* <DEDUP_REMOVED lines=18> */
.L_x_6296:
[----:B------:R-:W2:Y:S02]  /*c860*/  LDG.E.U8 R2, desc[UR36][R2.64] ;  /* 0x0000002402027981 */ /* 0x000ea4000c1e1100 */
[----:B--2---:R-:W-:Y:S01]  /*c870*/  I2FP.F32.U32 R23, R2 ;  /* 0x0000000200177245 */ /* 0x004fe20000201000 */
[----:B------:R-:W-:Y:S06]  /*c880*/  BRA `(.L_x_6298) ;  /* 0x0000000c00247947 */ /* 0x000fec0003800000 */
.L_x_6295:
        /* <DEDUP_REMOVED lines=9> */
.L_x_6300:
[----:B------:R-:W2:Y:S02]  /*c920*/  LDG.E R2, desc[UR36][R2.64] ;  /* 0x0000002402027981 */ /* 0x000ea4000c1e1900 */
[----:B--2---:R-:W-:Y:S01]  /*c930*/  I2FP.F32.S32 R23, R2 ;  /* 0x0000000200177245 */ /* 0x004fe20000201400 */
[----:B------:R-:W-:Y:S06]  /*c940*/  BRA `(.L_x_6298) ;  /* 0x0000000800f47947 */ /* 0x000fec0003800000 */
.L_x_6299:
[----:B------:R-:W2:Y:S02]  /*c950*/  LDG.E.U16 R2, desc[UR36][R2.64] ;  /* 0x0000002402027981 */ /* 0x000ea4000c1e1500 */
[----:B--2---:R3:W4:Y:S01]  /*c960*/  I2F.S16 R23, R2 ;  /* 0x0000000200177306 */ /* 0x0047220000101400 */
[----:B------:R-:W-:Y:S05]  /*c970*/  BRA `(.L_x_6298) ;  /* 0x0000000800e87947 */ /* 0x000fea0003800000 */
.L_x_6294:
        /* <DEDUP_REMOVED lines=8> */
.L_x_6302:
[----:B------:R-:W2:Y:S02]  /*ca00*/  LDG.E.U16 R2, desc[UR36][R2.64] ;  /* 0x0000002402027981 */ /* 0x000ea4000c1e1500 */
[----:B--2---:R-:W-:Y:S01]  /*ca10*/  HADD2.F32 R23, -RZ, R2.H0_H0 ;  /* 0x20000002ff177230 */ /* 0x004fe20000004100 */
[----:B------:R-:W-:Y:S06]  /*ca20*/  BRA `(.L_x_6298) ;  /* 0x0000000800bc7947 */ /* 0x000fec0003800000 */
.L_x_6301:
        /* <DEDUP_REMOVED lines=8> */
.L_x_6304:
[----:B------:R-:W2:Y:S02]  /*cab0*/  LDG.E.U16 R2, desc[UR36][R2.64] ;  /* 0x0000002402027981 */ /* 0x000ea4000c1e1500 */
[----:B--2---:R-:W-:Y:S01]  /*cac0*/  HADD2.F32 R23, -RZ, R2.H0_H0 ;  /* 0x20000002ff177230 */ /* 0x004fe20000004100 */
[----:B------:R-:W-:Y:S06]  /*cad0*/  BRA `(.L_x_6298) ;  /* 0x0000000800907947 */ /* 0x000fec0003800000 */
.L_x_6303:
[----:B------:R-:W2:Y:S01]  /*cae0*/  LDG.E.64 R2, desc[UR36][R2.64] ;  /* 0x0000002402027981 */ /* 0x000ea2000c1e1b00 */
[----:B------:R-:W-:Y:S01]  /*caf0*/  UMOV UR4, 0xf0000000 ;  /* 0xf000000000047882 */ /* 0x000fe20000000000 */
[----:B------:R-:W-:Y:S01]  /*cb00*/  UMOV UR5, 0x380fffff ;  /* 0x380fffff00057882 */ /* 0x000fe20000000000 */
[----:B--2---:R-:W0:Y:S01]  /*cb10*/  F2F.F32.F64 R23, R2 ;  /* 0x0000000200177310 */ /* 0x004e220000301000 */
[----:B------:R-:W-:-:S14]  /*cb20*/  DSETP.GEU.AND P0, PT, |R2|, UR4, PT ;  /* 0x0000000402007e2a */ /* 0x000fdc000bf0e200 */
[----:B0-----:R-:W-:Y:S01]  /*cb30*/  @!P0 FMUL R23, R23, 1.175494350822287508e-38 ;  /* 0x0080000017178820 */ /* 0x001fe20000400000 */
[----:B------:R-:W-:Y:S06]  /*cb40*/  BRA `(.L_x_6298) ;  /* 0x0000000800747947 */ /* 0x000fec0003800000 */
.L_x_6293:
        /* <DEDUP_REMOVED lines=12> */
.L_x_6307:
[----:B------:R-:W2:Y:S01]  /*cc10*/  LDG.E.64 R2, desc[UR36][R2.64] ;  /* 0x0000002402027981 */ /* 0x000ea2000c1e1b00 */
[----:B------:R-:W-:Y:S01]  /*cc20*/  UMOV UR4, 0xf0000000 ;  /* 0xf000000000047882 */ /* 0x000fe20000000000 */
[----:B------:R-:W-:Y:S01]  /*cc30*/  UMOV UR5, 0x380fffff ;  /* 0x380fffff00057882 */ /* 0x000fe20000000000 */
[----:B--2---:R-:W0:Y:S01]  /*cc40*/  F2F.F32.F64 R23, R2 ;  /* 0x0000000200177310 */ /* 0x004e220000301000 */
[----:B------:R-:W-:-:S14]  /*cc50*/  DSETP.GEU.AND P0, PT, |R2|, UR4, PT ;  /* 0x0000000402007e2a */ /* 0x000fdc000bf0e200 */
[----:B0-----:R-:W-:Y:S01]  /*cc60*/  @!P0 FMUL R23, R23, 1.175494350822287508e-38 ;  /* 0x0080000017178820 */ /* 0x001fe20000400000 */
[----:B------:R-:W-:Y:S06]  /*cc70*/  BRA `(.L_x_6298) ;  /* 0x0000000800287947 */ /* 0x000fec0003800000 */
.L_x_6306:
        /* <DEDUP_REMOVED lines=25> */
.L_x_6309:
        /* <DEDUP_REMOVED lines=12> */
.L_x_6308:
[----:B------:R-:W2:Y:S02]  /*ced0*/  LDG.E.U16 R2, desc[UR36][R2.64] ;  /* 0x0000002402027981 */ /* 0x000ea4000c1e1500 */
[----:B--2---:R-:W-:Y:S01]  /*cee0*/  IMAD.U32 R23, R2, 0x10000, RZ ;  /* 0x0001000002177824 */ /* 0x004fe200078e00ff */
[----:B------:R-:W-:Y:S06]  /*cef0*/  BRA `(.L_x_6298) ;  /* 0x0000000400887947 */ /* 0x000fec0003800000 */
.L_x_6305:
        /* <DEDUP_REMOVED lines=11> */
.L_x_6312:
        /* <DEDUP_REMOVED lines=20> */
.L_x_6314:
[----:B------:R-:W-:Y:S05]  /*d0f0*/  BSYNC.RECONVERGENT B0 ;  /* 0x0000000000007941 */ /* 0x000fea0003800200 */
.L_x_6313:
[----:B------:R-:W-:Y:S01]  /*d100*/  IMAD.SHL.U32 R0, R0, 0x100000, RZ ;  /* 0x0010000000007824 */ /* 0x000fe200078e00ff */
[----:B------:R-:W-:-:S04]  /*d110*/  LEA R2, R2, 0x3b800000, 0x17 ;  /* 0x3b80000002027811 */ /* 0x000fc800078eb8ff */
[----:B------:R-:W-:Y:S01]  /*d120*/  LOP3.LUT R23, R2, R0, R23, 0xfe, !PT ;  /* 0x0000000002177212 */ /* 0x000fe200078efe17 */
[----:B------:R-:W-:Y:S06]  /*d130*/  BRA `(.L_x_6298) ;  /* 0x0000000000f87947 */ /* 0x000fec0003800000 */
.L_x_6311:
        /* <DEDUP_REMOVED lines=20> */
.L_x_6316:
[----:B------:R-:W-:Y:S05]  /*d280*/  BSYNC.RECONVERGENT B0 ;  /* 0x0000000000007941 */ /* 0x000fea0003800200 */
.L_x_6315:
[----:B------:R-:W-:Y:S02]  /*d290*/  SHF.L.U32 R0, R0, 0x15, RZ ;  /* 0x0000001500007819 */ /* 0x000fe400000006ff */
[----:B------:R-:W-:-:S04]  /*d2a0*/  LEA R2, R2, 0x37800000, 0x17 ;  /* 0x3780000002027811 */ /* 0x000fc800078eb8ff */
[----:B------:R-:W-:Y:S01]  /*d2b0*/  LOP3.LUT R23, R2, R0, R23, 0xfe, !PT ;  /* 0x0000000002177212 */ /* 0x000fe200078efe17 */
[----:B------:R-:W-:Y:S06]  /*d2c0*/  BRA `(.L_x_6298) ;  /* 0x0000000000947947 */ /* 0x000fec0003800000 */
.L_x_6310:
        /* <DEDUP_REMOVED lines=14> */
.L_x_6297:
        /* <DEDUP_REMOVED lines=16> */
.L_x_6319:
[----:B------:R-:W-:Y:S01]  /*d4b0*/  IMAD.MOV.U32 R23, RZ, RZ, RZ ;  /* 0x000000ffff177224 */ /* 0x000fe200078e00ff */
[----:B------:R-:W-:Y:S06]  /*d4c0*/  BRA `(.L_x_6298) ;  /* 0x0000000000147947 */ /* 0x000fec0003800000 */
.L_x_6318:
[----:B------:R-:W2:Y:S02]  /*d4d0*/  LDG.E.64 R2, desc[UR36][R2.64] ;  /* 0x0000002402027981 */ /* 0x000ea4000c1e1b00 */
[----:B--2---:R0:W2:Y:S01]  /*d4e0*/  I2F.U64 R23, R2 ;  /* 0x0000000200177312 */ /* 0x0040a20000301000 */
[----:B------:R-:W-:Y:S05]  /*d4f0*/  BRA `(.L_x_6298) ;  /* 0x0000000000087947 */ /* 0x000fea0003800000 */
.L_x_6317:
[----:B------:R-:W2:Y:S02]  /*d500*/  LDG.E R2, desc[UR36][R2.64] ;  /* 0x0000002402027981 */ /* 0x000ea4000c1e1900 */
[----:B--2---:R-:W-:-:S07]  /*d510*/  I2FP.F32.U32 R23, R2 ;  /* 0x0000000200177245 */ /* 0x004fce0000201000 */
.L_x_6298:
[----:B------:R-:W-:Y:S05]  /*d520*/  BSYNC.RECONVERGENT B6 ;  /* 0x0000000000067941 */ /* 0x000fea0003800200 */
.L_x_6292:
        /* <DEDUP_REMOVED lines=18> */
.L_x_6324:
[----:B------:R-:W2:Y:S02]  /*d650*/  LDG.E.U8 R2, desc[UR36][R2.64] ;  /* 0x0000002402027981 */ /* 0x000ea4000c1e1100 */
[----:B--2---:R-:W-:Y:S01]  /*d660*/  I2FP.F32.U32 R5, R2 ;  /* 0x0000000200057245 */ /* 0x004fe20000201000 */
[----:B------:R-:W-:Y:S06]  /*d670*/  BRA `(.L_x_6326) ;  /* 0x0000000c00247947 */ /* 0x000fec0003800000 */
.L_x_6323:
        /* <DEDUP_REMOVED lines=9> */
.L_x_6328:
[----:B------:R-:W2:Y:S02]  /*d710*/  LDG.E R2, desc[UR36][R2.64] ;  /* 0x0000002402027981 */ /* 0x000ea4000c1e1900 */
[----:B--2---:R-:W-:Y:S01]  /*d720*/  I2FP.F32.S32 R5, R2 ;  /* 0x0000000200057245 */ /* 0x004fe20000201400 */
[----:B------:R-:W-:Y:S06]  /*d730*/  BRA `(.L_x_6326) ;  /* 0x0000000800f47947 */ /* 0x000fec0003800000 */
.L_x_6327:
[----:B------:R-:W2:Y:S02]  /*d740*/  LDG.E.U16 R2, desc[UR36][R2.64] ;  /* 0x0000002402027981 */ /* 0x000ea4000c1e1500 */
[----:B--2---:R0:W2:Y:S01]  /*d750*/  I2F.S16 R5, R2 ;  /* 0x0000000200057306 */ /* 0x0040a20000101400 */
[----:B------:R-:W-:Y:S05]  /*d760*/  BRA `(.L_x_6326) ;  /* 0x0000000800e87947 */ /* 0x000fea0003800000 */
.L_x_6322:
        /* <DEDUP_REMOVED lines=8> */
.L_x_6330:
[----:B------:R-:W2:Y:S02]  /*d7f0*/  LDG.E.U16 R2, desc[UR36][R2.64] ;  /* 0x0000002402027981 */ /* 0x000ea4000c1e1500 */
[----:B--2---:R-:W-:Y:S01]  /*d800*/  HADD2.F32 R5, -RZ, R2.H0_H0 ;  /* 0x20000002ff057230 */ /* 0x004fe20000004100 */
[----:B------:R-:W-:Y:S06]  /*d810*/  BRA `(.L_x_6326) ;  /* 0x0000000800bc7947 */ /* 0x000fec0003800000 */
.L_x_6329:
        /* <DEDUP_REMOVED lines=8> */
.L_x_6332:
[----:B------:R-:W2:Y:S02]  /*d8a0*/  LDG.E.U16 R2, desc[UR36][R2.64] ;  /* 0x0000002402027981 */ /* 0x000ea4000c1e1500 */
[----:B--2---:R-:W-:Y:S01]  /*d8b0*/  HADD2.F32 R5, -RZ, R2.H0_H0 ;  /* 0x20000002ff057230 */ /* 0x004fe20000004100 */
[----:B------:R-:W-:Y:S06]  /*d8c0*/  BRA `(.L_x_6326) ;  /* 0x0000000800907947 */ /* 0x000fec0003800000 */
.L_x_6331:
[----:B------:R-:W2:Y:S01]  /*d8d0*/  LDG.E.64 R2, desc[UR36][R2.64] ;  /* 0x0000002402027981 */ /* 0x000ea2000c1e1b00 */
[----:B------:R-:W-:Y:S01]  /*d8e0*/  UMOV UR4, 0xf0000000 ;  /* 0xf000000000047882 */ /* 0x000fe20000000000 */
[----:B------:R-:W-:Y:S01]  /*d8f0*/  UMOV UR5, 0x380fffff ;  /* 0x380fffff00057882 */ /* 0x000fe20000000000 */
[----:B--2---:R-:W0:Y:S01]  /*d900*/  F2F.F32.F64 R5, R2 ;  /* 0x0000000200057310 */ /* 0x004e220000301000 */
[----:B------:R-:W-:-:S14]  /*d910*/  DSETP.GEU.AND P0, PT, |R2|, UR4, PT ;  /* 0x0000000402007e2a */ /* 0x000fdc000bf0e200 */
[----:B0-----:R-:W-:Y:S01]  /*d920*/  @!P0 FMUL R5, R5, 1.175494350822287508e-38 ;  /* 0x0080000005058820 */ /* 0x001fe20000400000 */
[----:B------:R-:W-:Y:S06]  /*d930*/  BRA `(.L_x_6326) ;  /* 0x0000000800747947 */ /* 0x000fec0003800000 */
.L_x_6321:
        /* <DEDUP_REMOVED lines=12> */
.L_x_6335:
[----:B------:R-:W2:Y:S01]  /*da00*/  LDG.E.64 R2, desc[UR36][R2.64] ;  /* 0x0000002402027981 */ /* 0x000ea2000c1e1b00 */
[----:B------:R-:W-:Y:S01]  /*da10*/  UMOV UR4, 0xf0000000 ;  /* 0xf000000000047882 */ /* 0x000fe20000000000 */
[----:B------:R-:W-:Y:S01]  /*da20*/  UMOV UR5, 0x380fffff ;  /* 0x380fffff00057882 */ /* 0x000fe20000000000 */
[----:B--2---:R-:W0:Y:S01]  /*da30*/  F2F.F32.F64 R5, R2 ;  /* 0x0000000200057310 */ /* 0x004e220000301000 */
[----:B------:R-:W-:-:S14]  /*da40*/  DSETP.GEU.AND P0, PT, |R2|, UR4, PT ;  /* 0x0000000402007e2a */ /* 0x000fdc000bf0e200 */
[----:B0-----:R-:W-:Y:S01]  /*da50*/  @!P0 FMUL R5, R5, 1.175494350822287508e-38 ;  /* 0x0080000005058820 */ /* 0x001fe20000400000 */
[----:B------:R-:W-:Y:S06]  /*da60*/  BRA `(.L_x_6326) ;  /* 0x0000000800287947 */ /* 0x000fec0003800000 */
.L_x_6334:
        /* <DEDUP_REMOVED lines=25> */
.L_x_6337:
        /* <DEDUP_REMOVED lines=12> */
.L_x_6336:
[----:B------:R-:W2:Y:S02]  /*dcc0*/  LDG.E.U16 R2, desc[UR36][R2.64] ;  /* 0x0000002402027981 */ /* 0x000ea4000c1e1500 */
[----:B--2---:R-:W-:Y:S01]  /*dcd0*/  SHF.L.U32 R5, R2, 0x10, RZ ;  /* 0x0000001002057819 */ /* 0x004fe200000006ff */
[----:B------:R-:W-:Y:S06]  /*dce0*/  BRA `(.L_x_6326) ;  /* 0x0000000400887947 */ /* 0x000fec0003800000 */
.L_x_6333:
        /* <DEDUP_REMOVED lines=11> */
.L_x_6340:
        /* <DEDUP_REMOVED lines=20> */
.L_x_6342:
[----:B------:R-:W-:Y:S05]  /*dee0*/  BSYNC.RECONVERGENT B0 ;  /* 0x0000000000007941 */ /* 0x000fea0003800200 */
.L_x_6341:
[----:B------:R-:W-:Y:S01]  /*def0*/  IMAD.SHL.U32 R0, R0, 0x100000, RZ ;  /* 0x0010000000007824 */ /* 0x000fe200078e00ff */
[----:B------:R-:W-:-:S04]  /*df00*/  LEA R2, R2, 0x3b800000, 0x17 ;  /* 0x3b80000002027811 */ /* 0x000fc800078eb8ff */
[----:B------:R-:W-:Y:S01]  /*df10*/  LOP3.LUT R5, R2, R0, R7, 0xfe, !PT ;  /* 0x0000000002057212 */ /* 0x000fe200078efe07 */
[----:B------:R-:W-:Y:S06]  /*df20*/  BRA `(.L_x_6326) ;  /* 0x0000000000f87947 */ /* 0x000fec0003800000 */
.L_x_6339:
        /* <DEDUP_REMOVED lines=20> */
.L_x_6344:
[----:B------:R-:W-:Y:S05]  /*e070*/  BSYNC.RECONVERGENT B0 ;  /* 0x0000000000007941 */ /* 0x000fea0003800200 */
.L_x_6343:
[----:B------:R-:W-:Y:S01]  /*e080*/  IMAD.SHL.U32 R0, R0, 0x200000, RZ ;  /* 0x0020000000007824 */ /* 0x000fe200078e00ff */
[----:B------:R-:W-:-:S04]  /*e090*/  LEA R2, R2, 0x37800000, 0x17 ;  /* 0x3780000002027811 */ /* 0x000fc800078eb8ff */
[----:B------:R-:W-:Y:S01]  /*e0a0*/  LOP3.LUT R5, R2, R0, R7, 0xfe, !PT ;  /* 0x0000000002057212 */ /* 0x000fe200078efe07 */
[----:B------:R-:W-:Y:S06]  /*e0b0*/  BRA `(.L_x_6326) ;  /* 0x0000000000947947 */ /* 0x000fec0003800000 */
.L_x_6338:
        /* <DEDUP_REMOVED lines=14> */
.L_x_6325:
[----:B------:R-:W-:Y:S01]  /*e1a0*/  MOV R2, 0x0 ;  /* 0x0000000000027802 */ /* 0x000fe20000000f00 */
[----:B------:R-:W0:Y:S01]  /*e1b0*/  LDCU.64 UR4, c[0x4][0x128] ;  /* 0x01002500ff0477ac */ /* 0x000e220008000a00 */
[----:B------:R-:W-:Y:S02]  /*e1c0*/  HFMA2 R12, -RZ, RZ, 0, 5.9604644775390625e-08 ;  /* 0x00000001ff0c7431 */ /* 0x000fe400000001ff */
[----:B------:R-:W-:Y:S01]  /*e1d0*/  IMAD.MOV.U32 R8, RZ, RZ, 0x4e ;  /* 0x0000004eff087424 */ /* 0x000fe200078e00ff */
[----:B------:R-:W2:Y:S01]  /*e1e0*/  LDCU.64 UR6, c[0x4][0x130] ;  /* 0x01002600ff0677ac */ /* 0x000ea20008000a00 */
[----:B------:R-:W3:Y:S01]  /*e1f0*/  LDC.64 R2, c[0x4][R2] ;  /* 0x0100000002027b82 */ /* 0x000ee20000000a00 */
[----:B------:R-:W-:Y:S01]  /*e200*/  IMAD.MOV.U32 R13, RZ, RZ, RZ ;  /* 0x000000ffff0d7224 */ /* 0x000fe200078e00ff */
[----:B------:R-:W1:Y:S01]  /*e210*/  LDCU.64 UR8, c[0x4][0x18] ;  /* 0x01000300ff0877ac */ /* 0x000e620008000a00 */
[----:B0-----:R-:W-:Y:S01]  /*e220*/  IMAD.U32 R4, RZ, RZ, UR4 ;  /* 0x00000004ff047e24 */ /* 0x001fe2000f8e00ff */
[----:B------:R-:W-:Y:S01]  /*e230*/  MOV R5, UR5 ;  /* 0x0000000500057c02 */ /* 0x000fe20008000f00 */
[----:B--2---:R-:W-:-:S02]  /*e240*/  IMAD.U32 R6, RZ, RZ, UR6 ;  /* 0x00000006ff067e24 */ /* 0x004fc4000f8e00ff */
[----:B------:R-:W-:Y:S01]  /*e250*/  IMAD.U32 R7, RZ, RZ, UR7 ;  /* 0x00000007ff077e24 */ /* 0x000fe2000f8e00ff */
[----:B-1----:R-:W-:Y:S01]  /*e260*/  MOV R10, UR8 ;  /* 0x00000008000a7c02 */ /* 0x002fe20008000f00 */
[----:B------:R-:W-:-:S07]  /*e270*/  IMAD.U32 R11, RZ, RZ, UR9 ;  /* 0x00000009ff0b7e24 */ /* 0x000fce000f8e00ff */
[----:B------:R-:W-:-:S07]  /*e280*/  LEPC R20, `(.L_x_6347) ;  /* 0x000000001014794e */ /* 0x000fce0000000000 */
[----:B---345:R-:W-:Y:S05]  /*e290*/  CALL.ABS.NOINC R2 ;  /* 0x0000000002007343 */ /* 0x038fea0003c00000 */
.L_x_6347:
[----:B------:R-:W-:Y:S01]  /*e2a0*/  IMAD.MOV.U32 R5, RZ, RZ, RZ ;  /* 0x000000ffff057224 */ /* 0x000fe200078e00ff */
[----:B------:R-:W-:Y:S06]  /*e2b0*/  BRA `(.L_x_6326) ;  /* 0x0000000000147947 */ /* 0x000fec0003800000 */
.L_x_6346:
[----:B------:R-:W2:Y:S02]  /*e2c0*/  LDG.E.64 R2, desc[UR36][R2.64] ;  /* 0x0000002402027981 */ /* 0x000ea4000c1e1b00 */
[----:B--2---:R0:W2:Y:S01]  /*e2d0*/  I2F.U64 R5, R2 ;  /* 0x0000000200057312 */ /* 0x0040a20000301000 */
[----:B------:R-:W-:Y:S05]  /*e2e0*/  BRA `(.L_x_6326) ;  /* 0x0000000000087947 */ /* 0x000fea0003800000 */
.L_x_6345:
[----:B------:R-:W2:Y:S02]  /*e2f0*/  LDG.E R2, desc[UR36][R2.64] ;  /* 0x0000002402027981 */ /* 0x000ea4000c1e1900 */
[----:B--2---:R-:W-:-:S07]  /*e300*/  I2FP.F32.U32 R5, R2 ;  /* 0x0000000200057245 */ /* 0x004fce0000201000 */
.L_x_6326:
[----:B------:R-:W-:Y:S05]  /*e310*/  BSYNC.RECONVERGENT B6 ;  /* 0x0000000000067941 */ /* 0x000fea0003800200 */
.L_x_6320:
[----:B------:R-:W3:Y:S01]  /*e320*/  LDCU.64 UR6, c[0x0][0x648] ;  /* 0x0000c900ff0677ac */ /* 0x000ee20008000a00 */
[----:B0-2--5:R-:W-:Y:S01]  /*e330*/  FSETP.GEU.FTZ.AND P0, PT, |R5|, 0.5, PT ;  /* 0x3f0000000500780b */ /* 0x025fe20003f1e200 */
[----:B-1--4-:R-:W-:Y:S01]  /*e340*/  FADD.FTZ R0, R23, -R18 ;  /* 0x8000001217007221 */ /* 0x012fe20000010000 */
[----:B------:R-:W-:-:S04]  /*e350*/  UPRMT UR4, UR44, 0x9910, URZ ;  /* 0x000099102c047896 */ /* 0x000fc800080000ff */
[----:B------:R-:W-:-:S07]  /*e360*/  UISETP.GT.AND UP0, UPT, UR4, 0x9, UPT ;  /* 0x000000090400788c */ /* 0x000fce000bf04270 */
[----:B------:R-:W-:Y:S01]  /*e370*/  @!P0 FFMA.FTZ R18, R0, R5, R18 ;  /* 0x0000000500128223 */ /* 0x000fe20000010012 */
[----:B------:R-:W-:Y:S01]  /*e380*/  @P0 FADD.FTZ R5, -R5, 1 ;  /* 0x3f80000005050421 */ /* 0x000fe20000010100 */
[----:B---3--:R-:W-:-:S03]  /*e390*/  IADD3 R2, P1, PT, R16, UR6, RZ ;  /* 0x0000000610027c10 */ /* 0x008fc6000ff3e0ff */
        /* <DEDUP_REMOVED lines=14> */
.L_x_6351:
[----:B------:R-:W0:Y:S02]  /*e480*/  F2I.S64.TRUNC R18, R18 ;  /* 0x0000001200127311 */ /* 0x000e24000020d900 */
[----:B0-----:R-:W-:-:S05]  /*e490*/  IMAD.MOV.U32 R5, RZ, RZ, R18 ;  /* 0x000000ffff057224 */ /* 0x001fca00078e0012 */
[----:B------:R1:W-:Y:S01]  /*e4a0*/  STG.E.U8 desc[UR36][R2.64], R5 ;  /* 0x0000000502007986 */ /* 0x0003e2000c101124 */
[----:B------:R-:W-:Y:S05]  /*e4b0*/  BRA `(.L_x_6353) ;  /* 0x0000000c00287947 */ /* 0x000fea0003800000 */
.L_x_6350:
        /* <DEDUP_REMOVED lines=9> */
.L_x_6355:
[----:B------:R-:W0:Y:S02]  /*e550*/  F2I.FTZ.TRUNC.NTZ R5, R18 ;  /* 0x0000001200057305 */ /* 0x000e24000021f100 */
[----:B0-----:R4:W-:Y:S01]  /*e560*/  STG.E desc[UR36][R2.64], R5 ;  /* 0x0000000502007986 */ /* 0x0019e2000c101924 */
[----:B------:R-:W-:Y:S05]  /*e570*/  BRA `(.L_x_6353) ;  /* 0x0000000800f87947 */ /* 0x000fea0003800000 */
.L_x_6354:
[----:B------:R-:W0:Y:S02]  /*e580*/  F2I.FTZ.TRUNC.NTZ R5, R18 ;  /* 0x0000001200057305 */ /* 0x000e24000021f100 */
[----:B0-----:R2:W-:Y:S01]  /*e590*/  STG.E.U16 desc[UR36][R2.64], R5 ;  /* 0x0000000502007986 */ /* 0x0015e2000c101524 */
[----:B------:R-:W-:Y:S05]  /*e5a0*/  BRA `(.L_x_6353) ;  /* 0x0000000800ec7947 */ /* 0x000fea0003800000 */
.L_x_6349:
        /* <DEDUP_REMOVED lines=8> */
.L_x_6357:
[----:B------:R-:W-:-:S05]  /*e630*/  F2FP.F16.F32.PACK_AB R18, RZ, R18 ;  /* 0x00000012ff12723e */ /* 0x000fca00000000ff */
[----:B------:R0:W-:Y:S01]  /*e640*/  STG.E.U16 desc[UR36][R2.64], R18 ;  /* 0x0000001202007986 */ /* 0x0001e2000c101524 */
[----:B------:R-:W-:Y:S05]  /*e650*/  BRA `(.L_x_6353) ;  /* 0x0000000800c07947 */ /* 0x000fea0003800000 */
.L_x_6356:
        /* <DEDUP_REMOVED lines=9> */
.L_x_6359:
[----:B------:R-:W-:-:S04]  /*e6f0*/  F2FP.F16.F32.PACK_AB R5, RZ, R18 ;  /* 0x00000012ff05723e */ /* 0x000fc800000000ff */
[----:B------:R-:W-:-:S05]  /*e700*/  PRMT R5, R5, 0x5410, RZ ;  /* 0x0000541005057816 */ /* 0x000fca00000000ff */
[----:B------:R0:W-:Y:S01]  /*e710*/  STG.E desc[UR36][R2.64], R5 ;  /* 0x0000000502007986 */ /* 0x0001e2000c101924 */
[----:B------:R-:W-:Y:S05]  /*e720*/  BRA `(.L_x_6353) ;  /* 0x00000008008c7947 */ /* 0x000fea0003800000 */
.L_x_6358:
[----:B------:R-:W-:-:S06]  /*e730*/  FMUL.FTZ R4, R18, 1 ;  /* 0x3f80000012047820 */ /* 0x000fcc0000410000 */
[----:B------:R-:W0:Y:S02]  /*e740*/  F2F.F64.F32 R4, R4 ;  /* 0x0000000400047310 */ /* 0x000e240000201800 */
[----:B0-----:R0:W-:Y:S01]  /*e750*/  STG.E.64 desc[UR36][R2.64], R4 ;  /* 0x0000000402007986 */ /* 0x0011e2000c101b24 */
[----:B------:R-:W-:Y:S05]  /*e760*/  BRA `(.L_x_6353) ;  /* 0x00000008007c7947 */ /* 0x000fea0003800000 */
.L_x_6348:
        /* <DEDUP_REMOVED lines=13> */
.L_x_6363:
        /* <DEDUP_REMOVED lines=16> */
.L_x_6366:
[----:B------:R-:W-:-:S04]  /*e940*/  SHF.R.U32.HI R18, RZ, 0x18, R18 ;  /* 0x00000018ff127819 */ /* 0x000fc80000011612 */
[----:B------:R-:W-:-:S04]  /*e950*/  LOP3.LUT R5, R5, 0x80, R18, 0xf8, !PT ;  /* 0x0000008005057812 */ /* 0x000fc800078ef812 */
[----:B------:R-:W-:-:S07]  /*e960*/  PRMT R0, R5, 0x7610, R0 ;  /* 0x0000761005007816 */ /* 0x000fce0000000000 */
.L_x_6365:
[----:B------:R-:W-:Y:S05]  /*e970*/  BSYNC.RECONVERGENT B0 ;  /* 0x0000000000007941 */ /* 0x000fea0003800200 */
.L_x_6364:
[----:B------:R0:W-:Y:S01]  /*e980*/  STG.E.U8 desc[UR36][R2.64], R0 ;  /* 0x0000000002007986 */ /* 0x0001e2000c101124 */
[----:B------:R-:W-:Y:S05]  /*e990*/  BRA `(.L_x_6353) ;  /* 0x0000000400f07947 */ /* 0x000fea0003800000 */
.L_x_6362:
        /* <DEDUP_REMOVED lines=16> */
.L_x_6369:
[----:B------:R-:W-:-:S04]  /*eaa0*/  SHF.R.U32.HI R18, RZ, 0x18, R18 ;  /* 0x00000018ff127819 */ /* 0x000fc80000011612 */
[----:B------:R-:W-:-:S04]  /*eab0*/  LOP3.LUT R5, R5, 0x80, R18, 0xf8, !PT ;  /* 0x0000008005057812 */ /* 0x000fc800078ef812 */
[----:B------:R-:W-:-:S07]  /*eac0*/  PRMT R0, R5, 0x7610, R0 ;  /* 0x0000761005007816 */ /* 0x000fce0000000000 */
.L_x_6368:
[----:B------:R-:W-:Y:S05]  /*ead0*/  BSYNC.RECONVERGENT B0 ;  /* 0x0000000000007941 */ /* 0x000fea0003800200 */
.L_x_6367:
[----:B------:R0:W-:Y:S01]  /*eae0*/  STG.E.U8 desc[UR36][R2.64], R0 ;  /* 0x0000000002007986 */ /* 0x0001e2000c101124 */
[----:B------:R-:W-:Y:S05]  /*eaf0*/  BRA `(.L_x_6353) ;  /* 0x0000000400987947 */ /* 0x000fea0003800000 */
.L_x_6361:
        /* <DEDUP_REMOVED lines=21> */
.L_x_6371:
[----:B------:R-:W0:Y:S02]  /*ec50*/  F2I.U64.TRUNC R18, R18 ;  /* 0x0000001200127311 */ /* 0x000e24000020d800 */
[----:B0-----:R0:W-:Y:S01]  /*ec60*/  STG.E.64 desc[UR36][R2.64], R18 ;  /* 0x0000001202007986 */ /* 0x0011e2000c101b24 */
[----:B------:R-:W-:Y:S05]  /*ec70*/  BRA `(.L_x_6353) ;  /* 0x0000000400387947 */ /* 0x000fea0003800000 */
.L_x_6370:
[----:B------:R-:W0:Y:S02]  /*ec80*/  F2I.FTZ.U32.TRUNC.NTZ R5, R18 ;  /* 0x0000001200057305 */ /* 0x000e24000021f000 */
[----:B0-----:R0:W-:Y:S01]  /*ec90*/  STG.E desc[UR36][R2.64], R5 ;  /* 0x0000000502007986 */ /* 0x0011e2000c101924 */
[----:B------:R-:W-:Y:S05]  /*eca0*/  BRA `(.L_x_6353) ;  /* 0x00000004002c7947 */ /* 0x000fea0003800000 */
.L_x_6360:
        /* <DEDUP_REMOVED lines=10> */
.L_x_6373:
[----:B------:R-:W-:Y:S01]  /*ed50*/  FMUL.FTZ R4, R18, 1 ;  /* 0x3f80000012047820 */ /* 0x000fe20000410000 */
[----:B------:R-:W-:-:S05]  /*ed60*/  CS2R R6, SRZ ;  /* 0x0000000000067805 */ /* 0x000fca000001ff00 */
[----:B------:R-:W0:Y:S02]  /*ed70*/  F2F.F64.F32 R4, R4 ;  /* 0x0000000400047310 */ /* 0x000e240000201800 */
[----:B0-----:R0:W-:Y:S01]  /*ed80*/  STG.E.128 desc[UR36][R2.64], R4 ;  /* 0x0000000402007986 */ /* 0x0011e2000c101d24 */
[----:B------:R-:W-:Y:S05]  /*ed90*/  BRA `(.L_x_6353) ;  /* 0x0000000000f07947 */ /* 0x000fea0003800000 */
.L_x_6372:
[----:B------:R-:W-:-:S09]  /*eda0*/  UISETP.NE.AND UP0, UPT, UR4, 0xf, UPT ;  /* 0x0000000f0400788c */ /* 0x000fd2000bf05270 */
[----:B------:R-:W-:Y:S05]  /*edb0*/  BRA.U !UP0, `(.L_x_6374) ;  /* 0x0000000108e07547 */ /* 0x000fea000b800000 */
[----:B------:R-:W-:-:S09]  /*edc0*/  UISETP.NE.AND UP0, UPT, UR4, 0x17, UPT ;  /* 0x000000170400788c */ /* 0x000fd2000bf05270 */
[----:B------:R-:W-:Y:S05]  /*edd0*/  BRA.U !UP0, `(.L_x_6375) ;  /* 0x00000001088c7547 */ /* 0x000fea000b800000 */
[----:B------:R-:W-:-:S09]  /*ede0*/  UISETP.NE.AND UP0, UPT, UR4, 0x18, UPT ;  /* 0x000000180400788c */ /* 0x000fd2000bf05270 */
[----:B------:R-:W-:Y:S05]  /*edf0*/  BRA.U !UP0, `(.L_x_6376) ;  /* 0x0000000108447547 */ /* 0x000fea000b800000 */
.L_x_6352:
        /* <DEDUP_REMOVED lines=16> */
.L_x_6377:
[----:B------:R-:W-:Y:S05]  /*ef00*/  BRA `(.L_x_6353) ;  /* 0x0000000000947947 */ /* 0x000fea0003800000 */
.L_x_6376:
        /* <DEDUP_REMOVED lines=12> */
.L_x_6379:
[----:B------:R-:W-:Y:S05]  /*efd0*/  BSYNC.RECONVERGENT B0 ;  /* 0x0000000000007941 */ /* 0x000fea0003800200 */
.L_x_6378:
[----:B------:R-:W-:-:S05]  /*efe0*/  LOP3.LUT R5, R0, 0x80, R7, 0xf8, !PT ;  /* 0x0000008000057812 */ /* 0x000fca00078ef807 */
[----:B------:R0:W-:Y:S01]  /*eff0*/  STG.E.U8 desc[UR36][R2.64], R5 ;  /* 0x0000000502007986 */ /* 0x0001e2000c101124 */
[----:B------:R-:W-:Y:S05]  /*f000*/  BRA `(.L_x_6353) ;  /* 0x0000000000547947 */ /* 0x000fea0003800000 */
.L_x_6375:
        /* <DEDUP_REMOVED lines=11> */
.L_x_6381:
[----:B------:R-:W-:Y:S01]  /*f0c0*/  IMAD.MOV.U32 R0, RZ, RZ, 0x7f ;  /* 0x0000007fff007424 */ /* 0x000fe200078e00ff */
[----:B------:R-:W-:-:S04]  /*f0d0*/  ISETP.GT.U32.AND P0, PT, R4, 0x7f800000, PT ;  /* 0x7f8000000400780c */ /* 0x000fc80003f04070 */
[----:B------:R-:W-:-:S09]  /*f0e0*/  SEL R0, R0, 0x7c, P0 ;  /* 0x0000007c00007807 */ /* 0x000fd20000000000 */
.L_x_6382:
[----:B------:R-:W-:Y:S05]  /*f0f0*/  BSYNC.RECONVERGENT B0 ;  /* 0x0000000000007941 */ /* 0x000fea0003800200 */
.L_x_6380:
[----:B------:R-:W-:-:S04]  /*f100*/  SHF.R.U32.HI R5, RZ, 0x18, R18 ;  /* 0x00000018ff057819 */ /* 0x000fc80000011612 */
[----:B------:R-:W-:-:S05]  /*f110*/  LOP3.LUT R5, R0, 0x80, R5, 0xf8, !PT ;  /* 0x0000008000057812 */ /* 0x000fca00078ef805 */
[----:B------:R0:W-:Y:S01]  /*f120*/  STG.E.U8 desc[UR36][R2.64], R5 ;  /* 0x0000000502007986 */ /* 0x0001e2000c101124 */
[----:B------:R-:W-:Y:S05]  /*f130*/  BRA `(.L_x_6353) ;  /* 0x0000000000087947 */ /* 0x000fea0003800000 */
.L_x_6374:
[----:B------:R-:W-:-:S05]  /*f140*/  F2FP.BF16.F32.PACK_AB R18, RZ, R18 ;  /* 0x00000012ff12723e */ /* 0x000fca00000010ff */
[----:B------:R0:W-:Y:S02]  /*f150*/  STG.E.U16 desc[UR36][R2.64], R18 ;  /* 0x0000001202007986 */ /* 0x0001e4000c101524 */
.L_x_6353:
[----:B------:R-:W-:-:S07]  /*f160*/  VIADD R17, R17, 0x80 ;  /* 0x0000008011117836 */ /* 0x000fce0000000000 */
.L_x_6262:
[----:B------:R-:W-:Y:S05]  /*f170*/  BSYNC.RECONVERGENT B7 ;  /* 0x0000000000077941 */ /* 0x000fea0003800200 */
.L_x_6261:
[----:B------:R-:W5:Y:S02]  /*f180*/  LDCU UR4, c[0x0][0x380] ;  /* 0x00007000ff0477ac */ /* 0x000f640008000800 */
[----:B-----5:R-:W-:-:S13]  /*f190*/  ISETP.GE.AND P0, PT, R17, UR4, PT ;  /* 0x0000000411007c0c */ /* 0x020fda000bf06270 */
[----:B------:R-:W-:Y:S05]  /*f1a0*/  @P0 EXIT ;  /* 0x000000000000094d */ /* 0x000fea0003800000 */
[----:B------:R-:W5:Y:S01]  /*f1b0*/  LDCU UR4, c[0x0][0x388] ;  /* 0x00007100ff0477ac */ /* 0x000f620008000800 */
[----:B01-3--:R-:W-:Y:S02]  /*f1c0*/  HFMA2 R18, -RZ, RZ, 0, 0 ;  /* 0x00000000ff127431 */ /* 0x00bfe400000001ff */
[----:B------:R-:W-:Y:S01]  /*f1d0*/  IMAD.MOV.U32 R22, RZ, RZ, RZ ;  /* 0x000000ffff167224 */ /* 0x000fe200078e00ff */
[----:B------:R-:W-:Y:S01]  /*f1e0*/  MOV R16, RZ ;  /* 0x000000ff00107202 */ /* 0x000fe20000000f00 */
[----:B--2---:R-:W-:Y:S01]  /*f1f0*/  IMAD.MOV.U32 R0, RZ, RZ, RZ ;  /* 0x000000ffff007224 */ /* 0x004fe200078e00ff */
[----:B-----5:R-:W-:-:S09]  /*f200*/  UISETP.NE.AND UP0, UPT, UR4, URZ, UPT ;  /* 0x000000ff0400728c */ /* 0x020fd2000bf05270 */
[----:B------:R-:W-:Y:S05]  /*f210*/  BRA.U !UP0, `(.L_x_6383) ;  /* 0x0000001508d47547 */ /* 0x000fea000b800000 */
[----:B------:R-:W4:Y:S01]  /*f220*/  LDCU.64 UR4, c[0x0][0x390] ;  /* 0x00007200ff0477ac */ /* 0x000f220008000a00 */
[----:B------:R-:W-:Y:S01]  /*f230*/  IMAD.MOV.U32 R16, RZ, RZ, RZ ;  /* 0x000000ffff107224 */ /* 0x000fe200078e00ff */
[----:B------:R-:W0:Y:S01]  /*f240*/  LDCU UR6, c[0x0][0x38c] ;  /* 0x00007180ff0677ac */ /* 0x000e220008000800 */
[----:B------:R-:W1:Y:S01]  /*f250*/  LDCU.64 UR8, c[0x0][0x4b8] ;  /* 0x00009700ff0877ac */ /* 0x000e620008000a00 */
[----:B------:R-:W2:Y:S01]  /*f260*/  LDCU.64 UR10, c[0x0][0x4c0] ;  /* 0x00009800ff0a77ac */ /* 0x000ea20008000a00 */
[----:B------:R-:W-:Y:S01]  /*f270*/  UISETP.NE.AND UP0, UPT, UR42, URZ, UPT ;  /* 0x000000ff2a00728c */ /* 0x000fe2000bf05270 */
[----:B----4-:R-:W-:-:S05]  /*f280*/  IMAD.HI.U32 R2, R17, UR4, R16 ;  /* 0x0000000411027c27 */ /* 0x010fca000f8e0010 */
[----:B------:R-:W-:-:S05]  /*f290*/  SHF.R.U32.HI R3, RZ, UR5, R2 ;  /* 0x00000005ff037c19 */ /* 0x000fca0008011602 */
[----:B------:R-:W-:-:S04]  /*f2a0*/  IMAD.MOV R0, RZ, RZ, -R3 ;  /* 0x000000ffff007224 */ /* 0x000fc800078e0a03 */
[----:B0-----:R-:W-:-:S04]  /*f2b0*/  IMAD R17, R0, UR6, R17 ;  /* 0x0000000600117c24 */ /* 0x001fc8000f8e0211 */
[C---:B-1----:R-:W-:Y:S02]  /*f2c0*/  IMAD R16, R17.reuse, UR8, RZ ;  /* 0x0000000811107c24 */ /* 0x042fe4000f8e02ff */
[C---:B------:R-:W-:Y:S02]  /*f2d0*/  IMAD R0, R17.reuse, UR9, RZ ;  /* 0x0000000911007c24 */ /* 0x040fe4000f8e02ff */
[C---:B--2---:R-:W-:Y:S02]  /*f2e0*/  IMAD R22, R17.reuse, UR10, RZ ;  /* 0x0000000a11167c24 */ /* 0x044fe4000f8e02ff */
        /* <DEDUP_REMOVED lines=360> */
.L_x_6383:
[----:B------:R-:W4:Y:S01]  /*10970*/  LDCU.64 UR8, c[0x0][0x650] ;  /* 0x0000ca00ff0877ac */ /* 0x000f220008000a00 */
[----:B------:R-:W-:Y:S01]  /*10980*/  BSSY.RECONVERGENT B6, `(.L_x_6384) ;  /* 0x00000e0000067945 */ /* 0x000fe20003800200 */
[----:B------:R-:W0:Y:S01]  /*10990*/  LDCU.64 UR6, c[0x0][0x648] ;  /* 0x0000c900ff0677ac */ /* 0x000e220008000a00 */
[----:B------:R-:W-:-:S04]  /*109a0*/  UPRMT UR4, UR40, 0x9910, URZ ;  /* 0x0000991028047896 */ /* 0x000fc800080000ff */
[----:B------:R-:W-:Y:S01]  /*109b0*/  UISETP.GT.AND UP0, UPT, UR4, 0x9, UPT ;  /* 0x000000090400788c */ /* 0x000fe2000bf04270 */
[----:B----4-:R-:W-:Y:S02]  /*109c0*/  IADD3 R2, P1, PT, R0, UR8, RZ ;  /* 0x0000000800027c10 */ /* 0x010fe4000ff3e0ff */
        /* <DEDUP_REMOVED lines=15> */
.L_x_6388:
[----:B------:R-:W2:Y:S02]  /*10ac0*/  LDG.E.U8 R2, desc[UR36][R2.64] ;  /* 0x0000002402027981 */ /* 0x000ea4000c1e1100 */
[----:B--2---:R-:W-:Y:S01]  /*10ad0*/  I2FP.F32.U32 R19, R2 ;  /* 0x0000000200137245 */ /* 0x004fe20000201000 */
[----:B------:R-:W-:Y:S06]  /*10ae0*/  BRA `(.L_x_6390) ;  /* 0x0000000c00247947 */ /* 0x000fec0003800000 */
.L_x_6387:
        /* <DEDUP_REMOVED lines=9> */
.L_x_6392:
[----:B------:R-:W2:Y:S02]  /*10b80*/  LDG.E R2, desc[UR36][R2.64] ;  /* 0x0000002402027981 */ /* 0x000ea4000c1e1900 */
[----:B--2---:R-:W-:Y:S01]  /*10b90*/  I2FP.F32.S32 R19, R2 ;  /* 0x0000000200137245 */ /* 0x004fe20000201400 */
[----:B------:R-:W-:Y:S06]  /*10ba0*/  BRA `(.L_x_6390) ;  /* 0x0000000800f47947 */ /* 0x000fec0003800000 */
.L_x_6391:
[----:B------:R-:W2:Y:S02]  /*10bb0*/  LDG.E.U16 R2, desc[UR36][R2.64] ;  /* 0x0000002402027981 */ /* 0x000ea4000c1e1500 */
[----:B--2---:R2:W3:Y:S01]  /*10bc0*/  I2F.S16 R19, R2 ;  /* 0x0000000200137306 */ /* 0x0044e20000101400 */
[----:B------:R-:W-:Y:S05]  /*10bd0*/  BRA `(.L_x_6390) ;  /* 0x0000000800e87947 */ /* 0x000fea0003800000 */
.L_x_6386:
        /* <DEDUP_REMOVED lines=8> */
.L_x_6394:
[----:B------:R-:W2:Y:S02]  /*10c60*/  LDG.E.U16 R2, desc[UR36][R2.64] ;  /* 0x0000002402027981 */ /* 0x000ea4000c1e1500 */
[----:B--2---:R-:W-:Y:S01]  /*10c70*/  HADD2.F32 R19, -RZ, R2.H0_H0 ;  /* 0x20000002ff137230 */ /* 0x004fe20000004100 */
[----:B------:R-:W-:Y:S06]  /*10c80*/  BRA `(.L_x_6390) ;  /* 0x0000000800bc7947 */ /* 0x000fec0003800000 */
.L_x_6393:
        /* <DEDUP_REMOVED lines=8> */
.L_x_6396:
[----:B------:R-:W2:Y:S02]  /*10d10*/  LDG.E.U16 R2, desc[UR36][R2.64] ;  /* 0x0000002402027981 */ /* 0x000ea4000c1e1500 */
[----:B--2---:R-:W-:Y:S01]  /*10d20*/  HADD2.F32 R19, -RZ, R2.H0_H0 ;  /* 0x20000002ff137230 */ /* 0x004fe20000004100 */
[----:B------:R-:W-:Y:S06]  /*10d30*/  BRA `(.L_x_6390) ;  /* 0x0000000800907947 */ /* 0x000fec0003800000 */
.L_x_6395:
[----:B------:R-:W2:Y:S01]  /*10d40*/  LDG.E.64 R2, desc[UR36][R2.64] ;  /* 0x0000002402027981 */ /* 0x000ea2000c1e1b00 */
[----:B------:R-:W-:Y:S01]  /*10d50*/  UMOV UR4, 0xf0000000 ;  /* 0xf000000000047882 */ /* 0x000fe20000000000 */
[----:B------:R-:W-:Y:S01]  /*10d60*/  UMOV UR5, 0x380fffff ;  /* 0x380fffff00057882 */ /* 0x000fe20000000000 */
[----:B--2---:R-:W0:Y:S01]  /*10d70*/  F2F.F32.F64 R19, R2 ;  /* 0x0000000200137310 */ /* 0x004e220000301000 */
[----:B------:R-:W-:-:S14]  /*10d80*/  DSETP.GEU.AND P0, PT, |R2|, UR4, PT ;  /* 0x0000000402007e2a */ /* 0x000fdc000bf0e200 */
[----:B0-----:R-:W-:Y:S01]  /*10d90*/  @!P0 FMUL R19, R19, 1.175494350822287508e-38 ;  /* 0x0080000013138820 */ /* 0x001fe20000400000 */
[----:B------:R-:W-:Y:S06]  /*10da0*/  BRA `(.L_x_6390) ;  /* 0x0000000800747947 */ /* 0x000fec0003800000 */
.L_x_6385:
        /* <DEDUP_REMOVED lines=12> */
.L_x_6399:
[----:B------:R-:W2:Y:S01]  /*10e70*/  LDG.E.64 R2, desc[UR36][R2.64] ;  /* 0x0000002402027981 */ /* 0x000ea2000c1e1b00 */
[----:B------:R-:W-:Y:S01]  /*10e80*/  UMOV UR4, 0xf0000000 ;  /* 0xf000000000047882 */ /* 0x000fe20000000000 */
[----:B------:R-:W-:Y:S01]  /*10e90*/  UMOV UR5, 0x380fffff ;  /* 0x380fffff00057882 */ /* 0x000fe20000000000 */
[----:B--2---:R-:W0:Y:S01]  /*10ea0*/  F2F.F32.F64 R19, R2 ;  /* 0x0000000200137310 */ /* 0x004e220000301000 */
[----:B------:R-:W-:-:S14]  /*10eb0*/  DSETP.GEU.AND P0, PT, |R2|, UR4, PT ;  /* 0x0000000402007e2a */ /* 0x000fdc000bf0e200 */
[----:B0-----:R-:W-:Y:S01]  /*10ec0*/  @!P0 FMUL R19, R19, 1.175494350822287508e-38 ;  /* 0x0080000013138820 */ /* 0x001fe20000400000 */
[----:B------:R-:W-:Y:S06]  /*10ed0*/  BRA `(.L_x_6390) ;  /* 0x0000000800287947 */ /* 0x000fec0003800000 */
.L_x_6398:
        /* <DEDUP_REMOVED lines=25> */
.L_x_6401:
        /* <DEDUP_REMOVED lines=12> */
.L_x_6400:
[----:B------:R-:W2:Y:S02]  /*11130*/  LDG.E.U16 R2, desc[UR36][R2.64] ;  /* 0x0000002402027981 */ /* 0x000ea4000c1e1500 */
[----:B--2---:R-:W-:Y:S01]  /*11140*/  IMAD.U32 R19, R2, 0x10000, RZ ;  /* 0x0001000002137824 */ /* 0x004fe200078e00ff */
[----:B------:R-:W-:Y:S06]  /*11150*/  BRA `(.L_x_6390) ;  /* 0x0000000400887947 */ /* 0x000fec0003800000 */
.L_x_6397:
        /* <DEDUP_REMOVED lines=11> */
.L_x_6404:
        /* <DEDUP_REMOVED lines=20> */
.L_x_6406:
[----:B------:R-:W-:Y:S05]  /*11350*/  BSYNC.RECONVERGENT B0 ;  /* 0x0000000000007941 */ /* 0x000fea0003800200 */
.L_x_6405:
[----:B------:R-:W-:Y:S01]  /*11360*/  IMAD.SHL.U32 R0, R0, 0x100000, RZ ;  /* 0x0010000000007824 */ /* 0x000fe200078e00ff */
[----:B------:R-:W-:-:S04]  /*11370*/  LEA R2, R2, 0x3b800000, 0x17 ;  /* 0x3b80000002027811 */ /* 0x000fc800078eb8ff */
[----:B------:R-:W-:Y:S01]  /*11380*/  LOP3.LUT R19, R2, R0, R19, 0xfe, !PT ;  /* 0x0000000002137212 */ /* 0x000fe200078efe13 */
[----:B------:R-:W-:Y:S06]  /*11390*/  BRA `(.L_x_6390) ;  /* 0x0000000000f87947 */ /* 0x000fec0003800000 */
.L_x_6403:
        /* <DEDUP_REMOVED lines=20> */
.L_x_6408:
[----:B------:R-:W-:Y:S05]  /*114e0*/  BSYNC.RECONVERGENT B0 ;  /* 0x0000000000007941 */ /* 0x000fea0003800200 */
.L_x_6407:
[----:B------:R-:W-:Y:S02]  /*114f0*/  SHF.L.U32 R0, R0, 0x15, RZ ;  /* 0x0000001500007819 */ /* 0x000fe400000006ff */
[----:B------:R-:W-:-:S04]  /*11500*/  LEA R2, R2, 0x37800000, 0x17 ;  /* 0x3780000002027811 */ /* 0x000fc800078eb8ff */
[----:B------:R-:W-:Y:S01]  /*11510*/  LOP3.LUT R19, R2, R0, R19, 0xfe, !PT ;  /* 0x0000000002137212 */ /* 0x000fe200078efe13 */
[----:B------:R-:W-:Y:S06]  /*11520*/  BRA `(.L_x_6390) ;  /* 0x0000000000947947 */ /* 0x000fec0003800000 */
.L_x_6402:
        /* <DEDUP_REMOVED lines=14> */
.L_x_6389:
        /* <DEDUP_REMOVED lines=16> */
.L_x_6411:
[----:B------:R-:W-:Y:S01]  /*11710*/  IMAD.MOV.U32 R19, RZ, RZ, RZ ;  /* 0x000000ffff137224 */ /* 0x000fe200078e00ff */
[----:B------:R-:W-:Y:S06]  /*11720*/  BRA `(.L_x_6390) ;  /* 0x0000000000147947 */ /* 0x000fec0003800000 */
.L_x_6410:
[----:B------:R-:W2:Y:S02]  /*11730*/  LDG.E.64 R2, desc[UR36][R2.64] ;  /* 0x0000002402027981 */ /* 0x000ea4000c1e1b00 */
[----:B--2---:R0:W1:Y:S01]  /*11740*/  I2F.U64 R19, R2 ;  /* 0x0000000200137312 */ /* 0x0040620000301000 */
[----:B------:R-:W-:Y:S05]  /*11750*/  BRA `(.L_x_6390) ;  /* 0x0000000000087947 */ /* 0x000fea0003800000 */
.L_x_6409:
[----:B------:R-:W2:Y:S02]  /*11760*/  LDG.E R2, desc[UR36][R2.64] ;  /* 0x0000002402027981 */ /* 0x000ea4000c1e1900 */
[----:B--2---:R-:W-:-:S07]  /*11770*/  I2FP.F32.U32 R19, R2 ;  /* 0x0000000200137245 */ /* 0x004fce0000201000 */
.L_x_6390:
[----:B------:R-:W-:Y:S05]  /*11780*/  BSYNC.RECONVERGENT B6 ;  /* 0x0000000000067941 */ /* 0x000fea0003800200 */
.L_x_6384:
[----:B------:R-:W0:Y:S01]  /*11790*/  LDCU.64 UR6, c[0x0][0x658] ;  /* 0x0000cb00ff0677ac */ /* 0x000e220008000a00 */
[----:B------:R-:W-:Y:S01]  /*117a0*/  BSSY.RECONVERGENT B6, `(.L_x_6412) ;  /* 0x00000dd000067945 */ /* 0x000fe20003800200 */
[----:B------:R-:W-:-:S04]  /*117b0*/  UPRMT UR4, UR39, 0x9910, URZ ;  /* 0x0000991027047896 */ /* 0x000fc800080000ff */
[----:B------:R-:W-:Y:S01]  /*117c0*/  UISETP.GT.AND UP0, UPT, UR4, 0x9, UPT ;  /* 0x000000090400788c */ /* 0x000fe2000bf04270 */
[----:B0-2-4-:R-:W-:-:S05]  /*117d0*/  IADD3 R2, P0, PT, R22, UR6, RZ ;  /* 0x0000000616027c10 */ /* 0x015fca000ff1e0ff */
        /* <DEDUP_REMOVED lines=13> */
.L_x_6416:
[----:B------:R-:W2:Y:S02]  /*118b0*/  LDG.E.U8 R2, desc[UR36][R2.64] ;  /* 0x0000002402027981 */ /* 0x000ea4000c1e1100 */
[----:B--2---:R-:W-:Y:S01]  /*118c0*/  I2FP.F32.U32 R22, R2 ;  /* 0x0000000200167245 */ /* 0x004fe20000201000 */
[----:B------:R-:W-:Y:S06]  /*118d0*/  BRA `(.L_x_6418) ;  /* 0x0000000c00247947 */ /* 0x000fec0003800000 */
.L_x_6415:
        /* <DEDUP_REMOVED lines=9> */
.L_x_6420:
[----:B------:R-:W2:Y:S02]  /*11970*/  LDG.E R2, desc[UR36][R2.64] ;  /* 0x0000002402027981 */ /* 0x000ea4000c1e1900 */
[----:B--2---:R-:W-:Y:S01]  /*11980*/  I2FP.F32.S32 R22, R2 ;  /* 0x0000000200167245 */ /* 0x004fe20000201400 */
[----:B------:R-:W-:Y:S06]  /*11990*/  BRA `(.L_x_6418) ;  /* 0x0000000800f47947 */ /* 0x000fec0003800000 */
.L_x_6419:
[----:B------:R-:W2:Y:S02]  /*119a0*/  LDG.E.U16 R2, desc[UR36][R2.64] ;  /* 0x0000002402027981 */ /* 0x000ea4000c1e1500 */
[----:B--2---:R0:W2:Y:S01]  /*119b0*/  I2F.S16 R22, R2 ;  /* 0x0000000200167306 */ /* 0x0040a20000101400 */
[----:B------:R-:W-:Y:S05]  /*119c0*/  BRA `(.L_x_6418) ;  /* 0x0000000800e87947 */ /* 0x000fea0003800000 */
.L_x_6414:
        /* <DEDUP_REMOVED lines=8> */
.L_x_6422:
[----:B------:R-:W2:Y:S02]  /*11a50*/  LDG.E.U16 R2, desc[UR36][R2.64] ;  /* 0x0000002402027981 */ /* 0x000ea4000c1e1500 */
[----:B--2---:R-:W-:Y:S01]  /*11a60*/  HADD2.F32 R22, -RZ, R2.H0_H0 ;  /* 0x20000002ff167230 */ /* 0x004fe20000004100 */
[----:B------:R-:W-:Y:S06]  /*11a70*/  BRA `(.L_x_6418) ;  /* 0x0000000800bc7947 */ /* 0x000fec0003800000 */
.L_x_6421:
        /* <DEDUP_REMOVED lines=8> */
.L_x_6424:
[----:B------:R-:W2:Y:S02]  /*11b00*/  LDG.E.U16 R2, desc[UR36][R2.64] ;  /* 0x0000002402027981 */ /* 0x000ea4000c1e1500 */
[----:B--2---:R-:W-:Y:S01]  /*11b10*/  HADD2.F32 R22, -RZ, R2.H0_H0 ;  /* 0x20000002ff167230 */ /* 0x004fe20000004100 */
[----:B------:R-:W-:Y:S06]  /*11b20*/  BRA `(.L_x_6418) ;  /* 0x0000000800907947 */ /* 0x000fec0003800000 */
.L_x_6423:
[----:B------:R-:W2:Y:S01]  /*11b30*/  LDG.E.64 R2, desc[UR36][R2.64] ;  /* 0x0000002402027981 */ /* 0x000ea2000c1e1b00 */
[----:B------:R-:W-:Y:S01]  /*11b40*/  UMOV UR4, 0xf0000000 ;  /* 0xf000000000047882 */ /* 0x000fe20000000000 */
[----:B------:R-:W-:Y:S01]  /*11b50*/  UMOV UR5, 0x380fffff ;  /* 0x380fffff00057882 */ /* 0x000fe20000000000 */
[----:B--2---:R-:W0:Y:S01]  /*11b60*/  F2F.F32.F64 R22, R2 ;  /* 0x0000000200167310 */ /* 0x004e220000301000 */
[----:B------:R-:W-:-:S14]  /*11b70*/  DSETP.GEU.AND P0, PT, |R2|, UR4, PT ;  /* 0x0000000402007e2a */ /* 0x000fdc000bf0e200 */
[----:B0-----:R-:W-:Y:S01]  /*11b80*/  @!P0 FMUL R22, R22, 1.175494350822287508e-38 ;  /* 0x0080000016168820 */ /* 0x001fe20000400000 */
[----:B------:R-:W-:Y:S06]  /*11b90*/  BRA `(.L_x_6418) ;  /* 0x0000000800747947 */ /* 0x000fec0003800000 */
.L_x_6413:
        /* <DEDUP_REMOVED lines=12> */
.L_x_6427:
[----:B------:R-:W2:Y:S01]  /*11c60*/  LDG.E.64 R2, desc[UR36][R2.64] ;  /* 0x0000002402027981 */ /* 0x000ea2000c1e1b00 */
[----:B------:R-:W-:Y:S01]  /*11c70*/  UMOV UR4, 0xf0000000 ;  /* 0xf000000000047882 */ /* 0x000fe20000000000 */
[----:B------:R-:W-:Y:S01]  /*11c80*/  UMOV UR5, 0x380fffff ;  /* 0x380fffff00057882 */ /* 0x000fe20000000000 */
[----:B--2---:R-:W0:Y:S01]  /*11c90*/  F2F.F32.F64 R22, R2 ;  /* 0x0000000200167310 */ /* 0x004e220000301000 */
[----:B------:R-:W-:-:S14]  /*11ca0*/  DSETP.GEU.AND P0, PT, |R2|, UR4, PT ;  /* 0x0000000402007e2a */ /* 0x000fdc000bf0e200 */
[----:B0-----:R-:W-:Y:S01]  /*11cb0*/  @!P0 FMUL R22, R22, 1.175494350822287508e-38 ;  /* 0x0080000016168820 */ /* 0x001fe20000400000 */
[----:B------:R-:W-:Y:S06]  /*11cc0*/  BRA `(.L_x_6418) ;  /* 0x0000000800287947 */ /* 0x000fec0003800000 */
.L_x_6426:
        /* <DEDUP_REMOVED lines=25> */
.L_x_6429:
        /* <DEDUP_REMOVED lines=12> */
.L_x_6428:
[----:B------:R-:W2:Y:S02]  /*11f20*/  LDG.E.U16 R2, desc[UR36][R2.64] ;  /* 0x0000002402027981 */ /* 0x000ea4000c1e1500 */
[----:B--2---:R-:W-:Y:S01]  /*11f30*/  SHF.L.U32 R22, R2, 0x10, RZ ;  /* 0x0000001002167819 */ /* 0x004fe200000006ff */
[----:B------:R-:W-:Y:S06]  /*11f40*/  BRA `(.L_x_6418) ;  /* 0x0000000400887947 */ /* 0x000fec0003800000 */
.L_x_6425:
        /* <DEDUP_REMOVED lines=11> */
.L_x_6432:
        /* <DEDUP_REMOVED lines=20> */
.L_x_6434:
[----:B------:R-:W-:Y:S05]  /*12140*/  BSYNC.RECONVERGENT B0 ;  /* 0x0000000000007941 */ /* 0x000fea0003800200 */
.L_x_6433:
[----:B------:R-:W-:Y:S01]  /*12150*/  IMAD.SHL.U32 R0, R0, 0x100000, RZ ;  /* 0x0010000000007824 */ /* 0x000fe200078e00ff */
[----:B------:R-:W-:-:S04]  /*12160*/  LEA R2, R2, 0x3b800000, 0x17 ;  /* 0x3b80000002027811 */ /* 0x000fc800078eb8ff */
[----:B------:R-:W-:Y:S01]  /*12170*/  LOP3.LUT R22, R2, R0, R7, 0xfe, !PT ;  /* 0x0000000002167212 */ /* 0x000fe200078efe07 */
[----:B------:R-:W-:Y:S06]  /*12180*/  BRA `(.L_x_6418) ;  /* 0x0000000000f87947 */ /* 0x000fec0003800000 */
.L_x_6431:
        /* <DEDUP_REMOVED lines=20> */
.L_x_6436:
[----:B------:R-:W-:Y:S05]  /*122d0*/  BSYNC.RECONVERGENT B0 ;  /* 0x0000000000007941 */ /* 0x000fea0003800200 */
.L_x_6435:
[----:B------:R-:W-:Y:S01]  /*122e0*/  IMAD.SHL.U32 R0, R0, 0x200000, RZ ;  /* 0x0020000000007824 */ /* 0x000fe200078e00ff */
[----:B------:R-:W-:-:S04]  /*122f0*/  LEA R2, R2, 0x37800000, 0x17 ;  /* 0x3780000002027811 */ /* 0x000fc800078eb8ff */
[----:B------:R-:W-:Y:S01]  /*12300*/  LOP3.LUT R22, R2, R0, R7, 0xfe, !PT ;  /* 0x0000000002167212 */ /* 0x000fe200078efe07 */
[----:B------:R-:W-:Y:S06]  /*12310*/  BRA `(.L_x_6418) ;  /* 0x0000000000947947 */ /* 0x000fec0003800000 */
.L_x_6430:
        /* <DEDUP_REMOVED lines=14> */
.L_x_6417:
[----:B------:R-:W-:Y:S01]  /*12400*/  MOV R2, 0x0 ;  /* 0x0000000000027802 */ /* 0x000fe20000000f00 */
[----:B------:R-:W0:Y:S01]  /*12410*/  LDCU.64 UR4, c[0x4][0x128] ;  /* 0x01002500ff0477ac */ /* 0x000e220008000a00 */
[----:B------:R-:W-:Y:S02]  /*12420*/  HFMA2 R12, -RZ, RZ, 0, 5.9604644775390625e-08 ;  /* 0x00000001ff0c7431 */ /* 0x000fe400000001ff */
[----:B------:R-:W-:Y:S01]  /*12430*/  IMAD.MOV.U32 R8, RZ, RZ, 0x4e ;  /* 0x0000004eff087424 */ /* 0x000fe200078e00ff */
[----:B------:R-:W2:Y:S01]  /*12440*/  LDCU.64 UR6, c[0x4][0x130] ;  /* 0x01002600ff0677ac */ /* 0x000ea20008000a00 */
[----:B------:R-:W4:Y:S01]  /*12450*/  LDC.64 R2, c[0x4][R2] ;  /* 0x0100000002027b82 */ /* 0x000f220000000a00 */
        /* <DEDUP_REMOVED lines=10> */
.L_x_6439:
[----:B------:R-:W-:Y:S01]  /*12500*/  IMAD.MOV.U32 R22, RZ, RZ, RZ ;  /* 0x000000ffff167224 */ /* 0x000fe200078e00ff */
[----:B------:R-:W-:Y:S06]  /*12510*/  BRA `(.L_x_6418) ;  /* 0x0000000000147947 */ /* 0x000fec0003800000 */
.L_x_6438:
[----:B------:R-:W2:Y:S02]  /*12520*/  LDG.E.64 R22, desc[UR36][R2.64] ;  /* 0x0000002402167981 */ /* 0x000ea4000c1e1b00 */
[----:B--2---:R0:W2:Y:S01]  /*12530*/  I2F.U64 R22, R22 ;  /* 0x0000001600167312 */ /* 0x0040a20000301000 */
[----:B------:R-:W-:Y:S05]  /*12540*/  BRA `(.L_x_6418) ;  /* 0x0000000000087947 */ /* 0x000fea0003800000 */
.L_x_6437:
[----:B------:R-:W2:Y:S02]  /*12550*/  LDG.E R2, desc[UR36][R2.64] ;  /* 0x0000002402027981 */ /* 0x000ea4000c1e1900 */
[----:B--2---:R-:W-:-:S07]  /*12560*/  I2FP.F32.U32 R22, R2 ;  /* 0x0000000200167245 */ /* 0x004fce0000201000 */
.L_x_6418:
[----:B------:R-:W-:Y:S05]  /*12570*/  BSYNC.RECONVERGENT B6 ;  /* 0x0000000000067941 */ /* 0x000fea0003800200 */
.L_x_6412:
[----:B------:R-:W0:Y:S01]  /*12580*/  LDCU.64 UR6, c[0x0][0x660] ;  /* 0x0000cc00ff0677ac */ /* 0x000e220008000a00 */
[----:B------:R-:W-:Y:S01]  /*12590*/  BSSY.RECONVERGENT B6, `(.L_x_6440) ;  /* 0x00000dd000067945 */ /* 0x000fe20003800200 */
[----:B------:R-:W-:-:S04]  /*125a0*/  UPRMT UR4, UR43, 0x9910, URZ ;  /* 0x000099102b047896 */ /* 0x000fc800080000ff */
[----:B------:R-:W-:Y:S01]  /*125b0*/  UISETP.GT.AND UP0, UPT, UR4, 0x9, UPT ;  /* 0x000000090400788c */ /* 0x000fe2000bf04270 */
[----:B0---4-:R-:W-:-:S04]  /*125c0*/  IADD3 R2, P0, PT, R18, UR6, RZ ;  /* 0x0000000612027c10 */ /* 0x011fc8000ff1e0ff */
        /* <DEDUP_REMOVED lines=13> */
.L_x_6444:
[----:B------:R-:W4:Y:S02]  /*126a0*/  LDG.E.U8 R0, desc[UR36][R2.64] ;  /* 0x0000002402007981 */ /* 0x000f24000c1e1100 */
[----:B----4-:R-:W-:Y:S01]  /*126b0*/  I2FP.F32.U32 R0, R0 ;  /* 0x0000000000007245 */ /* 0x010fe20000201000 */
[----:B------:R-:W-:Y:S06]  /*126c0*/  BRA `(.L_x_6446) ;  /* 0x0000000c00247947 */ /* 0x000fec0003800000 */
.L_x_6443:
        /* <DEDUP_REMOVED lines=9> */
.L_x_6448:
[----:B------:R-:W4:Y:S02]  /*12760*/  LDG.E R0, desc[UR36][R2.64] ;  /* 0x0000002402007981 */ /* 0x000f24000c1e1900 */
[----:B----4-:R-:W-:Y:S01]  /*12770*/  I2FP.F32.S32 R0, R0 ;  /* 0x0000000000007245 */ /* 0x010fe20000201400 */
[----:B------:R-:W-:Y:S06]  /*12780*/  BRA `(.L_x_6446) ;  /* 0x0000000800f47947 */ /* 0x000fec0003800000 */
.L_x_6447:
[----:B------:R-:W4:Y:S02]  /*12790*/  LDG.E.U16 R0, desc[UR36][R2.64] ;  /* 0x0000002402007981 */ /* 0x000f24000c1e1500 */
[----:B----4-:R-:W0:Y:S01]  /*127a0*/  I2F.S16 R0, R0 ;  /* 0x0000000000007306 */ /* 0x010e220000101400 */
[----:B------:R-:W-:Y:S05]  /*127b0*/  BRA `(.L_x_6446) ;  /* 0x0000000800e87947 */ /* 0x000fea0003800000 */
.L_x_6442:
        /* <DEDUP_REMOVED lines=8> */
.L_x_6450:
[----:B------:R-:W4:Y:S02]  /*12840*/  LDG.E.U16 R0, desc[UR36][R2.64] ;  /* 0x0000002402007981 */ /* 0x000f24000c1e1500 */
[----:B----4-:R-:W-:Y:S01]  /*12850*/  HADD2.F32 R0, -RZ, R0.H0_H0 ;  /* 0x20000000ff007230 */ /* 0x010fe20000004100 */
[----:B------:R-:W-:Y:S06]  /*12860*/  BRA `(.L_x_6446) ;  /* 0x0000000800bc7947 */ /* 0x000fec0003800000 */
.L_x_6449:
        /* <DEDUP_REMOVED lines=8> */
.L_x_6452:
[----:B------:R-:W4:Y:S02]  /*128f0*/  LDG.E.U16 R0, desc[UR36][R2.64] ;  /* 0x0000002402007981 */ /* 0x000f24000c1e1500 */
[----:B----4-:R-:W-:Y:S01]  /*12900*/  HADD2.F32 R0, -RZ, R0.H0_H0 ;  /* 0x20000000ff007230 */ /* 0x010fe20000004100 */
[----:B------:R-:W-:Y:S06]  /*12910*/  BRA `(.L_x_6446) ;  /* 0x0000000800907947 */ /* 0x000fec0003800000 */
.L_x_6451:
[----:B------:R-:W4:Y:S01]  /*12920*/  LDG.E.64 R2, desc[UR36][R2.64] ;  /* 0x0000002402027981 */ /* 0x000f22000c1e1b00 */
[----:B------:R-:W-:Y:S01]  /*12930*/  UMOV UR4, 0xf0000000 ;  /* 0xf000000000047882 */ /* 0x000fe20000000000 */
[----:B------:R-:W-:Y:S01]  /*12940*/  UMOV UR5, 0x380fffff ;  /* 0x380fffff00057882 */ /* 0x000fe20000000000 */
[----:B----4-:R-:W0:Y:S01]  /*12950*/  F2F.F32.F64 R0, R2 ;  /* 0x0000000200007310 */ /* 0x010e220000301000 */
[----:B------:R-:W-:-:S14]  /*12960*/  DSETP.GEU.AND P0, PT, |R2|, UR4, PT ;  /* 0x0000000402007e2a */ /* 0x000fdc000bf0e200 */
[----:B0-----:R-:W-:Y:S01]  /*12970*/  @!P0 FMUL R0, R0, 1.175494350822287508e-38 ;  /* 0x0080000000008820 */ /* 0x001fe20000400000 */
[----:B------:R-:W-:Y:S06]  /*12980*/  BRA `(.L_x_6446) ;  /* 0x0000000800747947 */ /* 0x000fec0003800000 */
.L_x_6441:
        /* <DEDUP_REMOVED lines=12> */
.L_x_6455:
[----:B------:R-:W4:Y:S01]  /*12a50*/  LDG.E.64 R2, desc[UR36][R2.64] ;  /* 0x0000002402027981 */ /* 0x000f22000c1e1b00 */
[----:B------:R-:W-:Y:S01]  /*12a60*/  UMOV UR4, 0xf0000000 ;  /* 0xf000000000047882 */ /* 0x000fe20000000000 */
[----:B------:R-:W-:Y:S01]  /*12a70*/  UMOV UR5, 0x380fffff ;  /* 0x380fffff00057882 */ /* 0x000fe20000000000 */
[----:B----4-:R-:W0:Y:S01]  /*12a80*/  F2F.F32.F64 R0, R2 ;  /* 0x0000000200007310 */ /* 0x010e220000301000 */
[----:B------:R-:W-:-:S14]  /*12a90*/  DSETP.GEU.AND P0, PT, |R2|, UR4, PT ;  /* 0x0000000402007e2a */ /* 0x000fdc000bf0e200 */
[----:B0-----:R-:W-:Y:S01]  /*12aa0*/  @!P0 FMUL R0, R0, 1.175494350822287508e-38 ;  /* 0x0080000000008820 */ /* 0x001fe20000400000 */
[----:B------:R-:W-:Y:S06]  /*12ab0*/  BRA `(.L_x_6446) ;  /* 0x0000000800287947 */ /* 0x000fec0003800000 */
.L_x_6454:
        /* <DEDUP_REMOVED lines=23> */
[----:B------:R-:W-:Y:S01]  /*12c30*/  LOP3.LUT R0, R5, 0x80000000, R0, 0xf8, !PT ;  /* 0x8000000005007812 */ /* 0x000fe200078ef800 */
[----:B------:R-:W-:Y:S06]  /*12c40*/  BRA `(.L_x_6446) ;  /* 0x0000000400c47947 */ /* 0x000fec0003800000 */
.L_x_6457:
[----:B------:R-:W4:Y:S02]  /*12c50*/  LDG.E.U8 R2, desc[UR36][R2.64] ;  /* 0x0000002402027981 */ /* 0x000f24000c1e1100 */
[C---:B----4-:R-:W-:Y:S01]  /*12c60*/  IMAD.SHL.U32 R0, R2.reuse, 0x2000000, RZ ;  /* 0x0200000002007824 */ /* 0x050fe200078e00ff */
        /* <DEDUP_REMOVED lines=10> */
.L_x_6456:
[----:B------:R-:W4:Y:S02]  /*12d10*/  LDG.E.U16 R0, desc[UR36][R2.64] ;  /* 0x0000002402007981 */ /* 0x000f24000c1e1500 */
[----:B----4-:R-:W-:Y:S01]  /*12d20*/  IMAD.U32 R0, R0, 0x10000, RZ ;  /* 0x0001000000007824 */ /* 0x010fe200078e00ff */
[----:B------:R-:W-:Y:S06]  /*12d30*/  BRA `(.L_x_6446) ;  /* 0x0000000400887947 */ /* 0x000fec0003800000 */
.L_x_6453:
        /* <DEDUP_REMOVED lines=11> */
.L_x_6460:
[----:B------:R-:W4:Y:S01]  /*12df0*/  LDG.E.U8 R3, desc[UR36][R2.64] ;  /* 0x0000002402037981 */ /* 0x000f22000c1e1100 */
[----:B------:R-:W-:Y:S01]  /*12e00*/  IMAD.MOV.U32 R0, RZ, RZ, RZ ;  /* 0x000000ffff007224 */ /* 0x000fe200078e00ff */
[----:B----4-:R-:W-:-:S13]  /*12e10*/  ISETP.NE.AND P0, PT, R3, RZ, PT ;  /* 0x000000ff0300720c */ /* 0x010fda0003f05270 */
        /* <DEDUP_REMOVED lines=17> */
.L_x_6462:
[----:B------:R-:W-:Y:S05]  /*12f30*/  BSYNC.RECONVERGENT B0 ;  /* 0x0000000000007941 */ /* 0x000fea0003800200 */
.L_x_6461:
[----:B------:R-:W-:Y:S02]  /*12f40*/  SHF.L.U32 R0, R0, 0x14, RZ ;  /* 0x0000001400007819 */ /* 0x000fe400000006ff */
[----:B------:R-:W-:-:S04]  /*12f50*/  LEA R2, R2, 0x3b800000, 0x17 ;  /* 0x3b80000002027811 */ /* 0x000fc800078eb8ff */
[----:B------:R-:W-:Y:S01]  /*12f60*/  LOP3.LUT R0, R2, R0, R7, 0xfe, !PT ;  /* 0x0000000002007212 */ /* 0x000fe200078efe07 */
[----:B------:R-:W-:Y:S06]  /*12f70*/  BRA `(.L_x_6446) ;  /* 0x0000000000f87947 */ /* 0x000fec0003800000 */
.L_x_6459:
        /* <DEDUP_REMOVED lines=20> */
.L_x_6464:
[----:B------:R-:W-:Y:S05]  /*130c0*/  BSYNC.RECONVERGENT B0 ;  /* 0x0000000000007941 */ /* 0x000fea0003800200 */
.L_x_6463:
[----:B------:R-:W-:Y:S01]  /*130d0*/  IMAD.SHL.U32 R0, R0, 0x200000, RZ ;  /* 0x0020000000007824 */ /* 0x000fe200078e00ff */
[----:B------:R-:W-:-:S04]  /*130e0*/  LEA R2, R2, 0x37800000, 0x17 ;  /* 0x3780000002027811 */ /* 0x000fc800078eb8ff */
[----:B------:R-:W-:Y:S01]  /*130f0*/  LOP3.LUT R0, R2, R0, R7, 0xfe, !PT ;  /* 0x0000000002007212 */ /* 0x000fe200078efe07 */
[----:B------:R-:W-:Y:S06]  /*13100*/  BRA `(.L_x_6446) ;  /* 0x0000000000947947 */ /* 0x000fec0003800000 */
.L_x_6458:
[----:B------:R-:W-:-:S09]  /*13110*/  UISETP.NE.AND UP0, UPT, UR4, 0x1c, UPT ;  /* 0x0000001c0400788c */ /* 0x000fd2000bf05270 */
[----:B------:R-:W-:Y:S05]  /*13120*/  BRA.U !UP0, `(.L_x_6465) ;  /* 0x0000000108847547 */ /* 0x000fea000b800000 */
[----:B------:R-:W-:-:S09]  /*13130*/  UISETP.NE.AND UP0, UPT, UR4, 0x1d, UPT ;  /* 0x0000001d0400788c */ /* 0x000fd2000bf05270 */
[----:B------:R-:W-:Y:S05]  /*13140*/  BRA.U !UP0, `(.L_x_6466) ;  /* 0x0000000108707547 */ /* 0x000fea000b800000 */
[----:B------:R-:W-:-:S09]  /*13150*/  UISETP.NE.AND UP0, UPT, UR4, 0x2c, UPT ;  /* 0x0000002c0400788c */ /* 0x000fd2000bf05270 */
[----:B------:R-:W-:Y:S05]  /*13160*/  BRA.U UP0, `(.L_x_6445) ;  /* 0x0000000100207547 */ /* 0x000fea000b800000 */
[----:B------:R-:W4:Y:S01]  /*13170*/  LDG.E.U8 R2, desc[UR36][R2.64] ;  /* 0x0000002402027981 */ /* 0x000f22000c1e1100 */
[----:B------:R-:W-:Y:S01]  /*13180*/  HFMA2 R0, -RZ, RZ, 3.814697265625e-06, 0 ;  /* 0x00400000ff007431 */ /* 0x000fe200000001ff */
[----:B----4-:R-:W-:-:S13]  /*13190*/  ISETP.NE.AND P0, PT, R2, RZ, PT ;  /* 0x000000ff0200720c */ /* 0x010fda0003f05270 */
[----:B------:R-:W-:Y:S05]  /*131a0*/  @!P0 BRA `(.L_x_6446) ;  /* 0x00000000006c8947 */ /* 0x000fea0003800000 */
[----:B------:R-:W-:-:S13]  /*131b0*/  ISETP.NE.AND P0, PT, R2, 0xff, PT ;  /* 0x000000ff0200780c */ /* 0x000fda0003f05270 */
[----:B------:R-:W-:Y:S02]  /*131c0*/  @!P0 IMAD.MOV.U32 R0, RZ, RZ, 0x7f800001 ;  /* 0x7f800001ff008424 */ /* 0x000fe400078e00ff */
[----:B------:R-:W-:Y:S01]  /*131d0*/  @P0 IMAD.SHL.U32 R0, R2, 0x800000, RZ ;  /* 0x0080000002000824 */ /* 0x000fe200078e00ff */
[----:B------:R-:W-:Y:S06]  /*131e0*/  BRA `(.L_x_6446) ;  /* 0x00000000005c7947 */ /* 0x000fec0003800000 */
.L_x_6445:
[----:B------:R-:W-:Y:S01]  /*131f0*/  MOV R2, 0x0 ;  /* 0x0000000000027802 */ /* 0x000fe20000000f00 */
[----:B------:R-:W0:Y:S01]  /*13200*/  LDCU.64 UR4, c[0x4][0x128] ;  /* 0x01002500ff0477ac */ /* 0x000e220008000a00 */
[----:B------:R-:W-:Y:S02]  /*13210*/  HFMA2 R8, -RZ, RZ, 0, 4.64916229248046875e-06 ;  /* 0x0000004eff087431 */ /* 0x000fe400000001ff */
[----:B------:R-:W-:Y:S01]  /*13220*/  IMAD.MOV.U32 R12, RZ, RZ, 0x1 ;  /* 0x00000001ff0c7424 */ /* 0x000fe200078e00ff */
[----:B------:R-:W4:Y:S01]  /*13230*/  LDCU.64 UR6, c[0x4][0x130] ;  /* 0x01002600ff0677ac */ /* 0x000f220008000a00 */
[----:B------:R-:W1:Y:S01]  /*13240*/  LDC.64 R2, c[0x4][R2] ;  /* 0x0100000002027b82 */ /* 0x000e620000000a00 */
[----:B------:R-:W-:Y:S01]  /*13250*/  IMAD.MOV.U32 R13, RZ, RZ, RZ ;  /* 0x000000ffff0d7224 */ /* 0x000fe200078e00ff */
[----:B------:R-:W2:Y:S01]  /*13260*/  LDCU.64 UR8, c[0x4][0x18] ;  /* 0x01000300ff0877ac */ /* 0x000ea20008000a00 */
[----:B0-----:R-:W-:Y:S01]  /*13270*/  MOV R4, UR4 ;  /* 0x0000000400047c02 */ /* 0x001fe20008000f00 */
[----:B------:R-:W-:-:S02]  /*13280*/  IMAD.U32 R5, RZ, RZ, UR5 ;  /* 0x00000005ff057e24 */ /* 0x000fc4000f8e00ff */
[----:B----4-:R-:W-:Y:S01]  /*13290*/  IMAD.U32 R6, RZ, RZ, UR6 ;  /* 0x00000006ff067e24 */ /* 0x010fe2000f8e00ff */
[----:B------:R-:W-:Y:S01]  /*132a0*/  MOV R7, UR7 ;  /* 0x0000000700077c02 */ /* 0x000fe20008000f00 */
[----:B--2---:R-:W-:Y:S02]  /*132b0*/  IMAD.U32 R10, RZ, RZ, UR8 ;  /* 0x00000008ff0a7e24 */ /* 0x004fe4000f8e00ff */
[----:B------:R-:W-:-:S07]  /*132c0*/  IMAD.U32 R11, RZ, RZ, UR9 ;  /* 0x00000009ff0b7e24 */ /* 0x000fce000f8e00ff */
[----:B------:R-:W-:-:S07]  /*132d0*/  LEPC R20, `(.L_x_6467) ;  /* 0x000000001014794e */ /* 0x000fce0000000000 */
[----:B-1-3-5:R-:W-:Y:S05]  /*132e0*/  CALL.ABS.NOINC R2 ;  /* 0x0000000002007343 */ /* 0x02afea0003c00000 */
.L_x_6467:
[----:B------:R-:W-:Y:S01]  /*132f0*/  MOV R0, RZ ;  /* 0x000000ff00007202 */ /* 0x000fe20000000f00 */
[----:B------:R-:W-:Y:S06]  /*13300*/  BRA `(.L_x_6446) ;  /* 0x0000000000147947 */ /* 0x000fec0003800000 */
.L_x_6466:
[----:B------:R-:W4:Y:S02]  /*13310*/  LDG.E.64 R2, desc[UR36][R2.64] ;  /* 0x0000002402027981 */ /* 0x000f24000c1e1b00 */
[----:B----4-:R0:W4:Y:S01]  /*13320*/  I2F.U64 R0, R2 ;  /* 0x0000000200007312 */ /* 0x0101220000301000 */
[----:B------:R-:W-:Y:S05]  /*13330*/  BRA `(.L_x_6446) ;  /* 0x0000000000087947 */ /* 0x000fea0003800000 */
.L_x_6465:
[----:B------:R-:W4:Y:S02]  /*13340*/  LDG.E R0, desc[UR36][R2.64] ;  /* 0x0000002402007981 */ /* 0x000f24000c1e1900 */
[----:B----4-:R-:W-:-:S07]  /*13350*/  I2FP.F32.U32 R0, R0 ;  /* 0x0000000000007245 */ /* 0x010fce0000201000 */
.L_x_6446:
[----:B------:R-:W-:Y:S05]  /*13360*/  BSYNC.RECONVERGENT B6 ;  /* 0x0000000000067941 */ /* 0x000fea0003800200 */
.L_x_6440:
[----:B0---45:R-:W-:Y:S01]  /*13370*/  FSETP.GEU.FTZ.AND P0, PT, |R0|, 0.5, PT ;  /* 0x3f0000000000780b */ /* 0x031fe20003f1e200 */
[----:B------:R-:W-:Y:S01]  /*13380*/  UPRMT UR4, UR44, 0x9910, URZ ;  /* 0x000099102c047896 */ /* 0x000fe200080000ff */
[----:B-123--:R-:W-:-:S03]  /*13390*/  FADD.FTZ R4, R22, -R19 ;  /* 0x8000001316047221 */ /* 0x00efc60000010000 */
[----:B------:R-:W-:-:S08]  /*133a0*/  UISETP.GT.AND UP0, UPT, UR4, 0x9, UPT ;  /* 0x000000090400788c */ /* 0x000fd0000bf04270 */
[----:B------:R-:W-:Y:S01]  /*133b0*/  @P0 FADD.FTZ R3, -R0, 1 ;  /* 0x3f80000000030421 */ /* 0x000fe20000010100 */
[----:B------:R-:W-:-:S03]  /*133c0*/  @!P0 FFMA.FTZ R2, R4, R0, R19 ;  /* 0x0000000004028223 */ /* 0x000fc60000010013 */
[----:B------:R-:W-:Y:S01]  /*133d0*/  @P0 FFMA.FTZ R2, -R4, R3, R22 ;  /* 0x0000000304020223 */ /* 0x000fe20000010116 */
        /* <DEDUP_REMOVED lines=12> */
.L_x_6471:
[----:B------:R-:W0:Y:S02]  /*134a0*/  F2I.S64.TRUNC R2, R2 ;  /* 0x0000000200027311 */ /* 0x000e24000020d900 */
[----:B0-----:R-:W-:-:S05]  /*134b0*/  IMAD.MOV.U32 R5, RZ, RZ, R2 ;  /* 0x000000ffff057224 */ /* 0x001fca00078e0002 */
[----:B------:R-:W-:Y:S01]  /*134c0*/  STG.E.U8 desc[UR36][R16.64], R5 ;  /* 0x0000000510007986 */ /* 0x000fe2000c101124 */
[----:B------:R-:W-:Y:S05]  /*134d0*/  EXIT ;  /* 0x000000000000794d */ /* 0x000fea0003800000 */
.L_x_6470:
        /* <DEDUP_REMOVED lines=9> */
.L_x_6474:
[----:B------:R-:W0:Y:S02]  /*13570*/  F2I.FTZ.TRUNC.NTZ R3, R2 ;  /* 0x0000000200037305 */ /* 0x000e24000021f100 */
[----:B0-----:R-:W-:Y:S01]  /*13580*/  STG.E desc[UR36][R16.64], R3 ;  /* 0x0000000310007986 */ /* 0x001fe2000c101924 */
[----:B------:R-:W-:Y:S05]  /*13590*/  EXIT ;  /* 0x000000000000794d */ /* 0x000fea0003800000 */
.L_x_6473:
[----:B------:R-:W0:Y:S02]  /*135a0*/  F2I.FTZ.TRUNC.NTZ R3, R2 ;  /* 0x0000000200037305 */ /* 0x000e24000021f100 */
[----:B0-----:R-:W-:Y:S01]  /*135b0*/  STG.E.U16 desc[UR36][R16.64], R3 ;  /* 0x0000000310007986 */ /* 0x001fe2000c101524 */
[----:B------:R-:W-:Y:S05]  /*135c0*/  EXIT ;  /* 0x000000000000794d */ /* 0x000fea0003800000 */
.L_x_6469:
        /* <DEDUP_REMOVED lines=8> */
.L_x_6476:
[----:B------:R-:W-:-:S05]  /*13650*/  F2FP.F16.F32.PACK_AB R2, RZ, R2 ;  /* 0x00000002ff02723e */ /* 0x000fca00000000ff */
[----:B------:R-:W-:Y:S01]  /*13660*/  STG.E.U16 desc[UR36][R16.64], R2 ;  /* 0x0000000210007986 */ /* 0x000fe2000c101524 */
[----:B------:R-:W-:Y:S05]  /*13670*/  EXIT ;  /* 0x000000000000794d */ /* 0x000fea0003800000 */
.L_x_6475:
        /* <DEDUP_REMOVED lines=9> */
.L_x_6478:
[----:B------:R-:W-:-:S04]  /*13710*/  F2FP.F16.F32.PACK_AB R3, RZ, R2 ;  /* 0x00000002ff03723e */ /* 0x000fc800000000ff */
[----:B------:R-:W-:-:S05]  /*13720*/  PRMT R3, R3, 0x5410, RZ ;  /* 0x0000541003037816 */ /* 0x000fca00000000ff */
[----:B------:R-:W-:Y:S01]  /*13730*/  STG.E desc[UR36][R16.64], R3 ;  /* 0x0000000310007986 */ /* 0x000fe2000c101924 */
[----:B------:R-:W-:Y:S05]  /*13740*/  EXIT ;  /* 0x000000000000794d */ /* 0x000fea0003800000 */
.L_x_6477:
[----:B------:R-:W-:-:S06]  /*13750*/  FMUL.FTZ R2, R2, 1 ;  /* 0x3f80000002027820 */ /* 0x000fcc0000410000 */
[----:B------:R-:W0:Y:S02]  /*13760*/  F2F.F64.F32 R2, R2 ;  /* 0x0000000200027310 */ /* 0x000e240000201800 */
[----:B0-----:R-:W-:Y:S01]  /*13770*/  STG.E.64 desc[UR36][R16.64], R2 ;  /* 0x0000000210007986 */ /* 0x001fe2000c101b24 */
[----:B------:R-:W-:Y:S05]  /*13780*/  EXIT ;  /* 0x000000000000794d */ /* 0x000fea0003800000 */
.L_x_6468:
        /* <DEDUP_REMOVED lines=13> */
.L_x_6482:
        /* <DEDUP_REMOVED lines=16> */
.L_x_6485:
[----:B------:R-:W-:-:S04]  /*13960*/  SHF.R.U32.HI R2, RZ, 0x18, R2 ;  /* 0x00000018ff027819 */ /* 0x000fc80000011602 */
[----:B------:R-:W-:-:S04]  /*13970*/  LOP3.LUT R2, R3, 0x80, R2, 0xf8, !PT ;  /* 0x0000008003027812 */ /* 0x000fc800078ef802 */
[----:B------:R-:W-:-:S07]  /*13980*/  PRMT R8, R2, 0x7610, R8 ;  /* 0x0000761002087816 */ /* 0x000fce0000000008 */
.L_x_6484:
[----:B------:R-:W-:Y:S05]  /*13990*/  BSYNC.RECONVERGENT B0 ;  /* 0x0000000000007941 */ /* 0x000fea0003800200 */
.L_x_6483:
[----:B------:R-:W-:Y:S01]  /*139a0*/  STG.E.U8 desc[UR36][R16.64], R8 ;  /* 0x0000000810007986 */ /* 0x000fe2000c101124 */
[----:B------:R-:W-:Y:S05]  /*139b0*/  EXIT ;  /* 0x000000000000794d */ /* 0x000fea0003800000 */
.L_x_6481:
        /* <DEDUP_REMOVED lines=16> */
.L_x_6488:
[----:B------:R-:W-:-:S04]  /*13ac0*/  SHF.R.U32.HI R2, RZ, 0x18, R2 ;  /* 0x00000018ff027819 */ /* 0x000fc80000011602 */
[----:B------:R-:W-:-:S04]  /*13ad0*/  LOP3.LUT R3, R3, 0x80, R2, 0xf8, !PT ;  /* 0x0000008003037812 */ /* 0x000fc800078ef802 */
[----:B------:R-:W-:-:S07]  /*13ae0*/  PRMT R8, R3, 0x7610, R8 ;  /* 0x0000761003087816 */ /* 0x000fce0000000008 */
.L_x_6487:
[----:B------:R-:W-:Y:S05]  /*13af0*/  BSYNC.RECONVERGENT B0 ;  /* 0x0000000000007941 */ /* 0x000fea0003800200 */
.L_x_6486:
[----:B------:R-:W-:Y:S01]  /*13b00*/  STG.E.U8 desc[UR36][R16.64], R8 ;  /* 0x0000000810007986 */ /* 0x000fe2000c101124 */
[----:B------:R-:W-:Y:S05]  /*13b10*/  EXIT ;  /* 0x000000000000794d */ /* 0x000fea0003800000 */
.L_x_6480:
        /* <DEDUP_REMOVED lines=21> */
.L_x_6490:
[----:B------:R-:W0:Y:S02]  /*13c70*/  F2I.U64.TRUNC R2, R2 ;  /* 0x0000000200027311 */ /* 0x000e24000020d800 */
[----:B0-----:R-:W-:Y:S01]  /*13c80*/  STG.E.64 desc[UR36][R16.64], R2 ;  /* 0x0000000210007986 */ /* 0x001fe2000c101b24 */
[----:B------:R-:W-:Y:S05]  /*13c90*/  EXIT ;  /* 0x000000000000794d */ /* 0x000fea0003800000 */
.L_x_6489:
[----:B------:R-:W0:Y:S02]  /*13ca0*/  F2I.FTZ.U32.TRUNC.NTZ R3, R2 ;  /* 0x0000000200037305 */ /* 0x000e24000021f000 */
[----:B0-----:R-:W-:Y:S01]  /*13cb0*/  STG.E desc[UR36][R16.64], R3 ;  /* 0x0000000310007986 */ /* 0x001fe2000c101924 */
[----:B------:R-:W-:Y:S05]  /*13cc0*/  EXIT ;  /* 0x000000000000794d */ /* 0x000fea0003800000 */
.L_x_6479:
        /* <DEDUP_REMOVED lines=10> */
.L_x_6492:
[----:B------:R-:W-:Y:S01]  /*13d70*/  FMUL.FTZ R4, R2, 1 ;  /* 0x3f80000002047820 */ /* 0x000fe20000410000 */
[----:B------:R-:W-:-:S05]  /*13d80*/  CS2R R6, SRZ ;  /* 0x0000000000067805 */ /* 0x000fca000001ff00 */
[----:B------:R-:W0:Y:S02]  /*13d90*/  F2F.F64.F32 R4, R4 ;  /* 0x0000000400047310 */ /* 0x000e240000201800 */
[----:B0-----:R-:W-:Y:S01]  /*13da0*/  STG.E.128 desc[UR36][R16.64], R4 ;  /* 0x0000000410007986 */ /* 0x001fe2000c101d24 */
[----:B------:R-:W-:Y:S05]  /*13db0*/  EXIT ;  /* 0x000000000000794d */ /* 0x000fea0003800000 */
.L_x_6491:
[----:B------:R-:W-:-:S09]  /*13dc0*/  UISETP.NE.AND UP0, UPT, UR4, 0xf, UPT ;  /* 0x0000000f0400788c */ /* 0x000fd2000bf05270 */
[----:B------:R-:W-:Y:S05]  /*13dd0*/  BRA.U !UP0, `(.L_x_6493) ;  /* 0x0000000108e07547 */ /* 0x000fea000b800000 */
[----:B------:R-:W-:-:S09]  /*13de0*/  UISETP.NE.AND UP0, UPT, UR4, 0x17, UPT ;  /* 0x000000170400788c */ /* 0x000fd2000bf05270 */
[----:B------:R-:W-:Y:S05]  /*13df0*/  BRA.U !UP0, `(.L_x_6494) ;  /* 0x00000001088c7547 */ /* 0x000fea000b800000 */
[----:B------:R-:W-:-:S09]  /*13e00*/  UISETP.NE.AND UP0, UPT, UR4, 0x18, UPT ;  /* 0x000000180400788c */ /* 0x000fd2000bf05270 */
[----:B------:R-:W-:Y:S05]  /*13e10*/  BRA.U !UP0, `(.L_x_6495) ;  /* 0x0000000108447547 */ /* 0x000fea000b800000 */
.L_x_6472:
        /* <DEDUP_REMOVED lines=16> */
.L_x_6496:
[----:B------:R-:W-:Y:S05]  /*13f20*/  EXIT ;  /* 0x000000000000794d */ /* 0x000fea0003800000 */
.L_x_6495:
        /* <DEDUP_REMOVED lines=12> */
.L_x_6498:
[----:B------:R-:W-:Y:S05]  /*13ff0*/  BSYNC.RECONVERGENT B0 ;  /* 0x0000000000007941 */ /* 0x000fea0003800200 */
.L_x_6497:
[----:B------:R-:W-:-:S05]  /*14000*/  LOP3.LUT R3, R0, 0x80, R5, 0xf8, !PT ;  /* 0x0000008000037812 */ /* 0x000fca00078ef805 */
[----:B------:R-:W-:Y:S01]  /*14010*/  STG.E.U8 desc[UR36][R16.64], R3 ;  /* 0x0000000310007986 */ /* 0x000fe2000c101124 */
[----:B------:R-:W-:Y:S05]  /*14020*/  EXIT ;  /* 0x000000000000794d */ /* 0x000fea0003800000 */
.L_x_6494:
        /* <DEDUP_REMOVED lines=11> */
.L_x_6500:
[----:B------:R-:W-:Y:S01]  /*140e0*/  IMAD.MOV.U32 R0, RZ, RZ, 0x7f ;  /* 0x0000007fff007424 */ /* 0x000fe200078e00ff */
[----:B------:R-:W-:-:S04]  /*140f0*/  ISETP.GT.U32.AND P0, PT, R4, 0x7f800000, PT ;  /* 0x7f8000000400780c */ /* 0x000fc80003f04070 */
[----:B------:R-:W-:-:S09]  /*14100*/  SEL R0, R0, 0x7c, P0 ;  /* 0x0000007c00007807 */ /* 0x000fd20000000000 */
.L_x_6501:
[----:B------:R-:W-:Y:S05]  /*14110*/  BSYNC.RECONVERGENT B0 ;  /* 0x0000000000007941 */ /* 0x000fea0003800200 */
.L_x_6499:
[----:B------:R-:W-:-:S04]  /*14120*/  SHF.R.U32.HI R3, RZ, 0x18, R2 ;  /* 0x00000018ff037819 */ /* 0x000fc80000011602 */
[----:B------:R-:W-:-:S05]  /*14130*/  LOP3.LUT R3, R0, 0x80, R3, 0xf8, !PT ;  /* 0x0000008000037812 */ /* 0x000fca00078ef803 */
[----:B------:R-:W-:Y:S01]  /*14140*/  STG.E.U8 desc[UR36][R16.64], R3 ;  /* 0x0000000310007986 */ /* 0x000fe2000c101124 */
[----:B------:R-:W-:Y:S05]  /*14150*/  EXIT ;  /* 0x000000000000794d */ /* 0x000fea0003800000 */
.L_x_6493:
[----:B------:R-:W-:-:S05]  /*14160*/  F2FP.BF16.F32.PACK_AB R2, RZ, R2 ;  /* 0x00000002ff02723e */ /* 0x000fca00000010ff */
[----:B------:R-:W-:Y:S01]  /*14170*/  STG.E.U16 desc[UR36][R16.64], R2 ;  /* 0x0000000210007986 */ /* 0x000fe2000c101524 */
[----:B------:R-:W-:Y:S05]  /*14180*/  EXIT ;  /* 0x000000000000794d */ /* 0x000fea0003800000 */
.L_x_6502:
        /* <DEDUP_REMOVED lines=15> */
.L_x_8220:


//--------------------- .text._ZN2at6native27unrolled_elementwise_kernelIZZZNS0_44_GLOBAL__N__40a83637_7_Lerp_cu_1520ed90_319418lerp_tensor_kernelERNS_18TensorIteratorBaseEENKUlvE0_clEvENKUlvE0_clEvEUlfffE_St5arrayIPcLm4EELi4E23TrivialOffsetCalculatorILi3EjESB_ILi1EjENS0_6memory12LoadWithCastILi3EEENSE_13StoreWithCastILi1EEEEEviT_T0_T2_T3_T4_T5_ --------------------------
	.section	.text._ZN2at6native27unrolled_elementwise_kernelIZZZNS0_44_GLOBAL__N__40a83637_7_Lerp_cu_1520ed90_319418lerp_tensor_kernelERNS_18TensorIteratorBaseEENKUlvE0_clEvENKUlvE0_clEvEUlfffE_St5arrayIPcLm4EELi4E23TrivialOffsetCalculatorILi3EjESB_ILi1EjENS0_6memory12LoadWithCastILi3EEENSE_13StoreWithCastILi1EEEEEviT_T0_T2_T3_T4_T5_,"ax",@progbits
	.align	128
        .global         _ZN2at6native27unrolled_elementwise_kernelIZZZNS0_44_GLOBAL__N__40a83637_7_Lerp_cu_1520ed90_319418lerp_tensor_kernelERNS_18TensorIteratorBaseEENKUlvE0_clEvENKUlvE0_clEvEUlfffE_St5arrayIPcLm4EELi4E23TrivialOffsetCalculatorILi3EjESB_ILi1EjENS0_6memory12LoadWithCastILi3EEENSE_13StoreWithCastILi1EEEEEviT_T0_T2_T3_T4_T5_
        .type           _ZN2at6native27unrolled_elementwise_kernelIZZZNS0_44_GLOBAL__N__40a83637_7_Lerp_cu_1520ed90_319418lerp_tensor_kernelERNS_18TensorIteratorBaseEENKUlvE0_clEvENKUlvE0_clEvEUlfffE_St5arrayIPcLm4EELi4E23TrivialOffsetCalculatorILi3EjESB_ILi1EjENS0_6memory12LoadWithCastILi3EEENSE_13StoreWithCastILi1EEEEEviT_T0_T2_T3_T4_T5_,@function
        .size           _ZN2at6native27unrolled_elementwise_kernelIZZZNS0_44_GLOBAL__N__40a83637_7_Lerp_cu_1520ed90_319418lerp_tensor_kernelERNS_18TensorIteratorBaseEENKUlvE0_clEvENKUlvE0_clEvEUlfffE_St5arrayIPcLm4EELi4E23TrivialOffsetCalculatorILi3EjESB_ILi1EjENS0_6memory12LoadWithCastILi3EEENSE_13StoreWithCastILi1EEEEEviT_T0_T2_T3_T4_T5_,(.L_x_8221 - _ZN2at6native27unrolled_elementwise_kernelIZZZNS0_44_GLOBAL__N__40a83637_7_Lerp_cu_1520ed90_319418lerp_tensor_kernelERNS_18TensorIteratorBaseEENKUlvE0_clEvENKUlvE0_clEvEUlfffE_St5arrayIPcLm4EELi4E23TrivialOffsetCalculatorILi3EjESB_ILi1EjENS0_6memory12LoadWithCastILi3EEENSE_13StoreWithCastILi1EEEEEviT_T0_T2_T3_T4_T5_)
        .other          _ZN2at6native27unrolled_elementwise_kernelIZZZNS0_44_GLOBAL__N__40a83637_7_Lerp_cu_1520ed90_319418lerp_tensor_kernelERNS_18TensorIteratorBaseEENKUlvE0_clEvENKUlvE0_clEvEUlfffE_St5arrayIPcLm4EELi4E23TrivialOffsetCalculatorILi3EjESB_ILi1EjENS0_6memory12LoadWithCastILi3EEENSE_13StoreWithCastILi1EEEEEviT_T0_T2_T3_T4_T5_,@"STO_CUDA_ENTRY STV_DEFAULT"
_ZN2at6native27unrolled_elementwise_kernelIZZZNS0_44_GLOBAL__N__40a83637_7_Lerp_cu_1520ed90_319418lerp_tensor_kernelERNS_18TensorIteratorBaseEENKUlvE0_clEvENKUlvE0_clEvEUlfffE_St5arrayIPcLm4EELi4E23TrivialOffsetCalculatorILi3EjESB_ILi1EjENS0_6memory12LoadWithCastILi3EEENSE_13StoreWithCastILi1EEEEEviT_T0_T2_T3_T4_T5_:
.text._ZN2at6native27unrolled_elementwise_kernelIZZZNS0_44_GLOBAL__N__40a83637_7_Lerp_cu_1520ed90_319418lerp_tensor_kernelERNS_18TensorIteratorBaseEENKUlvE0_clEvENKUlvE0_clEvEUlfffE_St5arrayIPcLm4EELi4E23TrivialOffsetCalculatorILi3EjESB_ILi1EjENS0_6memory12LoadWithCastILi3EEENSE_13StoreWithCastILi1EEEEEviT_T0_T2_T3_T4_T5_:
        /* <DEDUP_REMOVED lines=8> */
[----:B------:R-:W-:Y:S01]  /*0080*/  IMAD.MOV.U32 R31, RZ, RZ, RZ ;  /* 0x000000ffff1f7224 */ /* 0x000fe200078e00ff */
[----:B------:R-:W0:Y:S01]  /*0090*/  LDCU.U8 UR39, c[0x0][0x3ac] ;  /* 0x00007580ff2777ac */ /* 0x000e220008000000 */
        /* <DEDUP_REMOVED lines=26> */
.L_x_6509:
[----:B------:R-:W2:Y:S02]  /*0240*/  LDG.E.U8 R2, desc[UR36][R2.64] ;  /* 0x0000002402027981 */ /* 0x000ea4000c1e1100 */
[----:B--2---:R-:W-:Y:S01]  /*0250*/  I2FP.F32.U32 R33, R2 ;  /* 0x0000000200217245 */ /* 0x004fe20000201000 */
[----:B------:R-:W-:Y:S06]  /*0260*/  BRA `(.L_x_6511) ;  /* 0x0000000c00247947 */ /* 0x000fec0003800000 */
.L_x_6508:
        /* <DEDUP_REMOVED lines=9> */
.L_x_6513:
[----:B------:R-:W2:Y:S02]  /*0300*/  LDG.E R2, desc[UR36][R2.64] ;  /* 0x0000002402027981 */ /* 0x000ea4000c1e1900 */
[----:B--2---:R-:W-:Y:S01]  /*0310*/  I2FP.F32.S32 R33, R2 ;  /* 0x0000000200217245 */ /* 0x004fe20000201400 */
[----:B------:R-:W-:Y:S06]  /*0320*/  BRA `(.L_x_6511) ;  /* 0x0000000800f47947 */ /* 0x000fec0003800000 */
.L_x_6512:
[----:B------:R-:W2:Y:S02]  /*0330*/  LDG.E.U16 R2, desc[UR36][R2.64] ;  /* 0x0000002402027981 */ /* 0x000ea4000c1e1500 */
[----:B--2---:R2:W3:Y:S01]  /*0340*/  I2F.S16 R33, R2 ;  /* 0x0000000200217306 */ /* 0x0044e20000101400 */
[----:B------:R-:W-:Y:S05]  /*0350*/  BRA `(.L_x_6511) ;  /* 0x0000000800e87947 */ /* 0x000fea0003800000 */
.L_x_6507:
        /* <DEDUP_REMOVED lines=8> */
.L_x_6515:
[----:B------:R-:W2:Y:S02]  /*03e0*/  LDG.E.U16 R2, desc[UR36][R2.64] ;  /* 0x0000002402027981 */ /* 0x000ea4000c1e1500 */
[----:B--2---:R-:W-:Y:S01]  /*03f0*/  HADD2.F32 R33, -RZ, R2.H0_H0 ;  /* 0x20000002ff217230 */ /* 0x004fe20000004100 */
[----:B------:R-:W-:Y:S06]  /*0400*/  BRA `(.L_x_6511) ;  /* 0x0000000800bc7947 */ /* 0x000fec0003800000 */
.L_x_6514:
        /* <DEDUP_REMOVED lines=8> */
.L_x_6517:
[----:B------:R-:W2:Y:S02]  /*0490*/  LDG.E.U16 R2, desc[UR36][R2.64] ;  /* 0x0000002402027981 */ /* 0x000ea4000c1e1500 */
[----:B--2---:R-:W-:Y:S01]  /*04a0*/  HADD2.F32 R33, -RZ, R2.H0_H0 ;  /* 0x20000002ff217230 */ /* 0x004fe20000004100 */
[----:B------:R-:W-:Y:S06]  /*04b0*/  BRA `(.L_x_6511) ;  /* 0x0000000800907947 */ /* 0x000fec0003800000 */
.L_x_6516:
[----:B------:R-:W2:Y:S01]  /*04c0*/  LDG.E.64 R2, desc[UR36][R2.64] ;  /* 0x0000002402027981 */ /* 0x000ea2000c1e1b00 */
[----:B------:R-:W-:Y:S01]  /*04d0*/  UMOV UR4, 0xf0000000 ;  /* 0xf000000000047882 */ /* 0x000fe20000000000 */
[----:B------:R-:W-:Y:S01]  /*04e0*/  UMOV UR5, 0x380fffff ;  /* 0x380fffff00057882 */ /* 0x000fe20000000000 */
[----:B--2---:R-:W0:Y:S01]  /*04f0*/  F2F.F32.F64 R33, R2 ;  /* 0x0000000200217310 */ /* 0x004e220000301000 */
[----:B------:R-:W-:-:S14]  /*0500*/  DSETP.GEU.AND P0, PT, |R2|, UR4, PT ;  /* 0x0000000402007e2a */ /* 0x000fdc000bf0e200 */
[----:B0-----:R-:W-:Y:S01]  /*0510*/  @!P0 FMUL R33, R33, 1.175494350822287508e-38 ;  /* 0x0080000021218820 */ /* 0x001fe20000400000 */
[----:B------:R-:W-:Y:S06]  /*0520*/  BRA `(.L_x_6511) ;  /* 0x0000000800747947 */ /* 0x000fec0003800000 */
.L_x_6506:
        /* <DEDUP_REMOVED lines=12> */
.L_x_6520:
[----:B------:R-:W2:Y:S01]  /*05f0*/  LDG.E.64 R2, desc[UR36][R2.64] ;  /* 0x0000002402027981 */ /* 0x000ea2000c1e1b00 */
[----:B------:R-:W-:Y:S01]  /*0600*/  UMOV UR4, 0xf0000000 ;  /* 0xf000000000047882 */ /* 0x000fe20000000000 */
[----:B------:R-:W-:Y:S01]  /*0610*/  UMOV UR5, 0x380fffff ;  /* 0x380fffff00057882 */ /* 0x000fe20000000000 */
[----:B--2---:R-:W0:Y:S01]  /*0620*/  F2F.F32.F64 R33, R2 ;  /* 0x0000000200217310 */ /* 0x004e220000301000 */
[----:B------:R-:W-:-:S14]  /*0630*/  DSETP.GEU.AND P0, PT, |R2|, UR4, PT ;  /* 0x0000000402007e2a */ /* 0x000fdc000bf0e200 */
[----:B0-----:R-:W-:Y:S01]  /*0640*/  @!P0 FMUL R33, R33, 1.175494350822287508e-38 ;  /* 0x0080000021218820 */ /* 0x001fe20000400000 */
[----:B------:R-:W-:Y:S06]  /*0650*/  BRA `(.L_x_6511) ;  /* 0x0000000800287947 */ /* 0x000fec0003800000 */
.L_x_6519:
        /* <DEDUP_REMOVED lines=25> */
.L_x_6522:
        /* <DEDUP_REMOVED lines=12> */
.L_x_6521:
[----:B------:R-:W2:Y:S02]  /*08b0*/  LDG.E.U16 R2, desc[UR36][R2.64] ;  /* 0x0000002402027981 */ /* 0x000ea4000c1e1500 */
[----:B--2---:R-:W-:Y:S01]  /*08c0*/  IMAD.U32 R33, R2, 0x10000, RZ ;  /* 0x0001000002217824 */ /* 0x004fe200078e00ff */
[----:B------:R-:W-:Y:S06]  /*08d0*/  BRA `(.L_x_6511) ;  /* 0x0000000400887947 */ /* 0x000fec0003800000 */
.L_x_6518:
        /* <DEDUP_REMOVED lines=11> */
.L_x_6525:
        /* <DEDUP_REMOVED lines=20> */
.L_x_6527:
[----:B------:R-:W-:Y:S05]  /*0ad0*/  BSYNC.RECONVERGENT B0 ;  /* 0x0000000000007941 */ /* 0x000fea0003800200 */
.L_x_6526:
[----:B------:R-:W-:Y:S01]  /*0ae0*/  IMAD.SHL.U32 R0, R0, 0x100000, RZ ;  /* 0x0010000000007824 */ /* 0x000fe200078e00ff */
[----:B------:R-:W-:-:S04]  /*0af0*/  LEA R2, R2, 0x3b800000, 0x17 ;  /* 0x3b80000002027811 */ /* 0x000fc800078eb8ff */
[----:B------:R-:W-:Y:S01]  /*0b00*/  LOP3.LUT R33, R2, R0, R33, 0xfe, !PT ;  /* 0x0000000002217212 */ /* 0x000fe200078efe21 */
[----:B------:R-:W-:Y:S06]  /*0b10*/  BRA `(.L_x_6511) ;  /* 0x0000000000f87947 */ /* 0x000fec0003800000 */
.L_x_6524:
        /* <DEDUP_REMOVED lines=20> */
.L_x_6529:
[----:B------:R-:W-:Y:S05]  /*0c60*/  BSYNC.RECONVERGENT B0 ;  /* 0x0000000000007941 */ /* 0x000fea0003800200 */
.L_x_6528:
[----:B------:R-:W-:Y:S01]  /*0c70*/  IMAD.SHL.U32 R0, R0, 0x200000, RZ ;  /* 0x0020000000007824 */ /* 0x000fe200078e00ff */
[----:B------:R-:W-:-:S04]  /*0c80*/  LEA R2, R2, 0x37800000, 0x17 ;  /* 0x3780000002027811 */ /* 0x000fc800078eb8ff */
[----:B------:R-:W-:Y:S01]  /*0c90*/  LOP3.LUT R33, R2, R0, R33, 0xfe, !PT ;  /* 0x0000000002217212 */ /* 0x000fe200078efe21 */
[----:B------:R-:W-:Y:S06]  /*0ca0*/  BRA `(.L_x_6511) ;  /* 0x0000000000947947 */ /* 0x000fec0003800000 */
.L_x_6523:
[----:B------:R-:W-:-:S09]  /*0cb0*/  UISETP.NE.AND UP0, UPT, UR4, 0x1c, UPT ;  /* 0x0000001c0400788c */ /* 0x000fd2000bf05270 */
[----:B------:R-:W-:Y:S05]  /*0cc0*/  BRA.U !UP0, `(.L_x_6530) ;  /* 0x0000000108847547 */ /* 0x000fea000b800000 */
[----:B------:R-:W-:-:S09]  /*0cd0*/  UISETP.NE.AND UP0, UPT, UR4, 0x1d, UPT ;  /* 0x0000001d0400788c */ /* 0x000fd2000bf05270 */
[----:B------:R-:W-:Y:S05]  /*0ce0*/  BRA.U !UP0, `(.L_x_6531) ;  /* 0x0000000108707547 */ /* 0x000fea000b800000 */
[----:B------:R-:W-:-:S09]  /*0cf0*/  UISETP.NE.AND UP0, UPT, UR4, 0x2c, UPT ;  /* 0x0000002c0400788c */ /* 0x000fd2000bf05270 */
[----:B------:R-:W-:Y:S05]  /*0d00*/  BRA.U !UP0, `(.L_x_6532) ;  /* 0x0000000108487547 */ /* 0x000fea000b800000 */
.L_x_6510:
        /* <DEDUP_REMOVED lines=16> */
.L_x_6533:
[----:B------:R-:W-:Y:S01]  /*0e10*/  IMAD.MOV.U32 R33, RZ, RZ, RZ ;  /* 0x000000ffff217224 */ /* 0x000fe200078e00ff */
[----:B------:R-:W-:Y:S06]  /*0e20*/  BRA `(.L_x_6511) ;  /* 0x0000000000347947 */ /* 0x000fec0003800000 */
.L_x_6532:
        /* <DEDUP_REMOVED lines=8> */
.L_x_6531:
[----:B------:R-:W2:Y:S02]  /*0eb0*/  LDG.E.64 R2, desc[UR36][R2.64] ;  /* 0x0000002402027981 */ /* 0x000ea4000c1e1b00 */
[----:B--2---:R0:W1:Y:S01]  /*0ec0*/  I2F.U64 R33, R2 ;  /* 0x0000000200217312 */ /* 0x0040620000301000 */
[----:B------:R-:W-:Y:S05]  /*0ed0*/  BRA `(.L_x_6511) ;  /* 0x0000000000087947 */ /* 0x000fea0003800000 */
.L_x_6530:
[----:B------:R-:W2:Y:S02]  /*0ee0*/  LDG.E R2, desc[UR36][R2.64] ;  /* 0x0000002402027981 */ /* 0x000ea4000c1e1900 */
[----:B--2---:R-:W-:-:S07]  /*0ef0*/  I2FP.F32.U32 R33, R2 ;  /* 0x0000000200217245 */ /* 0x004fce0000201000 */
.L_x_6511:
[----:B------:R-:W-:Y:S05]  /*0f00*/  BSYNC.RECONVERGENT B6 ;  /* 0x0000000000067941 */ /* 0x000fea0003800200 */
.L_x_6505:
        /* <DEDUP_REMOVED lines=20> */
.L_x_6538:
[----:B------:R-:W2:Y:S02]  /*1050*/  LDG.E.U8 R2, desc[UR36][R2.64] ;  /* 0x0000002402027981 */ /* 0x000ea4000c1e1100 */
[----:B--2---:R-:W-:Y:S01]  /*1060*/  I2FP.F32.U32 R32, R2 ;  /* 0x0000000200207245 */ /* 0x004fe20000201000 */
[----:B------:R-:W-:Y:S06]  /*1070*/  BRA `(.L_x_6540) ;  /* 0x0000000c00247947 */ /* 0x000fec0003800000 */
.L_x_6537:
        /* <DEDUP_REMOVED lines=9> */
.L_x_6542:
[----:B------:R-:W2:Y:S02]  /*1110*/  LDG.E R2, desc[UR36][R2.64] ;  /* 0x0000002402027981 */ /* 0x000ea4000c1e1900 */
[----:B--2---:R-:W-:Y:S01]  /*1120*/  I2FP.F32.S32 R32, R2 ;  /* 0x0000000200207245 */ /* 0x004fe20000201400 */
[----:B------:R-:W-:Y:S06]  /*1130*/  BRA `(.L_x_6540) ;  /* 0x0000000800f47947 */ /* 0x000fec0003800000 */
.L_x_6541:
[----:B------:R-:W2:Y:S02]  /*1140*/  LDG.E.U16 R2, desc[UR36][R2.64] ;  /* 0x0000002402027981 */ /* 0x000ea4000c1e1500 */
[----:B--2---:R0:W2:Y:S01]  /*1150*/  I2F.S16 R32, R2 ;  /* 0x0000000200207306 */ /* 0x0040a20000101400 */
[----:B------:R-:W-:Y:S05]  /*1160*/  BRA `(.L_x_6540) ;  /* 0x0000000800e87947 */ /* 0x000fea0003800000 */
.L_x_6536:
        /* <DEDUP_REMOVED lines=8> */
.L_x_6544:
[----:B------:R-:W2:Y:S02]  /*11f0*/  LDG.E.U16 R2, desc[UR36][R2.64] ;  /* 0x0000002402027981 */ /* 0x000ea4000c1e1500 */
[----:B--2---:R-:W-:Y:S01]  /*1200*/  HADD2.F32 R32, -RZ, R2.H0_H0 ;  /* 0x20000002ff207230 */ /* 0x004fe20000004100 */
[----:B------:R-:W-:Y:S06]  /*1210*/  BRA `(.L_x_6540) ;  /* 0x0000000800bc7947 */ /* 0x000fec0003800000 */
.L_x_6543:
        /* <DEDUP_REMOVED lines=8> */
.L_x_6546:
[----:B------:R-:W2:Y:S02]  /*12a0*/  LDG.E.U16 R2, desc[UR36][R2.64] ;  /* 0x0000002402027981 */ /* 0x000ea4000c1e1500 */
[----:B--2---:R-:W-:Y:S01]  /*12b0*/  HADD2.F32 R32, -RZ, R2.H0_H0 ;  /* 0x20000002ff207230 */ /* 0x004fe20000004100 */
[----:B------:R-:W-:Y:S06]  /*12c0*/  BRA `(.L_x_6540) ;  /* 0x0000000800907947 */ /* 0x000fec0003800000 */
.L_x_6545:
[----:B------:R-:W2:Y:S01]  /*12d0*/  LDG.E.64 R2, desc[UR36][R2.64] ;  /* 0x0000002402027981 */ /* 0x000ea2000c1e1b00 */
[----:B------:R-:W-:Y:S01]  /*12e0*/  UMOV UR4, 0xf0000000 ;  /* 0xf000000000047882 */ /* 0x000fe20000000000 */
[----:B------:R-:W-:Y:S01]  /*12f0*/  UMOV UR5, 0x380fffff ;  /* 0x380fffff00057882 */ /* 0x000fe20000000000 */
[----:B--2---:R-:W0:Y:S01]  /*1300*/  F2F.F32.F64 R32, R2 ;  /* 0x0000000200207310 */ /* 0x004e220000301000 */
[----:B------:R-:W-:-:S14]  /*1310*/  DSETP.GEU.AND P0, PT, |R2|, UR4, PT ;  /* 0x0000000402007e2a */ /* 0x000fdc000bf0e200 */
[----:B0-----:R-:W-:Y:S01]  /*1320*/  @!P0 FMUL R32, R32, 1.175494350822287508e-38 ;  /* 0x0080000020208820 */ /* 0x001fe20000400000 */
[----:B------:R-:W-:Y:S06]  /*1330*/  BRA `(.L_x_6540) ;  /* 0x0000000800747947 */ /* 0x000fec0003800000 */
.L_x_6535:
        /* <DEDUP_REMOVED lines=12> */
.L_x_6549:
[----:B------:R-:W2:Y:S01]  /*1400*/  LDG.E.64 R2, desc[UR36][R2.64] ;  /* 0x0000002402027981 */ /* 0x000ea2000c1e1b00 */
[----:B------:R-:W-:Y:S01]  /*1410*/  UMOV UR4, 0xf0000000 ;  /* 0xf000000000047882 */ /* 0x000fe20000000000 */
[----:B------:R-:W-:Y:S01]  /*1420*/  UMOV UR5, 0x380fffff ;  /* 0x380fffff00057882 */ /* 0x000fe20000000000 */
[----:B--2---:R-:W0:Y:S01]  /*1430*/  F2F.F32.F64 R32, R2 ;  /* 0x0000000200207310 */ /* 0x004e220000301000 */
[----:B------:R-:W-:-:S14]  /*1440*/  DSETP.GEU.AND P0, PT, |R2|, UR4, PT ;  /* 0x0000000402007e2a */ /* 0x000fdc000bf0e200 */
[----:B0-----:R-:W-:Y:S01]  /*1450*/  @!P0 FMUL R32, R32, 1.175494350822287508e-38 ;  /* 0x0080000020208820 */ /* 0x001fe20000400000 */
[----:B------:R-:W-:Y:S06]  /*1460*/  BRA `(.L_x_6540) ;  /* 0x0000000800287947 */ /* 0x000fec0003800000 */
.L_x_6548:
        /* <DEDUP_REMOVED lines=25> */
.L_x_6551:
        /* <DEDUP_REMOVED lines=12> */
.L_x_6550:
[----:B------:R-:W2:Y:S02]  /*16c0*/  LDG.E.U16 R2, desc[UR36][R2.64] ;  /* 0x0000002402027981 */ /* 0x000ea4000c1e1500 */
[----:B--2---:R-:W-:Y:S01]  /*16d0*/  IMAD.U32 R32, R2, 0x10000, RZ ;  /* 0x0001000002207824 */ /* 0x004fe200078e00ff */
[----:B------:R-:W-:Y:S06]  /*16e0*/  BRA `(.L_x_6540) ;  /* 0x0000000400887947 */ /* 0x000fec0003800000 */
.L_x_6547:
        /* <DEDUP_REMOVED lines=11> */
.L_x_6554:
        /* <DEDUP_REMOVED lines=20> */
.L_x_6556:
[----:B------:R-:W-:Y:S05]  /*18e0*/  BSYNC.RECONVERGENT B0 ;  /* 0x0000000000007941 */ /* 0x000fea0003800200 */
.L_x_6555:
[----:B------:R-:W-:Y:S01]  /*18f0*/  IMAD.SHL.U32 R0, R0, 0x100000, RZ ;  /* 0x0010000000007824 */ /* 0x000fe200078e00ff */
[----:B------:R-:W-:-:S04]  /*1900*/  LEA R2, R2, 0x3b800000, 0x17 ;  /* 0x3b80000002027811 */ /* 0x000fc800078eb8ff */
[----:B------:R-:W-:Y:S01]  /*1910*/  LOP3.LUT R32, R2, R0, R7, 0xfe, !PT ;  /* 0x0000000002207212 */ /* 0x000fe200078efe07 */
[----:B------:R-:W-:Y:S06]  /*1920*/  BRA `(.L_x_6540) ;  /* 0x0000000000f87947 */ /* 0x000fec0003800000 */
.L_x_6553:
        /* <DEDUP_REMOVED lines=20> */
.L_x_6558:
[----:B------:R-:W-:Y:S05]  /*1a70*/  BSYNC.RECONVERGENT B0 ;  /* 0x0000000000007941 */ /* 0x000fea0003800200 */
.L_x_6557:
[----:B------:R-:W-:Y:S01]  /*1a80*/  IMAD.SHL.U32 R0, R0, 0x200000, RZ ;  /* 0x0020000000007824 */ /* 0x000fe200078e00ff */
[----:B------:R-:W-:-:S04]  /*1a90*/  LEA R2, R2, 0x37800000, 0x17 ;  /* 0x3780000002027811 */ /* 0x000fc800078eb8ff */
[----:B------:R-:W-:Y:S01]  /*1aa0*/  LOP3.LUT R32, R2, R0, R7, 0xfe, !PT ;  /* 0x0000000002207212 */ /* 0x000fe200078efe07 */
[----:B------:R-:W-:Y:S06]  /*1ab0*/  BRA `(.L_x_6540) ;  /* 0x0000000000947947 */ /* 0x000fec0003800000 */
.L_x_6552:
[----:B------:R-:W-:-:S09]  /*1ac0*/  UISETP.NE.AND UP0, UPT, UR4, 0x1c, UPT ;  /* 0x0000001c0400788c */ /* 0x000fd2000bf05270 */
[----:B------:R-:W-:Y:S05]  /*1ad0*/  BRA.U !UP0, `(.L_x_6559) ;  /* 0x0000000108847547 */ /* 0x000fea000b800000 */
[----:B------:R-:W-:-:S09]  /*1ae0*/  UISETP.NE.AND UP0, UPT, UR4, 0x1d, UPT ;  /* 0x0000001d0400788c */ /* 0x000fd2000bf05270 */
[----:B------:R-:W-:Y:S05]  /*1af0*/  BRA.U !UP0, `(.L_x_6560) ;  /* 0x0000000108707547 */ /* 0x000fea000b800000 */
[----:B------:R-:W-:-:S09]  /*1b00*/  UISETP.NE.AND UP0, UPT, UR4, 0x2c, UPT ;  /* 0x0000002c0400788c */ /* 0x000fd2000bf05270 */
[----:B------:R-:W-:Y:S05]  /*1b10*/  BRA.U !UP0, `(.L_x_6561) ;  /* 0x0000000108487547 */ /* 0x000fea000b800000 */
.L_x_6539:
        /* <DEDUP_REMOVED lines=16> */
.L_x_6562:
[----:B------:R-:W-:Y:S01]  /*1c20*/  IMAD.MOV.U32 R32, RZ, RZ, RZ ;  /* 0x000000ffff207224 */ /* 0x000fe200078e00ff */
[----:B------:R-:W-:Y:S06]  /*1c30*/  BRA `(.L_x_6540) ;  /* 0x0000000000347947 */ /* 0x000fec0003800000 */
.L_x_6561:
        /* <DEDUP_REMOVED lines=8> */
.L_x_6560:
[----:B------:R-:W2:Y:S02]  /*1cc0*/  LDG.E.64 R2, desc[UR36][R2.64] ;  /* 0x0000002402027981 */ /* 0x000ea4000c1e1b00 */
[----:B--2---:R0:W2:Y:S01]  /*1cd0*/  I2F.U64 R32, R2 ;  /* 0x0000000200207312 */ /* 0x0040a20000301000 */
[----:B------:R-:W-:Y:S05]  /*1ce0*/  BRA `(.L_x_6540) ;  /* 0x0000000000087947 */ /* 0x000fea0003800000 */
.L_x_6559:
[----:B------:R-:W2:Y:S02]  /*1cf0*/  LDG.E R2, desc[UR36][R2.64] ;  /* 0x0000002402027981 */ /* 0x000ea4000c1e1900 */
[----:B--2---:R-:W-:-:S07]  /*1d00*/  I2FP.F32.U32 R32, R2 ;  /* 0x0000000200207245 */ /* 0x004fce0000201000 */
.L_x_6540:
[----:B------:R-:W-:Y:S05]  /*1d10*/  BSYNC.RECONVERGENT B6 ;  /* 0x0000000000067941 */ /* 0x000fea0003800200 */
.L_x_6534:
        /* <DEDUP_REMOVED lines=20> */
.L_x_6567:
[----:B------:R-:W4:Y:S02]  /*1e60*/  LDG.E.U8 R2, desc[UR36][R2.64] ;  /* 0x0000002402027981 */ /* 0x000f24000c1e1100 */
[----:B----4-:R-:W-:Y:S01]  /*1e70*/  I2FP.F32.U32 R31, R2 ;  /* 0x00000002001f7245 */ /* 0x010fe20000201000 */
[----:B------:R-:W-:Y:S06]  /*1e80*/  BRA `(.L_x_6569) ;  /* 0x0000000c00247947 */ /* 0x000fec0003800000 */
.L_x_6566:
        /* <DEDUP_REMOVED lines=9> */
.L_x_6571:
[----:B------:R-:W4:Y:S02]  /*1f20*/  LDG.E R2, desc[UR36][R2.64] ;  /* 0x0000002402027981 */ /* 0x000f24000c1e1900 */
[----:B----4-:R-:W-:Y:S01]  /*1f30*/  I2FP.F32.S32 R31, R2 ;  /* 0x00000002001f7245 */ /* 0x010fe20000201400 */
[----:B------:R-:W-:Y:S06]  /*1f40*/  BRA `(.L_x_6569) ;  /* 0x0000000800f47947 */ /* 0x000fec0003800000 */
.L_x_6570:
[----:B------:R-:W4:Y:S02]  /*1f50*/  LDG.E.U16 R2, desc[UR36][R2.64] ;  /* 0x0000002402027981 */ /* 0x000f24000c1e1500 */
[----:B----4-:R0:W4:Y:S01]  /*1f60*/  I2F.S16 R31, R2 ;  /* 0x00000002001f7306 */ /* 0x0101220000101400 */
[----:B------:R-:W-:Y:S05]  /*1f70*/  BRA `(.L_x_6569) ;  /* 0x0000000800e87947 */ /* 0x000fea0003800000 */
.L_x_6565:
        /* <DEDUP_REMOVED lines=8> */
.L_x_6573:
[----:B------:R-:W4:Y:S02]  /*2000*/  LDG.E.U16 R2, desc[UR36][R2.64] ;  /* 0x0000002402027981 */ /* 0x000f24000c1e1500 */
[----:B----4-:R-:W-:Y:S01]  /*2010*/  HADD2.F32 R31, -RZ, R2.H0_H0 ;  /* 0x20000002ff1f7230 */ /* 0x010fe20000004100 */
[----:B------:R-:W-:Y:S06]  /*2020*/  BRA `(.L_x_6569) ;  /* 0x0000000800bc7947 */ /* 0x000fec0003800000 */
.L_x_6572:
        /* <DEDUP_REMOVED lines=8> */
.L_x_6575:
[----:B------:R-:W4:Y:S02]  /*20b0*/  LDG.E.U16 R2, desc[UR36][R2.64] ;  /* 0x0000002402027981 */ /* 0x000f24000c1e1500 */
[----:B----4-:R-:W-:Y:S01]  /*20c0*/  HADD2.F32 R31, -RZ, R2.H0_H0 ;  /* 0x20000002ff1f7230 */ /* 0x010fe20000004100 */
[----:B------:R-:W-:Y:S06]  /*20d0*/  BRA `(.L_x_6569) ;  /* 0x0000000800907947 */ /* 0x000fec0003800000 */
.L_x_6574:
[----:B------:R-:W4:Y:S01]  /*20e0*/  LDG.E.64 R2, desc[UR36][R2.64] ;  /* 0x0000002402027981 */ /* 0x000f22000c1e1b00 */
[----:B------:R-:W-:Y:S01]  /*20f0*/  UMOV UR4, 0xf0000000 ;  /* 0xf000000000047882 */ /* 0x000fe20000000000 */
[----:B------:R-:W-:Y:S01]  /*2100*/  UMOV UR5, 0x380fffff ;  /* 0x380fffff00057882 */ /* 0x000fe20000000000 */
[----:B----4-:R-:W0:Y:S01]  /*2110*/  F2F.F32.F64 R31, R2 ;  /* 0x00000002001f7310 */ /* 0x010e220000301000 */
[----:B------:R-:W-:-:S14]  /*2120*/  DSETP.GEU.AND P0, PT, |R2|, UR4, PT ;  /* 0x0000000402007e2a */ /* 0x000fdc000bf0e200 */
[----:B0-----:R-:W-:Y:S01]  /*2130*/  @!P0 FMUL R31, R31, 1.175494350822287508e-38 ;  /* 0x008000001f1f8820 */ /* 0x001fe20000400000 */
[----:B------:R-:W-:Y:S06]  /*2140*/  BRA `(.L_x_6569) ;  /* 0x0000000800747947 */ /* 0x000fec0003800000 */
.L_x_6564:
        /* <DEDUP_REMOVED lines=12> */
.L_x_6578:
[----:B------:R-:W4:Y:S01]  /*2210*/  LDG.E.64 R2, desc[UR36][R2.64] ;  /* 0x0000002402027981 */ /* 0x000f22000c1e1b00 */
[----:B------:R-:W-:Y:S01]  /*2220*/  UMOV UR4, 0xf0000000 ;  /* 0xf000000000047882 */ /* 0x000fe20000000000 */
[----:B------:R-:W-:Y:S01]  /*2230*/  UMOV UR5, 0x380fffff ;  /* 0x380fffff00057882 */ /* 0x000fe20000000000 */
[----:B----4-:R-:W0:Y:S01]  /*2240*/  F2F.F32.F64 R31, R2 ;  /* 0x00000002001f7310 */ /* 0x010e220000301000 */
[----:B------:R-:W-:-:S14]  /*2250*/  DSETP.GEU.AND P0, PT, |R2|, UR4, PT ;  /* 0x0000000402007e2a */ /* 0x000fdc000bf0e200 */
[----:B0-----:R-:W-:Y:S01]  /*2260*/  @!P0 FMUL R31, R31, 1.175494350822287508e-38 ;  /* 0x008000001f1f8820 */ /* 0x001fe20000400000 */
[----:B------:R-:W-:Y:S06]  /*2270*/  BRA `(.L_x_6569) ;  /* 0x0000000800287947 */ /* 0x000fec0003800000 */
.L_x_6577:
        /* <DEDUP_REMOVED lines=25> */
.L_x_6580:
[----:B------:R-:W4:Y:S02]  /*2410*/  LDG.E.U8 R2, desc[UR36][R2.64] ;  /* 0x0000002402027981 */ /* 0x000f24000c1e1100 */
[C---:B----4-:R-:W-:Y:S02]  /*2420*/  IMAD.SHL.U32 R4, R2.reuse, 0x2000000, RZ ;  /* 0x0200000002047824 */ /* 0x050fe400078e00ff */
        /* <DEDUP_REMOVED lines=10> */
.L_x_6579:
[----:B------:R-:W4:Y:S02]  /*24d0*/  LDG.E.U16 R2, desc[UR36][R2.64] ;  /* 0x0000002402027981 */ /* 0x000f24000c1e1500 */
[----:B----4-:R-:W-:Y:S01]  /*24e0*/  IMAD.U32 R31, R2, 0x10000, RZ ;  /* 0x00010000021f7824 */ /* 0x010fe200078e00ff */
[----:B------:R-:W-:Y:S06]  /*24f0*/  BRA `(.L_x_6569) ;  /* 0x0000000400887947 */ /* 0x000fec0003800000 */
.L_x_6576:
        /* <DEDUP_REMOVED lines=11> */
.L_x_6583:
        /* <DEDUP_REMOVED lines=20> */
.L_x_6585:
[----:B------:R-:W-:Y:S05]  /*26f0*/  BSYNC.RECONVERGENT B0 ;  /* 0x0000000000007941 */ /* 0x000fea0003800200 */
.L_x_6584:
[----:B------:R-:W-:Y:S01]  /*2700*/  IMAD.SHL.U32 R0, R0, 0x100000, RZ ;  /* 0x0010000000007824 */ /* 0x000fe200078e00ff */
[----:B------:R-:W-:-:S04]  /*2710*/  LEA R2, R2, 0x3b800000, 0x17 ;  /* 0x3b80000002027811 */ /* 0x000fc800078eb8ff */
[----:B------:R-:W-:Y:S01]  /*2720*/  LOP3.LUT R31, R2, R0, R31, 0xfe, !PT ;  /* 0x00000000021f7212 */ /* 0x000fe200078efe1f */
[----:B------:R-:W-:Y:S06]  /*2730*/  BRA `(.L_x_6569) ;  /* 0x0000000000f87947 */ /* 0x000fec0003800000 */
.L_x_6582:
        /* <DEDUP_REMOVED lines=20> */
.L_x_6587:
[----:B------:R-:W-:Y:S05]  /*2880*/  BSYNC.RECONVERGENT B0 ;  /* 0x0000000000007941 */ /* 0x000fea0003800200 */
.L_x_6586:
[----:B------:R-:W-:Y:S01]  /*2890*/  IMAD.SHL.U32 R0, R0, 0x200000, RZ ;  /* 0x0020000000007824 */ /* 0x000fe200078e00ff */
[----:B------:R-:W-:-:S04]  /*28a0*/  LEA R2, R2, 0x37800000, 0x17 ;  /* 0x3780000002027811 */ /* 0x000fc800078eb8ff */
[----:B------:R-:W-:Y:S01]  /*28b0*/  LOP3.LUT R31, R2, R0, R31, 0xfe, !PT ;  /* 0x00000000021f7212 */ /* 0x000fe200078efe1f */
[----:B------:R-:W-:Y:S06]  /*28c0*/  BRA `(.L_x_6569) ;  /* 0x0000000000947947 */ /* 0x000fec0003800000 */
.L_x_6581:
[----:B------:R-:W-:-:S09]  /*28d0*/  UISETP.NE.AND UP0, UPT, UR4, 0x1c, UPT ;  /* 0x0000001c0400788c */ /* 0x000fd2000bf05270 */
[----:B------:R-:W-:Y:S05]  /*28e0*/  BRA.U !UP0, `(.L_x_6588) ;  /* 0x0000000108847547 */ /* 0x000fea000b800000 */
[----:B------:R-:W-:-:S09]  /*28f0*/  UISETP.NE.AND UP0, UPT, UR4, 0x1d, UPT ;  /* 0x0000001d0400788c */ /* 0x000fd2000bf05270 */
[----:B------:R-:W-:Y:S05]  /*2900*/  BRA.U !UP0, `(.L_x_6589) ;  /* 0x0000000108707547 */ /* 0x000fea000b800000 */
[----:B------:R-:W-:-:S09]  /*2910*/  UISETP.NE.AND UP0, UPT, UR4, 0x2c, UPT ;  /* 0x0000002c0400788c */ /* 0x000fd2000bf05270 */
[----:B------:R-:W-:Y:S05]  /*2920*/  BRA.U !UP0, `(.L_x_6590) ;  /* 0x0000000108487547 */ /* 0x000fea000b800000 */
.L_x_6568:
        /* <DEDUP_REMOVED lines=16> */
.L_x_6591:
[----:B------:R-:W-:Y:S01]  /*2a30*/  IMAD.MOV.U32 R31, RZ, RZ, RZ ;  /* 0x000000ffff1f7224 */ /* 0x000fe200078e00ff */
[----:B------:R-:W-:Y:S06]  /*2a40*/  BRA `(.L_x_6569) ;  /* 0x0000000000347947 */ /* 0x000fec0003800000 */
.L_x_6590:
        /* <DEDUP_REMOVED lines=8> */
.L_x_6589:
[----:B------:R-:W4:Y:S02]  /*2ad0*/  LDG.E.64 R2, desc[UR36][R2.64] ;  /* 0x0000002402027981 */ /* 0x000f24000c1e1b00 */
[----:B----4-:R0:W4:Y:S01]  /*2ae0*/  I2F.U64 R31, R2 ;  /* 0x00000002001f7312 */ /* 0x0101220000301000 */
[----:B------:R-:W-:Y:S05]  /*2af0*/  BRA `(.L_x_6569) ;  /* 0x0000000000087947 */ /* 0x000fea0003800000 */
.L_x_6588:
[----:B------:R-:W4:Y:S02]  /*2b00*/  LDG.E R2, desc[UR36][R2.64] ;  /* 0x0000002402027981 */ /* 0x000f24000c1e1900 */
[----:B----4-:R-:W-:-:S07]  /*2b10*/  I2FP.F32.U32 R31, R2 ;  /* 0x00000002001f7245 */ /* 0x010fce0000201000 */
.L_x_6569:
[----:B------:R-:W-:Y:S05]  /*2b20*/  BSYNC.RECONVERGENT B6 ;  /* 0x0000000000067941 */ /* 0x000fea0003800200 */
.L_x_6563:
[----:B------:R-:W-:-:S07]  /*2b30*/  VIADD R16, R26, 0x80 ;  /* 0x000000801a107836 */ /* 0x000fce0000000000 */
.L_x_6504:
[----:B------:R-:W-:Y:S05]  /*2b40*/  BSYNC.RECONVERGENT B7 ;  /* 0x0000000000077941 */ /* 0x000fea0003800200 */
.L_x_6503:
[----:B------:R-:W-:Y:S01]  /*2b50*/  ISETP.GE.AND P0, PT, R16, R19, PT ;  /* 0x000000131000720c */ /* 0x000fe20003f06270 */
[----:B------:R-:W-:Y:S01]  /*2b60*/  BSSY.RECONVERGENT B7, `(.L_x_6592) ;  /* 0x00002ac000077945 */ /* 0x000fe20003800200 */
[----:B------:R-:W-:Y:S02]  /*2b70*/  IMAD.MOV.U32 R22, RZ, RZ, RZ ;  /* 0x000000ffff167224 */ /* 0x000fe400078e00ff */
[----:B------:R-:W-:Y:S02]  /*2b80*/  IMAD.MOV.U32 R30, RZ, RZ, RZ ;  /* 0x000000ffff1e7224 */ /* 0x000fe400078e00ff */
[----:B------:R-:W-:-:S07]  /*2b90*/  IMAD.MOV.U32 R29, RZ, RZ, RZ ;  /* 0x000000ffff1d7224 */ /* 0x000fce00078e00ff */
[----:B------:R-:W-:Y:S05]  /*2ba0*/  @P0 BRA `(.L_x_6593) ;  /* 0x00000028009c0947 */ /* 0x000fea0003800000 */
[----:B------:R-:W1:Y:S01]  /*2bb0*/  LDC.64 R4, c[0x0][0x390] ;  /* 0x0000e400ff047b82 */ /* 0x000e620000000a00 */
[----:B------:R-:W2:Y:S01]  /*2bc0*/  LDCU UR5, c[0x0][0x3b0] ;  /* 0x00007600ff0577ac */ /* 0x000ea20008000800 */
[----:B0-----:R-:W-:Y:S01]  /*2bd0*/  IMAD R2, R17, 0x200, R16 ;  /* 0x0000020011027824 */ /* 0x001fe200078e0210 */
[----:B------:R-:W-:Y:S01]  /*2be0*/  BSSY.RECONVERGENT B6, `(.L_x_6594) ;  /* 0x00000df000067945 */ /* 0x000fe20003800200 */
[----:B------:R-:W-:-:S04]  /*2bf0*/  UPRMT UR4, UR39, 0x9910, URZ ;  /* 0x0000991027047896 */ /* 0x000fc800080000ff */
[----:B------:R-:W-:Y:S01]  /*2c00*/  UISETP.GT.AND UP0, UPT, UR4, 0x9, UPT ;  /* 0x000000090400788c */ /* 0x000fe2000bf04270 */
        /* <DEDUP_REMOVED lines=15> */
.L_x_6598:
[----:B------:R-:W2:Y:S02]  /*2d00*/  LDG.E.U8 R4, desc[UR36][R4.64] ;  /* 0x0000002404047981 */ /* 0x000ea4000c1e1100 */
[----:B--2---:R-:W-:Y:S01]  /*2d10*/  I2FP.F32.U32 R22, R4 ;  /* 0x0000000400167245 */ /* 0x004fe20000201000 */
[----:B------:R-:W-:Y:S06]  /*2d20*/  BRA `(.L_x_6600) ;  /* 0x0000000c00287947 */ /* 0x000fec0003800000 */
.L_x_6597:
        /* <DEDUP_REMOVED lines=9> */
.L_x_6602:
[----:B------:R-:W2:Y:S02]  /*2dc0*/  LDG.E R4, desc[UR36][R4.64] ;  /* 0x0000002404047981 */ /* 0x000ea4000c1e1900 */
[----:B--2---:R-:W-:Y:S01]  /*2dd0*/  I2FP.F32.S32 R22, R4 ;  /* 0x0000000400167245 */ /* 0x004fe20000201400 */
[----:B------:R-:W-:Y:S06]  /*2de0*/  BRA `(.L_x_6600) ;  /* 0x0000000800f87947 */ /* 0x000fec0003800000 */
.L_x_6601:
[----:B------:R-:W2:Y:S02]  /*2df0*/  LDG.E.U16 R4, desc[UR36][R4.64] ;  /* 0x0000002404047981 */ /* 0x000ea4000c1e1500 */
[----:B--2---:R2:W0:Y:S01]  /*2e00*/  I2F.S16 R22, R4 ;  /* 0x0000000400167306 */ /* 0x0044220000101400 */
[----:B------:R-:W-:Y:S05]  /*2e10*/  BRA `(.L_x_6600) ;  /* 0x0000000800ec7947 */ /* 0x000fea0003800000 */
.L_x_6596:
        /* <DEDUP_REMOVED lines=8> */
.L_x_6604:
[----:B------:R-:W2:Y:S02]  /*2ea0*/  LDG.E.U16 R4, desc[UR36][R4.64] ;  /* 0x0000002404047981 */ /* 0x000ea4000c1e1500 */
[----:B--2---:R-:W-:Y:S01]  /*2eb0*/  HADD2.F32 R22, -RZ, R4.H0_H0 ;  /* 0x20000004ff167230 */ /* 0x004fe20000004100 */
[----:B------:R-:W-:Y:S06]  /*2ec0*/  BRA `(.L_x_6600) ;  /* 0x0000000800c07947 */ /* 0x000fec0003800000 */
.L_x_6603:
        /* <DEDUP_REMOVED lines=8> */
.L_x_6606:
[----:B------:R-:W2:Y:S02]  /*2f50*/  LDG.E.U16 R4, desc[UR36][R4.64] ;  /* 0x0000002404047981 */ /* 0x000ea4000c1e1500 */
[----:B--2---:R-:W-:Y:S01]  /*2f60*/  HADD2.F32 R22, -RZ, R4.H0_H0 ;  /* 0x20000004ff167230 */ /* 0x004fe20000004100 */
[----:B------:R-:W-:Y:S06]  /*2f70*/  BRA `(.L_x_6600) ;  /* 0x0000000800947947 */ /* 0x000fec0003800000 */
.L_x_6605:
[----:B------:R-:W2:Y:S01]  /*2f80*/  LDG.E.64 R4, desc[UR36][R4.64] ;  /* 0x0000002404047981 */ /* 0x000ea2000c1e1b00 */
[----:B------:R-:W-:Y:S01]  /*2f90*/  UMOV UR4, 0xf0000000 ;  /* 0xf000000000047882 */ /* 0x000fe20000000000 */
[----:B------:R-:W-:Y:S01]  /*2fa0*/  UMOV UR5, 0x380fffff ;  /* 0x380fffff00057882 */ /* 0x000fe20000000000 */
[----:B--2---:R-:W0:Y:S01]  /*2fb0*/  F2F.F32.F64 R22, R4 ;  /* 0x0000000400167310 */ /* 0x004e220000301000 */
[----:B------:R-:W-:-:S14]  /*2fc0*/  DSETP.GEU.AND P0, PT, |R4|, UR4, PT ;  /* 0x0000000404007e2a */ /* 0x000fdc000bf0e200 */
[----:B0-----:R-:W-:Y:S01]  /*2fd0*/  @!P0 FMUL R22, R22, 1.175494350822287508e-38 ;  /* 0x0080000016168820 */ /* 0x001fe20000400000 */
[----:B------:R-:W-:Y:S06]  /*2fe0*/  BRA `(.L_x_6600) ;  /* 0x0000000800787947 */ /* 0x000fec0003800000 */
.L_x_6595:
        /* <DEDUP_REMOVED lines=12> */
.L_x_6609:
[----:B------:R-:W2:Y:S01]  /*30b0*/  LDG.E.64 R4, desc[UR36][R4.64] ;  /* 0x0000002404047981 */ /* 0x000ea2000c1e1b00 */
[----:B------:R-:W-:Y:S01]  /*30c0*/  UMOV UR4, 0xf0000000 ;  /* 0xf000000000047882 */ /* 0x000fe20000000000 */
[----:B------:R-:W-:Y:S01]  /*30d0*/  UMOV UR5, 0x380fffff ;  /* 0x380fffff00057882 */ /* 0x000fe20000000000 */
[----:B--2---:R-:W0:Y:S01]  /*30e0*/  F2F.F32.F64 R22, R4 ;  /* 0x0000000400167310 */ /* 0x004e220000301000 */
[----:B------:R-:W-:-:S14]  /*30f0*/  DSETP.GEU.AND P0, PT, |R4|, UR4, PT ;  /* 0x0000000404007e2a */ /* 0x000fdc000bf0e200 */
[----:B0-----:R-:W-:Y:S01]  /*3100*/  @!P0 FMUL R22, R22, 1.175494350822287508e-38 ;  /* 0x0080000016168820 */ /* 0x001fe20000400000 */
[----:B------:R-:W-:Y:S06]  /*3110*/  BRA `(.L_x_6600) ;  /* 0x00000008002c7947 */ /* 0x000fec0003800000 */
.L_x_6608:
        /* <DEDUP_REMOVED lines=25> */
.L_x_6611:
        /* <DEDUP_REMOVED lines=13> */
.L_x_6610:
[----:B------:R-:W2:Y:S02]  /*3380*/  LDG.E.U16 R4, desc[UR36][R4.64] ;  /* 0x0000002404047981 */ /* 0x000ea4000c1e1500 */
[----:B--2---:R-:W-:Y:S01]  /*3390*/  IMAD.U32 R22, R4, 0x10000, RZ ;  /* 0x0001000004167824 */ /* 0x004fe200078e00ff */
[----:B------:R-:W-:Y:S06]  /*33a0*/  BRA `(.L_x_6600) ;  /* 0x0000000400887947 */ /* 0x000fec0003800000 */
.L_x_6607:
        /* <DEDUP_REMOVED lines=11> */
.L_x_6614:
        /* <DEDUP_REMOVED lines=20> */
.L_x_6616:
[----:B------:R-:W-:Y:S05]  /*35a0*/  BSYNC.RECONVERGENT B0 ;  /* 0x0000000000007941 */ /* 0x000fea0003800200 */
.L_x_6615:
[----:B------:R-:W-:Y:S01]  /*35b0*/  IMAD.SHL.U32 R0, R0, 0x100000, RZ ;  /* 0x0010000000007824 */ /* 0x000fe200078e00ff */
[----:B------:R-:W-:-:S04]  /*35c0*/  LEA R3, R3, 0x3b800000, 0x17 ;  /* 0x3b80000003037811 */ /* 0x000fc800078eb8ff */
[----:B------:R-:W-:Y:S01]  /*35d0*/  LOP3.LUT R22, R3, R0, R7, 0xfe, !PT ;  /* 0x0000000003167212 */ /* 0x000fe200078efe07 */
[----:B------:R-:W-:Y:S06]  /*35e0*/  BRA `(.L_x_6600) ;  /* 0x0000000000f87947 */ /* 0x000fec0003800000 */
.L_x_6613:
        /* <DEDUP_REMOVED lines=20> */
.L_x_6618:
[----:B------:R-:W-:Y:S05]  /*3730*/  BSYNC.RECONVERGENT B0 ;  /* 0x0000000000007941 */ /* 0x000fea0003800200 */
.L_x_6617:
[----:B------:R-:W-:Y:S01]  /*3740*/  IMAD.SHL.U32 R0, R0, 0x200000, RZ ;  /* 0x0020000000007824 */ /* 0x000fe200078e00ff */
[----:B------:R-:W-:-:S04]  /*3750*/  LEA R3, R3, 0x37800000, 0x17 ;  /* 0x3780000003037811 */ /* 0x000fc800078eb8ff */
[----:B------:R-:W-:Y:S01]  /*3760*/  LOP3.LUT R22, R3, R0, R7, 0xfe, !PT ;  /* 0x0000000003167212 */ /* 0x000fe200078efe07 */
[----:B------:R-:W-:Y:S06]  /*3770*/  BRA `(.L_x_6600) ;  /* 0x0000000000947947 */ /* 0x000fec0003800000 */
.L_x_6612:
        /* <DEDUP_REMOVED lines=14> */
.L_x_6599:
        /* <DEDUP_REMOVED lines=16> */
.L_x_6621:
[----:B------:R-:W-:Y:S01]  /*3960*/  IMAD.MOV.U32 R22, RZ, RZ, RZ ;  /* 0x000000ffff167224 */ /* 0x000fe200078e00ff */
[----:B------:R-:W-:Y:S06]  /*3970*/  BRA `(.L_x_6600) ;  /* 0x0000000000147947 */ /* 0x000fec0003800000 */
.L_x_6620:
[----:B------:R-:W2:Y:S02]  /*3980*/  LDG.E.64 R22, desc[UR36][R4.64] ;  /* 0x0000002404167981 */ /* 0x000ea4000c1e1b00 */
[----:B--2---:R0:W1:Y:S01]  /*3990*/  I2F.U64 R22, R22 ;  /* 0x0000001600167312 */ /* 0x0040620000301000 */
[----:B------:R-:W-:Y:S05]  /*39a0*/  BRA `(.L_x_6600) ;  /* 0x0000000000087947 */ /* 0x000fea0003800000 */
.L_x_6619:
[----:B------:R-:W2:Y:S02]  /*39b0*/  LDG.E R4, desc[UR36][R4.64] ;  /* 0x0000002404047981 */ /* 0x000ea4000c1e1900 */
[----:B--2---:R-:W-:-:S07]  /*39c0*/  I2FP.F32.U32 R22, R4 ;  /* 0x0000000400167245 */ /* 0x004fce0000201000 */
.L_x_6600:
[----:B------:R-:W-:Y:S05]  /*39d0*/  BSYNC.RECONVERGENT B6 ;  /* 0x0000000000067941 */ /* 0x000fea0003800200 */
.L_x_6594:
[----:B0-2---:R-:W0:Y:S01]  /*39e0*/  LDC.64 R4, c[0x0][0x398] ;  /* 0x0000e600ff047b82 */ /* 0x005e220000000a00 */
        /* <DEDUP_REMOVED lines=19> */
.L_x_6626:
[----:B------:R-:W2:Y:S02]  /*3b20*/  LDG.E.U8 R4, desc[UR36][R4.64] ;  /* 0x0000002404047981 */ /* 0x000ea4000c1e1100 */
[----:B--2---:R-:W-:Y:S01]  /*3b30*/  I2FP.F32.U32 R30, R4 ;  /* 0x00000004001e7245 */ /* 0x004fe20000201000 */
[----:B------:R-:W-:Y:S06]  /*3b40*/  BRA `(.L_x_6628) ;  /* 0x0000000c00287947 */ /* 0x000fec0003800000 */
.L_x_6625:
        /* <DEDUP_REMOVED lines=9> */
.L_x_6630:
[----:B------:R-:W2:Y:S02]  /*3be0*/  LDG.E R4, desc[UR36][R4.64] ;  /* 0x0000002404047981 */ /* 0x000ea4000c1e1900 */
[----:B--2---:R-:W-:Y:S01]  /*3bf0*/  I2FP.F32.S32 R30, R4 ;  /* 0x00000004001e7245 */ /* 0x004fe20000201400 */
[----:B------:R-:W-:Y:S06]  /*3c00*/  BRA `(.L_x_6628) ;  /* 0x0000000800f87947 */ /* 0x000fec0003800000 */
.L_x_6629:
[----:B------:R-:W2:Y:S02]  /*3c10*/  LDG.E.U16 R4, desc[UR36][R4.64] ;  /* 0x0000002404047981 */ /* 0x000ea4000c1e1500 */
[----:B--2---:R0:W2:Y:S01]  /*3c20*/  I2F.S16 R30, R4 ;  /* 0x00000004001e7306 */ /* 0x0040a20000101400 */
[----:B------:R-:W-:Y:S05]  /*3c30*/  BRA `(.L_x_6628) ;  /* 0x0000000800ec7947 */ /* 0x000fea0003800000 */
.L_x_6624:
        /* <DEDUP_REMOVED lines=8> */
.L_x_6632:
[----:B------:R-:W2:Y:S02]  /*3cc0*/  LDG.E.U16 R4, desc[UR36][R4.64] ;  /* 0x0000002404047981 */ /* 0x000ea4000c1e1500 */
[----:B--2---:R-:W-:Y:S01]  /*3cd0*/  HADD2.F32 R30, -RZ, R4.H0_H0 ;  /* 0x20000004ff1e7230 */ /* 0x004fe20000004100 */
[----:B------:R-:W-:Y:S06]  /*3ce0*/  BRA `(.L_x_6628) ;  /* 0x0000000800c07947 */ /* 0x000fec0003800000 */
.L_x_6631:
        /* <DEDUP_REMOVED lines=8> */
.L_x_6634:
[----:B------:R-:W2:Y:S02]  /*3d70*/  LDG.E.U16 R4, desc[UR36][R4.64] ;  /* 0x0000002404047981 */ /* 0x000ea4000c1e1500 */
[----:B--2---:R-:W-:Y:S01]  /*3d80*/  HADD2.F32 R30, -RZ, R4.H0_H0 ;  /* 0x20000004ff1e7230 */ /* 0x004fe20000004100 */
[----:B------:R-:W-:Y:S06]  /*3d90*/  BRA `(.L_x_6628) ;  /* 0x0000000800947947 */ /* 0x000fec0003800000 */
.L_x_6633:
[----:B------:R-:W2:Y:S01]  /*3da0*/  LDG.E.64 R4, desc[UR36][R4.64] ;  /* 0x0000002404047981 */ /* 0x000ea2000c1e1b00 */
[----:B------:R-:W-:Y:S01]  /*3db0*/  UMOV UR4, 0xf0000000 ;  /* 0xf000000000047882 */ /* 0x000fe20000000000 */
[----:B------:R-:W-:Y:S01]  /*3dc0*/  UMOV UR5, 0x380fffff ;  /* 0x380fffff00057882 */ /* 0x000fe20000000000 */
[----:B--2---:R-:W0:Y:S01]  /*3dd0*/  F2F.F32.F64 R30, R4 ;  /* 0x00000004001e7310 */ /* 0x004e220000301000 */
[----:B------:R-:W-:-:S14]  /*3de0*/  DSETP.GEU.AND P0, PT, |R4|, UR4, PT ;  /* 0x0000000404007e2a */ /* 0x000fdc000bf0e200 */
[----:B0-----:R-:W-:Y:S01]  /*3df0*/  @!P0 FMUL R30, R30, 1.175494350822287508e-38 ;  /* 0x008000001e1e8820 */ /* 0x001fe20000400000 */
[----:B------:R-:W-:Y:S06]  /*3e00*/  BRA `(.L_x_6628) ;  /* 0x0000000800787947 */ /* 0x000fec0003800000 */
.L_x_6623:
        /* <DEDUP_REMOVED lines=12> */
.L_x_6637:
[----:B------:R-:W2:Y:S01]  /*3ed0*/  LDG.E.64 R4, desc[UR36][R4.64] ;  /* 0x0000002404047981 */ /* 0x000ea2000c1e1b00 */
[----:B------:R-:W-:Y:S01]  /*3ee0*/  UMOV UR4, 0xf0000000 ;  /* 0xf000000000047882 */ /* 0x000fe20000000000 */
[----:B------:R-:W-:Y:S01]  /*3ef0*/  UMOV UR5, 0x380fffff ;  /* 0x380fffff00057882 */ /* 0x000fe20000000000 */
[----:B--2---:R-:W0:Y:S01]  /*3f00*/  F2F.F32.F64 R30, R4 ;  /* 0x00000004001e7310 */ /* 0x004e220000301000 */
[----:B------:R-:W-:-:S14]  /*3f10*/  DSETP.GEU.AND P0, PT, |R4|, UR4, PT ;  /* 0x0000000404007e2a */ /* 0x000fdc000bf0e200 */
[----:B0-----:R-:W-:Y:S01]  /*3f20*/  @!P0 FMUL R30, R30, 1.175494350822287508e-38 ;  /* 0x008000001e1e8820 */ /* 0x001fe20000400000 */
[----:B------:R-:W-:Y:S06]  /*3f30*/  BRA `(.L_x_6628) ;  /* 0x00000008002c7947 */ /* 0x000fec0003800000 */
.L_x_6636:
        /* <DEDUP_REMOVED lines=25> */
.L_x_6639:
        /* <DEDUP_REMOVED lines=13> */
.L_x_6638:
[----:B------:R-:W2:Y:S02]  /*41a0*/  LDG.E.U16 R4, desc[UR36][R4.64] ;  /* 0x0000002404047981 */ /* 0x000ea4000c1e1500 */
[----:B--2---:R-:W-:Y:S01]  /*41b0*/  IMAD.U32 R30, R4, 0x10000, RZ ;  /* 0x00010000041e7824 */ /* 0x004fe200078e00ff */
[----:B------:R-:W-:Y:S06]  /*41c0*/  BRA `(.L_x_6628) ;  /* 0x0000000400887947 */ /* 0x000fec0003800000 */
.L_x_6635:
        /* <DEDUP_REMOVED lines=11> */
.L_x_6642:
        /* <DEDUP_REMOVED lines=20> */
.L_x_6644:
[----:B------:R-:W-:Y:S05]  /*43c0*/  BSYNC.RECONVERGENT B0 ;  /* 0x0000000000007941 */ /* 0x000fea0003800200 */
.L_x_6643:
[----:B------:R-:W-:Y:S01]  /*43d0*/  IMAD.SHL.U32 R0, R0, 0x100000, RZ ;  /* 0x0010000000007824 */ /* 0x000fe200078e00ff */
[----:B------:R-:W-:-:S04]  /*43e0*/  LEA R3, R3, 0x3b800000, 0x17 ;  /* 0x3b80000003037811 */ /* 0x000fc800078eb8ff */
[----:B------:R-:W-:Y:S01]  /*43f0*/  LOP3.LUT R30, R3, R0, R7, 0xfe, !PT ;  /* 0x00000000031e7212 */ /* 0x000fe200078efe07 */
[----:B------:R-:W-:Y:S06]  /*4400*/  BRA `(.L_x_6628) ;  /* 0x0000000000f87947 */ /* 0x000fec0003800000 */
.L_x_6641:
        /* <DEDUP_REMOVED lines=20> */
.L_x_6646:
[----:B------:R-:W-:Y:S05]  /*4550*/  BSYNC.RECONVERGENT B0 ;  /* 0x0000000000007941 */ /* 0x000fea0003800200 */
.L_x_6645:
[----:B------:R-:W-:Y:S01]  /*4560*/  IMAD.SHL.U32 R0, R0, 0x200000, RZ ;  /* 0x0020000000007824 */ /* 0x000fe200078e00ff */
[----:B------:R-:W-:-:S04]  /*4570*/  LEA R3, R3, 0x37800000, 0x17 ;  /* 0x3780000003037811 */ /* 0x000fc800078eb8ff */
[----:B------:R-:W-:Y:S01]  /*4580*/  LOP3.LUT R30, R3, R0, R7, 0xfe, !PT ;  /* 0x00000000031e7212 */ /* 0x000fe200078efe07 */
[----:B------:R-:W-:Y:S06]  /*4590*/  BRA `(.L_x_6628) ;  /* 0x0000000000947947 */ /* 0x000fec0003800000 */
.L_x_6640:
        /* <DEDUP_REMOVED lines=14> */
.L_x_6627:
        /* <DEDUP_REMOVED lines=16> */
.L_x_6649:
[----:B------:R-:W-:Y:S01]  /*4780*/  IMAD.MOV.U32 R30, RZ, RZ, RZ ;  /* 0x000000ffff1e7224 */ /* 0x000fe200078e00ff */
[----:B------:R-:W-:Y:S06]  /*4790*/  BRA `(.L_x_6628) ;  /* 0x0000000000147947 */ /* 0x000fec0003800000 */
.L_x_6648:
[----:B------:R-:W2:Y:S02]  /*47a0*/  LDG.E.64 R4, desc[UR36][R4.64] ;  /* 0x0000002404047981 */ /* 0x000ea4000c1e1b00 */
[----:B--2---:R0:W2:Y:S01]  /*47b0*/  I2F.U64 R30, R4 ;  /* 0x00000004001e7312 */ /* 0x0040a20000301000 */
[----:B------:R-:W-:Y:S05]  /*47c0*/  BRA `(.L_x_6628) ;  /* 0x0000000000087947 */ /* 0x000fea0003800000 */
.L_x_6647:
[----:B------:R-:W2:Y:S02]  /*47d0*/  LDG.E R4, desc[UR36][R4.64] ;  /* 0x0000002404047981 */ /* 0x000ea4000c1e1900 */
[----:B--2---:R-:W-:-:S07]  /*47e0*/  I2FP.F32.U32 R30, R4 ;  /* 0x00000004001e7245 */ /* 0x004fce0000201000 */
.L_x_6628:
[----:B------:R-:W-:Y:S05]  /*47f0*/  BSYNC.RECONVERGENT B6 ;  /* 0x0000000000067941 */ /* 0x000fea0003800200 */
.L_x_6622:
        /* <DEDUP_REMOVED lines=20> */
.L_x_6654:
[----:B------:R-:W2:Y:S02]  /*4940*/  LDG.E.U8 R2, desc[UR36][R2.64] ;  /* 0x0000002402027981 */ /* 0x000ea4000c1e1100 */
[----:B--2---:R-:W-:Y:S01]  /*4950*/  I2FP.F32.U32 R29, R2 ;  /* 0x00000002001d7245 */ /* 0x004fe20000201000 */
[----:B------:R-:W-:Y:S06]  /*4960*/  BRA `(.L_x_6656) ;  /* 0x0000000c00247947 */ /* 0x000fec0003800000 */
.L_x_6653:
        /* <DEDUP_REMOVED lines=9> */
.L_x_6658:
[----:B------:R-:W2:Y:S02]  /*4a00*/  LDG.E R2, desc[UR36][R2.64] ;  /* 0x0000002402027981 */ /* 0x000ea4000c1e1900 */
[----:B--2---:R-:W-:Y:S01]  /*4a10*/  I2FP.F32.S32 R29, R2 ;  /* 0x00000002001d7245 */ /* 0x004fe20000201400 */
[----:B------:R-:W-:Y:S06]  /*4a20*/  BRA `(.L_x_6656) ;  /* 0x0000000800f47947 */ /* 0x000fec0003800000 */
.L_x_6657:
[----:B------:R-:W2:Y:S02]  /*4a30*/  LDG.E.U16 R2, desc[UR36][R2.64] ;  /* 0x0000002402027981 */ /* 0x000ea4000c1e1500 */
[----:B--2---:R0:W1:Y:S01]  /*4a40*/  I2F.S16 R29, R2 ;  /* 0x00000002001d7306 */ /* 0x0040620000101400 */
[----:B------:R-:W-:Y:S05]  /*4a50*/  BRA `(.L_x_6656) ;  /* 0x0000000800e87947 */ /* 0x000fea0003800000 */
.L_x_6652:
        /* <DEDUP_REMOVED lines=8> */
.L_x_6660:
[----:B------:R-:W2:Y:S02]  /*4ae0*/  LDG.E.U16 R2, desc[UR36][R2.64] ;  /* 0x0000002402027981 */ /* 0x000ea4000c1e1500 */
[----:B--2---:R-:W-:Y:S01]  /*4af0*/  HADD2.F32 R29, -RZ, R2.H0_H0 ;  /* 0x20000002ff1d7230 */ /* 0x004fe20000004100 */
[----:B------:R-:W-:Y:S06]  /*4b00*/  BRA `(.L_x_6656) ;  /* 0x0000000800bc7947 */ /* 0x000fec0003800000 */
.L_x_6659:
        /* <DEDUP_REMOVED lines=8> */
.L_x_6662:
[----:B------:R-:W2:Y:S02]  /*4b90*/  LDG.E.U16 R2, desc[UR36][R2.64] ;  /* 0x0000002402027981 */ /* 0x000ea4000c1e1500 */
[----:B--2---:R-:W-:Y:S01]  /*4ba0*/  HADD2.F32 R29, -RZ, R2.H0_H0 ;  /* 0x20000002ff1d7230 */ /* 0x004fe20000004100 */
[----:B------:R-:W-:Y:S06]  /*4bb0*/  BRA `(.L_x_6656) ;  /* 0x0000000800907947 */ /* 0x000fec0003800000 */
.L_x_6661:
[----:B------:R-:W2:Y:S01]  /*4bc0*/  LDG.E.64 R2, desc[UR36][R2.64] ;  /* 0x0000002402027981 */ /* 0x000ea2000c1e1b00 */
[----:B------:R-:W-:Y:S01]  /*4bd0*/  UMOV UR4, 0xf0000000 ;  /* 0xf000000000047882 */ /* 0x000fe20000000000 */
[----:B------:R-:W-:Y:S01]  /*4be0*/  UMOV UR5, 0x380fffff ;  /* 0x380fffff00057882 */ /* 0x000fe20000000000 */
[----:B--2---:R-:W0:Y:S01]  /*4bf0*/  F2F.F32.F64 R29, R2 ;  /* 0x00000002001d7310 */ /* 0x004e220000301000 */
[----:B------:R-:W-:-:S14]  /*4c00*/  DSETP.GEU.AND P0, PT, |R2|, UR4, PT ;  /* 0x0000000402007e2a */ /* 0x000fdc000bf0e200 */
[----:B0-----:R-:W-:Y:S01]  /*4c10*/  @!P0 FMUL R29, R29, 1.175494350822287508e-38 ;  /* 0x008000001d1d8820 */ /* 0x001fe20000400000 */
[----:B------:R-:W-:Y:S06]  /*4c20*/  BRA `(.L_x_6656) ;  /* 0x0000000800747947 */ /* 0x000fec0003800000 */
.L_x_6651:
        /* <DEDUP_REMOVED lines=12> */
.L_x_6665:
[----:B------:R-:W2:Y:S01]  /*4cf0*/  LDG.E.64 R2, desc[UR36][R2.64] ;  /* 0x0000002402027981 */ /* 0x000ea2000c1e1b00 */
[----:B------:R-:W-:Y:S01]  /*4d00*/  UMOV UR4, 0xf0000000 ;  /* 0xf000000000047882 */ /* 0x000fe20000000000 */
[----:B------:R-:W-:Y:S01]  /*4d10*/  UMOV UR5, 0x380fffff ;  /* 0x380fffff00057882 */ /* 0x000fe20000000000 */
[----:B--2---:R-:W0:Y:S01]  /*4d20*/  F2F.F32.F64 R29, R2 ;  /* 0x00000002001d7310 */ /* 0x004e220000301000 */
[----:B------:R-:W-:-:S14]  /*4d30*/  DSETP.GEU.AND P0, PT, |R2|, UR4, PT ;  /* 0x0000000402007e2a */ /* 0x000fdc000bf0e200 */
[----:B0-----:R-:W-:Y:S01]  /*4d40*/  @!P0 FMUL R29, R29, 1.175494350822287508e-38 ;  /* 0x008000001d1d8820 */ /* 0x001fe20000400000 */
[----:B------:R-:W-:Y:S06]  /*4d50*/  BRA `(.L_x_6656) ;  /* 0x0000000800287947 */ /* 0x000fec0003800000 */
.L_x_6664:
        /* <DEDUP_REMOVED lines=25> */
.L_x_6667:
        /* <DEDUP_REMOVED lines=12> */
.L_x_6666:
[----:B------:R-:W2:Y:S02]  /*4fb0*/  LDG.E.U16 R2, desc[UR36][R2.64] ;  /* 0x0000002402027981 */ /* 0x000ea4000c1e1500 */
[----:B--2---:R-:W-:Y:S01]  /*4fc0*/  IMAD.U32 R29, R2, 0x10000, RZ ;  /* 0x00010000021d7824 */ /* 0x004fe200078e00ff */
[----:B------:R-:W-:Y:S06]  /*4fd0*/  BRA `(.L_x_6656) ;  /* 0x0000000400887947 */ /* 0x000fec0003800000 */
.L_x_6663:
        /* <DEDUP_REMOVED lines=11> */
.L_x_6670:
        /* <DEDUP_REMOVED lines=20> */
.L_x_6672:
[----:B------:R-:W-:Y:S05]  /*51d0*/  BSYNC.RECONVERGENT B0 ;  /* 0x0000000000007941 */ /* 0x000fea0003800200 */
.L_x_6671:
[----:B------:R-:W-:Y:S01]  /*51e0*/  IMAD.SHL.U32 R0, R0, 0x100000, RZ ;  /* 0x0010000000007824 */ /* 0x000fe200078e00ff */
[----:B------:R-:W-:-:S04]  /*51f0*/  LEA R2, R2, 0x3b800000, 0x17 ;  /* 0x3b80000002027811 */ /* 0x000fc800078eb8ff */
[----:B------:R-:W-:Y:S01]  /*5200*/  LOP3.LUT R29, R2, R0, R29, 0xfe, !PT ;  /* 0x00000000021d7212 */ /* 0x000fe200078efe1d */
[----:B------:R-:W-:Y:S06]  /*5210*/  BRA `(.L_x_6656) ;  /* 0x0000000000f87947 */ /* 0x000fec0003800000 */
.L_x_6669:
        /* <DEDUP_REMOVED lines=20> */
.L_x_6674:
[----:B------:R-:W-:Y:S05]  /*5360*/  BSYNC.RECONVERGENT B0 ;  /* 0x0000000000007941 */ /* 0x000fea0003800200 */
.L_x_6673:
[----:B------:R-:W-:Y:S01]  /*5370*/  IMAD.SHL.U32 R0, R0, 0x200000, RZ ;  /* 0x0020000000007824 */ /* 0x000fe200078e00ff */
[----:B------:R-:W-:-:S04]  /*5380*/  LEA R2, R2, 0x37800000, 0x17 ;  /* 0x3780000002027811 */ /* 0x000fc800078eb8ff */
[----:B------:R-:W-:Y:S01]  /*5390*/  LOP3.LUT R29, R2, R0, R29, 0xfe, !PT ;  /* 0x00000000021d7212 */ /* 0x000fe200078efe1d */
[----:B------:R-:W-:Y:S06]  /*53a0*/  BRA `(.L_x_6656) ;  /* 0x0000000000947947 */ /* 0x000fec0003800000 */
.L_x_6668:
        /* <DEDUP_REMOVED lines=14> */
.L_x_6655:
        /* <DEDUP_REMOVED lines=16> */
.L_x_6677:
[----:B------:R-:W-:Y:S01]  /*5590*/  IMAD.MOV.U32 R29, RZ, RZ, RZ ;  /* 0x000000ffff1d7224 */ /* 0x000fe200078e00ff */
[----:B------:R-:W-:Y:S06]  /*55a0*/  BRA `(.L_x_6656) ;  /* 0x0000000000147947 */ /* 0x000fec0003800000 */
.L_x_6676:
[----:B------:R-:W2:Y:S02]  /*55b0*/  LDG.E.64 R2, desc[UR36][R2.64] ;  /* 0x0000002402027981 */ /* 0x000ea4000c1e1b00 */
[----:B--2---:R0:W1:Y:S01]  /*55c0*/  I2F.U64 R29, R2 ;  /* 0x00000002001d7312 */ /* 0x0040620000301000 */
[----:B------:R-:W-:Y:S05]  /*55d0*/  BRA `(.L_x_6656) ;  /* 0x0000000000087947 */ /* 0x000fea0003800000 */
.L_x_6675:
[----:B------:R-:W2:Y:S02]  /*55e0*/  LDG.E R2, desc[UR36][R2.64] ;  /* 0x0000002402027981 */ /* 0x000ea4000c1e1900 */
[----:B--2---:R-:W-:-:S07]  /*55f0*/  I2FP.F32.U32 R29, R2 ;  /* 0x00000002001d7245 */ /* 0x004fce0000201000 */
.L_x_6656:
[----:B------:R-:W-:Y:S05]  /*5600*/  BSYNC.RECONVERGENT B6 ;  /* 0x0000000000067941 */ /* 0x000fea0003800200 */
.L_x_6650:
[----:B------:R-:W-:-:S07]  /*5610*/  VIADD R16, R16, 0x80 ;  /* 0x0000008010107836 */ /* 0x000fce0000000000 */
.L_x_6593:
[----:B------:R-:W-:Y:S05]  /*5620*/  BSYNC.RECONVERGENT B7 ;  /* 0x0000000000077941 */ /* 0x000fea0003800200 */
.L_x_6592:
[----:B------:R-:W-:Y:S01]  /*5630*/  ISETP.GE.AND P0, PT, R16, R19, PT ;  /* 0x000000131000720c */ /* 0x000fe20003f06270 */
[----:B------:R-:W-:Y:S01]  /*5640*/  BSSY.RECONVERGENT B7, `(.L_x_6678) ;  /* 0x00002ac000077945 */ /* 0x000fe20003800200 */
[----:B------:R-:W-:Y:S02]  /*5650*/  IMAD.MOV.U32 R24, RZ, RZ, RZ ;  /* 0x000000ffff187224 */ /* 0x000fe400078e00ff */
[----:B------:R-:W-:Y:S02]  /*5660*/  IMAD.MOV.U32 R27, RZ, RZ, RZ ;  /* 0x000000ffff1b7224 */ /* 0x000fe400078e00ff */
[----:B------:R-:W-:-:S07]  /*5670*/  IMAD.MOV.U32 R18, RZ, RZ, RZ ;  /* 0x000000ffff127224 */ /* 0x000fce00078e00ff */
[----:B------:R-:W-:Y:S05]  /*5680*/  @P0 BRA `(.L_x_6679) ;  /* 0x00000028009c0947 */ /* 0x000fea0003800000 */
[----:B------:R-:W1:Y:S01]  /*5690*/  LDC.64 R4, c[0x0][0x390] ;  /* 0x0000e400ff047b82 */ /* 0x000e620000000a00 */
[----:B------:R-:W3:Y:S01]  /*56a0*/  LDCU UR5, c[0x0][0x3b0] ;  /* 0x00007600ff0577ac */ /* 0x000ee20008000800 */
[----:B0-2---:R-:W-:Y:S01]  /*56b0*/  IMAD R2, R17, 0x200, R16 ;  /* 0x0000020011027824 */ /* 0x005fe200078e0210 */
[----:B------:R-:W-:Y:S01]  /*56c0*/  BSSY.RECONVERGENT B6, `(.L_x_6680) ;  /* 0x00000df000067945 */ /* 0x000fe20003800200 */
[----:B------:R-:W-:-:S04]  /*56d0*/  UPRMT UR4, UR39, 0x9910, URZ ;  /* 0x0000991027047896 */ /* 0x000fc800080000ff */
[----:B------:R-:W-:Y:S01]  /*56e0*/  UISETP.GT.AND UP0, UPT, UR4, 0x9, UPT ;  /* 0x000000090400788c */ /* 0x000fe2000bf04270 */
[----:B---3--:R-:W-:-:S05]  /*56f0*/  IMAD R3, R2, UR5, RZ ;  /* 0x0000000502037c24 */ /* 0x008fca000f8e02ff */
        /* <DEDUP_REMOVED lines=14> */
.L_x_6684:
[----:B------:R-:W2:Y:S02]  /*57e0*/  LDG.E.U8 R4, desc[UR36][R4.64] ;  /* 0x0000002404047981 */ /* 0x000ea4000c1e1100 */
[----:B--2---:R-:W-:Y:S01]  /*57f0*/  I2FP.F32.U32 R24, R4 ;  /* 0x0000000400187245 */ /* 0x004fe20000201000 */
[----:B------:R-:W-:Y:S06]  /*5800*/  BRA `(.L_x_6686) ;  /* 0x0000000c00287947 */ /* 0x000fec0003800000 */
.L_x_6683:
        /* <DEDUP_REMOVED lines=9> */
.L_x_6688:
[----:B------:R-:W2:Y:S02]  /*58a0*/  LDG.E R4, desc[UR36][R4.64] ;  /* 0x0000002404047981 */ /* 0x000ea4000c1e1900 */
[----:B--2---:R-:W-:Y:S01]  /*58b0*/  I2FP.F32.S32 R24, R4 ;  /* 0x0000000400187245 */ /* 0x004fe20000201400 */
[----:B------:R-:W-:Y:S06]  /*58c0*/  BRA `(.L_x_6686) ;  /* 0x0000000800f87947 */ /* 0x000fec0003800000 */
.L_x_6687:
[----:B------:R-:W2:Y:S02]  /*58d0*/  LDG.E.U16 R4, desc[UR36][R4.64] ;  /* 0x0000002404047981 */ /* 0x000ea4000c1e1500 */
[----:B--2---:R2:W3:Y:S01]  /*58e0*/  I2F.S16 R24, R4 ;  /* 0x0000000400187306 */ /* 0x0044e20000101400 */
[----:B------:R-:W-:Y:S05]  /*58f0*/  BRA `(.L_x_6686) ;  /* 0x0000000800ec7947 */ /* 0x000fea0003800000 */
.L_x_6682:
        /* <DEDUP_REMOVED lines=8> */
.L_x_6690:
[----:B------:R-:W2:Y:S02]  /*5980*/  LDG.E.U16 R4, desc[UR36][R4.64] ;  /* 0x0000002404047981 */ /* 0x000ea4000c1e1500 */
[----:B--2---:R-:W-:Y:S01]  /*5990*/  HADD2.F32 R24, -RZ, R4.H0_H0 ;  /* 0x20000004ff187230 */ /* 0x004fe20000004100 */
[----:B------:R-:W-:Y:S06]  /*59a0*/  BRA `(.L_x_6686) ;  /* 0x0000000800c07947 */ /* 0x000fec0003800000 */
.L_x_6689:
        /* <DEDUP_REMOVED lines=8> */
.L_x_6692:
[----:B------:R-:W2:Y:S02]  /*5a30*/  LDG.E.U16 R4, desc[UR36][R4.64] ;  /* 0x0000002404047981 */ /* 0x000ea4000c1e1500 */
[----:B--2---:R-:W-:Y:S01]  /*5a40*/  HADD2.F32 R24, -RZ, R4.H0_H0 ;  /* 0x20000004ff187230 */ /* 0x004fe20000004100 */
[----:B------:R-:W-:Y:S06]  /*5a50*/  BRA `(.L_x_6686) ;  /* 0x0000000800947947 */ /* 0x000fec0003800000 */
.L_x_6691:
[----:B------:R-:W2:Y:S01]  /*5a60*/  LDG.E.64 R4, desc[UR36][R4.64] ;  /* 0x0000002404047981 */ /* 0x000ea2000c1e1b00 */
[----:B------:R-:W-:Y:S01]  /*5a70*/  UMOV UR4, 0xf0000000 ;  /* 0xf000000000047882 */ /* 0x000fe20000000000 */
[----:B------:R-:W-:Y:S01]  /*5a80*/  UMOV UR5, 0x380fffff ;  /* 0x380fffff00057882 */ /* 0x000fe20000000000 */
[----:B--2---:R-:W0:Y:S01]  /*5a90*/  F2F.F32.F64 R24, R4 ;  /* 0x0000000400187310 */ /* 0x004e220000301000 */
[----:B------:R-:W-:-:S14]  /*5aa0*/  DSETP.GEU.AND P0, PT, |R4|, UR4, PT ;  /* 0x0000000404007e2a */ /* 0x000fdc000bf0e200 */
[----:B0-----:R-:W-:Y:S01]  /*5ab0*/  @!P0 FMUL R24, R24, 1.175494350822287508e-38 ;  /* 0x0080000018188820 */ /* 0x001fe20000400000 */
[----:B------:R-:W-:Y:S06]  /*5ac0*/  BRA `(.L_x_6686) ;  /* 0x0000000800787947 */ /* 0x000fec0003800000 */
.L_x_6681:
        /* <DEDUP_REMOVED lines=12> */
.L_x_6695:
[----:B------:R-:W2:Y:S01]  /*5b90*/  LDG.E.64 R4, desc[UR36][R4.64] ;  /* 0x0000002404047981 */ /* 0x000ea2000c1e1b00 */
[----:B------:R-:W-:Y:S01]  /*5ba0*/  UMOV UR4, 0xf0000000 ;  /* 0xf000000000047882 */ /* 0x000fe20000000000 */
[----:B------:R-:W-:Y:S01]  /*5bb0*/  UMOV UR5, 0x380fffff ;  /* 0x380fffff00057882 */ /* 0x000fe20000000000 */
[----:B--2---:R-:W0:Y:S01]  /*5bc0*/  F2F.F32.F64 R24, R4 ;  /* 0x0000000400187310 */ /* 0x004e220000301000 */
[----:B------:R-:W-:-:S14]  /*5bd0*/  DSETP.GEU.AND P0, PT, |R4|, UR4, PT ;  /* 0x0000000404007e2a */ /* 0x000fdc000bf0e200 */
[----:B0-----:R-:W-:Y:S01]  /*5be0*/  @!P0 FMUL R24, R24, 1.175494350822287508e-38 ;  /* 0x0080000018188820 */ /* 0x001fe20000400000 */
[----:B------:R-:W-:Y:S06]  /*5bf0*/  BRA `(.L_x_6686) ;  /* 0x00000008002c7947 */ /* 0x000fec0003800000 */
.L_x_6694:
        /* <DEDUP_REMOVED lines=25> */
.L_x_6697:
        /* <DEDUP_REMOVED lines=13> */
.L_x_6696:
[----:B------:R-:W2:Y:S02]  /*5e60*/  LDG.E.U16 R4, desc[UR36][R4.64] ;  /* 0x0000002404047981 */ /* 0x000ea4000c1e1500 */
[----:B--2---:R-:W-:Y:S01]  /*5e70*/  IMAD.U32 R24, R4, 0x10000, RZ ;  /* 0x0001000004187824 */ /* 0x004fe200078e00ff */
[----:B------:R-:W-:Y:S06]  /*5e80*/  BRA `(.L_x_6686) ;  /* 0x0000000400887947 */ /* 0x000fec0003800000 */
.L_x_6693:
        /* <DEDUP_REMOVED lines=11> */
.L_x_6700:
        /* <DEDUP_REMOVED lines=20> */
.L_x_6702:
[----:B------:R-:W-:Y:S05]  /*6080*/  BSYNC.RECONVERGENT B0 ;  /* 0x0000000000007941 */ /* 0x000fea0003800200 */
.L_x_6701:
[----:B------:R-:W-:Y:S01]  /*6090*/  IMAD.SHL.U32 R0, R0, 0x100000, RZ ;  /* 0x0010000000007824 */ /* 0x000fe200078e00ff */
[----:B------:R-:W-:-:S04]  /*60a0*/  LEA R3, R3, 0x3b800000, 0x17 ;  /* 0x3b80000003037811 */ /* 0x000fc800078eb8ff */
[----:B------:R-:W-:Y:S01]  /*60b0*/  LOP3.LUT R24, R3, R0, R7, 0xfe, !PT ;  /* 0x0000000003187212 */ /* 0x000fe200078efe07 */
[----:B------:R-:W-:Y:S06]  /*60c0*/  BRA `(.L_x_6686) ;  /* 0x0000000000f87947 */ /* 0x000fec0003800000 */
.L_x_6699:
        /* <DEDUP_REMOVED lines=20> */
.L_x_6704:
[----:B------:R-:W-:Y:S05]  /*6210*/  BSYNC.RECONVERGENT B0 ;  /* 0x0000000000007941 */ /* 0x000fea0003800200 */
.L_x_6703:
[----:B------:R-:W-:Y:S01]  /*6220*/  IMAD.SHL.U32 R0, R0, 0x200000, RZ ;  /* 0x0020000000007824 */ /* 0x000fe200078e00ff */
[----:B------:R-:W-:-:S04]  /*6230*/  LEA R3, R3, 0x37800000, 0x17 ;  /* 0x3780000003037811 */ /* 0x000fc800078eb8ff */
[----:B------:R-:W-:Y:S01]  /*6240*/  LOP3.LUT R24, R3, R0, R7, 0xfe, !PT ;  /* 0x0000000003187212 */ /* 0x000fe200078efe07 */
[----:B------:R-:W-:Y:S06]  /*6250*/  BRA `(.L_x_6686) ;  /* 0x0000000000947947 */ /* 0x000fec0003800000 */
.L_x_6698:
        /* <DEDUP_REMOVED lines=14> */
.L_x_6685:
        /* <DEDUP_REMOVED lines=16> */
.L_x_6707:
[----:B------:R-:W-:Y:S01]  /*6440*/  IMAD.MOV.U32 R24, RZ, RZ, RZ ;  /* 0x000000ffff187224 */ /* 0x000fe200078e00ff */
[----:B------:R-:W-:Y:S06]  /*6450*/  BRA `(.L_x_6686) ;  /* 0x0000000000147947 */ /* 0x000fec0003800000 */
.L_x_6706:
[----:B------:R-:W2:Y:S02]  /*6460*/  LDG.E.64 R24, desc[UR36][R4.64] ;  /* 0x0000002404187981 */ /* 0x000ea4000c1e1b00 */
[----:B--2---:R0:W1:Y:S01]  /*6470*/  I2F.U64 R24, R24 ;  /* 0x0000001800187312 */ /* 0x0040620000301000 */
[----:B------:R-:W-:Y:S05]  /*6480*/  BRA `(.L_x_6686) ;  /* 0x0000000000087947 */ /* 0x000fea0003800000 */
.L_x_6705:
[----:B------:R-:W2:Y:S02]  /*6490*/  LDG.E R4, desc[UR36][R4.64] ;  /* 0x0000002404047981 */ /* 0x000ea4000c1e1900 */
[----:B--2---:R-:W-:-:S07]  /*64a0*/  I2FP.F32.U32 R24, R4 ;  /* 0x0000000400187245 */ /* 0x004fce0000201000 */
.L_x_6686:
[----:B------:R-:W-:Y:S05]  /*64b0*/  BSYNC.RECONVERGENT B6 ;  /* 0x0000000000067941 */ /* 0x000fea0003800200 */
.L_x_6680:
        /* <DEDUP_REMOVED lines=20> */
.L_x_6712:
[----:B------:R-:W2:Y:S02]  /*6600*/  LDG.E.U8 R4, desc[UR36][R4.64] ;  /* 0x0000002404047981 */ /* 0x000ea4000c1e1100 */
[----:B--2---:R-:W-:Y:S01]  /*6610*/  I2FP.F32.U32 R27, R4 ;  /* 0x00000004001b7245 */ /* 0x004fe20000201000 */
[----:B------:R-:W-:Y:S06]  /*6620*/  BRA `(.L_x_6714) ;  /* 0x0000000c00247947 */ /* 0x000fec0003800000 */
.L_x_6711:
        /* <DEDUP_REMOVED lines=9> */
.L_x_6716:
[----:B------:R-:W2:Y:S02]  /*66c0*/  LDG.E R4, desc[UR36][R4.64] ;  /* 0x0000002404047981 */ /* 0x000ea4000c1e1900 */
[----:B--2---:R-:W-:Y:S01]  /*66d0*/  I2FP.F32.S32 R27, R4 ;  /* 0x00000004001b7245 */ /* 0x004fe20000201400 */
[----:B------:R-:W-:Y:S06]  /*66e0*/  BRA `(.L_x_6714) ;  /* 0x0000000800f47947 */ /* 0x000fec0003800000 */
.L_x_6715:
[----:B------:R-:W2:Y:S02]  /*66f0*/  LDG.E.U16 R4, desc[UR36][R4.64] ;  /* 0x0000002404047981 */ /* 0x000ea4000c1e1500 */
[----:B--2---:R0:W2:Y:S01]  /*6700*/  I2F.S16 R27, R4 ;  /* 0x00000004001b7306 */ /* 0x0040a20000101400 */
[----:B------:R-:W-:Y:S05]  /*6710*/  BRA `(.L_x_6714) ;  /* 0x0000000800e87947 */ /* 0x000fea0003800000 */
.L_x_6710:
        /* <DEDUP_REMOVED lines=8> */
.L_x_6718:
[----:B------:R-:W2:Y:S02]  /*67a0*/  LDG.E.U16 R4, desc[UR36][R4.64] ;  /* 0x0000002404047981 */ /* 0x000ea4000c1e1500 */
[----:B--2---:R-:W-:Y:S01]  /*67b0*/  HADD2.F32 R27, -RZ, R4.H0_H0 ;  /* 0x20000004ff1b7230 */ /* 0x004fe20000004100 */
[----:B------:R-:W-:Y:S06]  /*67c0*/  BRA `(.L_x_6714) ;  /* 0x0000000800bc7947 */ /* 0x000fec0003800000 */
.L_x_6717:
        /* <DEDUP_REMOVED lines=8> */
.L_x_6720:
[----:B------:R-:W2:Y:S02]  /*6850*/  LDG.E.U16 R4, desc[UR36][R4.64] ;  /* 0x0000002404047981 */ /* 0x000ea4000c1e1500 */
[----:B--2---:R-:W-:Y:S01]  /*6860*/  HADD2.F32 R27, -RZ, R4.H0_H0 ;  /* 0x20000004ff1b7230 */ /* 0x004fe20000004100 */
[----:B------:R-:W-:Y:S06]  /*6870*/  BRA `(.L_x_6714) ;  /* 0x0000000800907947 */ /* 0x000fec0003800000 */
.L_x_6719:
[----:B------:R-:W2:Y:S01]  /*6880*/  LDG.E.64 R4, desc[UR36][R4.64] ;  /* 0x0000002404047981 */ /* 0x000ea2000c1e1b00 */
[----:B------:R-:W-:Y:S01]  /*6890*/  UMOV UR4, 0xf0000000 ;  /* 0xf000000000047882 */ /* 0x000fe20000000000 */
[----:B------:R-:W-:Y:S01]  /*68a0*/  UMOV UR5, 0x380fffff ;  /* 0x380fffff00057882 */ /* 0x000fe20000000000 */
[----:B--2---:R-:W0:Y:S01]  /*68b0*/  F2F.F32.F64 R27, R4 ;  /* 0x00000004001b7310 */ /* 0x004e220000301000 */
[----:B------:R-:W-:-:S14]  /*68c0*/  DSETP.GEU.AND P0, PT, |R4|, UR4, PT ;  /* 0x0000000404007e2a */ /* 0x000fdc000bf0e200 */
[----:B0-----:R-:W-:Y:S01]  /*68d0*/  @!P0 FMUL R27, R27, 1.175494350822287508e-38 ;  /* 0x008000001b1b8820 */ /* 0x001fe20000400000 */
[----:B------:R-:W-:Y:S06]  /*68e0*/  BRA `(.L_x_6714) ;  /* 0x0000000800747947 */ /* 0x000fec0003800000 */
.L_x_6709:
        /* <DEDUP_REMOVED lines=12> */
.L_x_6723:
[----:B------:R-:W2:Y:S01]  /*69b0*/  LDG.E.64 R4, desc[UR36][R4.64] ;  /* 0x0000002404047981 */ /* 0x000ea2000c1e1b00 */
[----:B------:R-:W-:Y:S01]  /*69c0*/  UMOV UR4, 0xf0000000 ;  /* 0xf000000000047882 */ /* 0x000fe20000000000 */
[----:B------:R-:W-:Y:S01]  /*69d0*/  UMOV UR5, 0x380fffff ;  /* 0x380fffff00057882 */ /* 0x000fe20000000000 */
[----:B--2---:R-:W0:Y:S01]  /*69e0*/  F2F.F32.F64 R27, R4 ;  /* 0x00000004001b7310 */ /* 0x004e220000301000 */
[----:B------:R-:W-:-:S14]  /*69f0*/  DSETP.GEU.AND P0, PT, |R4|, UR4, PT ;  /* 0x0000000404007e2a */ /* 0x000fdc000bf0e200 */
[----:B0-----:R-:W-:Y:S01]  /*6a00*/  @!P0 FMUL R27, R27, 1.175494350822287508e-38 ;  /* 0x008000001b1b8820 */ /* 0x001fe20000400000 */
[----:B------:R-:W-:Y:S06]  /*6a10*/  BRA `(.L_x_6714) ;  /* 0x0000000800287947 */ /* 0x000fec0003800000 */
.L_x_6722:
        /* <DEDUP_REMOVED lines=25> */
.L_x_6725:
        /* <DEDUP_REMOVED lines=12> */
.L_x_6724:
[----:B------:R-:W2:Y:S02]  /*6c70*/  LDG.E.U16 R4, desc[UR36][R4.64] ;  /* 0x0000002404047981 */ /* 0x000ea4000c1e1500 */
[----:B--2---:R-:W-:Y:S01]  /*6c80*/  IMAD.U32 R27, R4, 0x10000, RZ ;  /* 0x00010000041b7824 */ /* 0x004fe200078e00ff */
[----:B------:R-:W-:Y:S06]  /*6c90*/  BRA `(.L_x_6714) ;  /* 0x0000000400887947 */ /* 0x000fec0003800000 */
.L_x_6721:
        /* <DEDUP_REMOVED lines=11> */
.L_x_6728:
        /* <DEDUP_REMOVED lines=20> */
.L_x_6730:
[----:B------:R-:W-:Y:S05]  /*6e90*/  BSYNC.RECONVERGENT B0 ;  /* 0x0000000000007941 */ /* 0x000fea0003800200 */
.L_x_6729:
[----:B------:R-:W-:Y:S01]  /*6ea0*/  IMAD.SHL.U32 R0, R0, 0x100000, RZ ;  /* 0x0010000000007824 */ /* 0x000fe200078e00ff */
[----:B------:R-:W-:-:S04]  /*6eb0*/  LEA R3, R3, 0x3b800000, 0x17 ;  /* 0x3b80000003037811 */ /* 0x000fc800078eb8ff */
[----:B------:R-:W-:Y:S01]  /*6ec0*/  LOP3.LUT R27, R3, R0, R27, 0xfe, !PT ;  /* 0x00000000031b7212 */ /* 0x000fe200078efe1b */
[----:B------:R-:W-:Y:S06]  /*6ed0*/  BRA `(.L_x_6714) ;  /* 0x0000000000f87947 */ /* 0x000fec0003800000 */
.L_x_6727:
        /* <DEDUP_REMOVED lines=20> */
.L_x_6732:
[----:B------:R-:W-:Y:S05]  /*7020*/  BSYNC.RECONVERGENT B0 ;  /* 0x0000000000007941 */ /* 0x000fea0003800200 */
.L_x_6731:
[----:B------:R-:W-:Y:S01]  /*7030*/  IMAD.SHL.U32 R0, R0, 0x200000, RZ ;  /* 0x0020000000007824 */ /* 0x000fe200078e00ff */
[----:B------:R-:W-:-:S04]  /*7040*/  LEA R3, R3, 0x37800000, 0x17 ;  /* 0x3780000003037811 */ /* 0x000fc800078eb8ff */
[----:B------:R-:W-:Y:S01]  /*7050*/  LOP3.LUT R27, R3, R0, R27, 0xfe, !PT ;  /* 0x00000000031b7212 */ /* 0x000fe200078efe1b */
[----:B------:R-:W-:Y:S06]  /*7060*/  BRA `(.L_x_6714) ;  /* 0x0000000000947947 */ /* 0x000fec0003800000 */
.L_x_6726:
        /* <DEDUP_REMOVED lines=14> */
.L_x_6713:
        /* <DEDUP_REMOVED lines=16> */
.L_x_6735:
[----:B------:R-:W-:Y:S01]  /*7250*/  IMAD.MOV.U32 R27, RZ, RZ, RZ ;  /* 0x000000ffff1b7224 */ /* 0x000fe200078e00ff */
[----:B------:R-:W-:Y:S06]  /*7260*/  BRA `(.L_x_6714) ;  /* 0x0000000000147947 */ /* 0x000fec0003800000 */
.L_x_6734:
[----:B------:R-:W2:Y:S02]  /*7270*/  LDG.E.64 R4, desc[UR36][R4.64] ;  /* 0x0000002404047981 */ /* 0x000ea4000c1e1b00 */
[----:B--2---:R0:W2:Y:S01]  /*7280*/  I2F.U64 R27, R4 ;  /* 0x00000004001b7312 */ /* 0x0040a20000301000 */
[----:B------:R-:W-:Y:S05]  /*7290*/  BRA `(.L_x_6714) ;  /* 0x0000000000087947 */ /* 0x000fea0003800000 */
.L_x_6733:
[----:B------:R-:W2:Y:S02]  /*72a0*/  LDG.E R4, desc[UR36][R4.64] ;  /* 0x0000002404047981 */ /* 0x000ea4000c1e1900 */
[----:B--2---:R-:W-:-:S07]  /*72b0*/  I2FP.F32.U32 R27, R4 ;  /* 0x00000004001b7245 */ /* 0x004fce0000201000 */
.L_x_6714:
[----:B------:R-:W-:Y:S05]  /*72c0*/  BSYNC.RECONVERGENT B6 ;  /* 0x0000000000067941 */ /* 0x000fea0003800200 */
.L_x_6708:
[----:B------:R-:W1:Y:S01]  /*72d0*/  LDCU.U8 UR6, c[0x0][0x3ae] ;  /* 0x000075c0ff0677ac */ /* 0x000e620008000000 */
[----:B0-----:R-:W0:Y:S01]  /*72e0*/  LDC.64 R4, c[0x0][0x3a0] ;  /* 0x0000e800ff047b82 */ /* 0x001e220000000a00 */
[----:B------:R-:W-:Y:S01]  /*72f0*/  BSSY.RECONVERGENT B6, `(.L_x_6736) ;  /* 0x00000df000067945 */ /* 0x000fe20003800200 */
[----:B------:R-:W3:Y:S01]  /*7300*/  LDCU UR5, c[0x0][0x3b8] ;  /* 0x00007700ff0577ac */ /* 0x000ee20008000800 */
[----:B-1----:R-:W-:-:S04]  /*7310*/  UPRMT UR4, UR6, 0x9910, URZ ;  /* 0x0000991006047896 */ /* 0x002fc800080000ff */
        /* <DEDUP_REMOVED lines=16> */
.L_x_6740:
[----:B------:R-:W3:Y:S02]  /*7420*/  LDG.E.U8 R2, desc[UR36][R2.64] ;  /* 0x0000002402027981 */ /* 0x000ee4000c1e1100 */
[----:B---3--:R-:W-:Y:S01]  /*7430*/  I2FP.F32.U32 R18, R2 ;  /* 0x0000000200127245 */ /* 0x008fe20000201000 */
[----:B------:R-:W-:Y:S06]  /*7440*/  BRA `(.L_x_6742) ;  /* 0x0000000c00247947 */ /* 0x000fec0003800000 */
.L_x_6739:
[----:B------:R-:W-:-:S09]  /*7450*/  UISETP.NE.AND UP0, UPT, UR4, 0x2, UPT ;  /* 0x000000020400788c */ /* 0x000fd2000bf05270 */
[----:B------:R-:W-:Y:S05]  /*7460*/  BRA.U !UP0, `(.L_x_6743) ;  /* 0x0000000108287547 */ /* 0x000fea000b800000 */
[----:B------:R-:W-:-:S09]  /*7470*/  UISETP.NE.AND UP0, UPT, UR4, 0x3, UPT ;  /* 0x000000030400788c */ /* 0x000fd2000bf05270 */
[----:B------:R-:W-:Y:S05]  /*7480*/  BRA.U !UP0, `(.L_x_6744) ;  /* 0x0000000108147547 */ /* 0x000fea000b800000 */
[----:B------:R-:W-:-:S09]  /*7490*/  UISETP.NE.AND UP0, UPT, UR4, 0x4, UPT ;  /* 0x000000040400788c */ /* 0x000fd2000bf05270 */
[----:B------:R-:W-:Y:S05]  /*74a0*/  BRA.U UP0, `(.L_x_6741) ;  /* 0x0000000900b07547 */ /* 0x000fea000b800000 */
[----:B------:R-:W3:Y:S02]  /*74b0*/  LDG.E.64 R2, desc[UR36][R2.64] ;  /* 0x0000002402027981 */ /* 0x000ee4000c1e1b00 */
[----:B---3--:R0:W1:Y:S01]  /*74c0*/  I2F.S64 R18, R2 ;  /* 0x0000000200127312 */ /* 0x0080620000301400 */
[----:B------:R-:W-:Y:S05]  /*74d0*/  BRA `(.L_x_6742) ;  /* 0x0000000c00007947 */ /* 0x000fea0003800000 */
.L_x_6744:
[----:B------:R-:W3:Y:S02]  /*74e0*/  LDG.E R2, desc[UR36][R2.64] ;  /* 0x0000002402027981 */ /* 0x000ee4000c1e1900 */
[----:B---3--:R-:W-:Y:S01]  /*74f0*/  I2FP.F32.S32 R18, R2 ;  /* 0x0000000200127245 */ /* 0x008fe20000201400 */
[----:B------:R-:W-:Y:S06]  /*7500*/  BRA `(.L_x_6742) ;  /* 0x0000000800f47947 */ /* 0x000fec0003800000 */
.L_x_6743:
[----:B------:R-:W3:Y:S02]  /*7510*/  LDG.E.U16 R2, desc[UR36][R2.64] ;  /* 0x0000002402027981 */ /* 0x000ee4000c1e1500 */
[----:B---3--:R0:W1:Y:S01]  /*7520*/  I2F.S16 R18, R2 ;  /* 0x0000000200127306 */ /* 0x0080620000101400 */
[----:B------:R-:W-:Y:S05]  /*7530*/  BRA `(.L_x_6742) ;  /* 0x0000000800e87947 */ /* 0x000fea0003800000 */
.L_x_6738:
        /* <DEDUP_REMOVED lines=8> */
.L_x_6746:
[----:B------:R-:W3:Y:S02]  /*75c0*/  LDG.E.U16 R2, desc[UR36][R2.64] ;  /* 0x0000002402027981 */ /* 0x000ee4000c1e1500 */
[----:B---3--:R-:W-:Y:S01]  /*75d0*/  HADD2.F32 R18, -RZ, R2.H0_H0 ;  /* 0x20000002ff127230 */ /* 0x008fe20000004100 */
[----:B------:R-:W-:Y:S06]  /*75e0*/  BRA `(.L_x_6742) ;  /* 0x0000000800bc7947 */ /* 0x000fec0003800000 */
.L_x_6745:
        /* <DEDUP_REMOVED lines=8> */
.L_x_6748:
[----:B------:R-:W3:Y:S02]  /*7670*/  LDG.E.U16 R2, desc[UR36][R2.64] ;  /* 0x0000002402027981 */ /* 0x000ee4000c1e1500 */
[----:B---3--:R-:W-:Y:S01]  /*7680*/  HADD2.F32 R18, -RZ, R2.H0_H0 ;  /* 0x20000002ff127230 */ /* 0x008fe20000004100 */
[----:B------:R-:W-:Y:S06]  /*7690*/  BRA `(.L_x_6742) ;  /* 0x0000000800907947 */ /* 0x000fec0003800000 */
.L_x_6747:
[----:B------:R-:W3:Y:S01]  /*76a0*/  LDG.E.64 R2, desc[UR36][R2.64] ;  /* 0x0000002402027981 */ /* 0x000ee2000c1e1b00 */
[----:B------:R-:W-:Y:S01]  /*76b0*/  UMOV UR4, 0xf0000000 ;  /* 0xf000000000047882 */ /* 0x000fe20000000000 */
[----:B------:R-:W-:Y:S01]  /*76c0*/  UMOV UR5, 0x380fffff ;  /* 0x380fffff00057882 */ /* 0x000fe20000000000 */
[----:B---3--:R-:W0:Y:S01]  /*76d0*/  F2F.F32.F64 R18, R2 ;  /* 0x0000000200127310 */ /* 0x008e220000301000 */
[----:B------:R-:W-:-:S14]  /*76e0*/  DSETP.GEU.AND P0, PT, |R2|, UR4, PT ;  /* 0x0000000402007e2a */ /* 0x000fdc000bf0e200 */
[----:B0-----:R-:W-:Y:S01]  /*76f0*/  @!P0 FMUL R18, R18, 1.175494350822287508e-38 ;  /* 0x0080000012128820 */ /* 0x001fe20000400000 */
[----:B------:R-:W-:Y:S06]  /*7700*/  BRA `(.L_x_6742) ;  /* 0x0000000800747947 */ /* 0x000fec0003800000 */
.L_x_6737:
        /* <DEDUP_REMOVED lines=12> */
.L_x_6751:
[----:B------:R-:W3:Y:S01]  /*77d0*/  LDG.E.64 R2, desc[UR36][R2.64] ;  /* 0x0000002402027981 */ /* 0x000ee2000c1e1b00 */
[----:B------:R-:W-:Y:S01]  /*77e0*/  UMOV UR4, 0xf0000000 ;  /* 0xf000000000047882 */ /* 0x000fe20000000000 */
[----:B------:R-:W-:Y:S01]  /*77f0*/  UMOV UR5, 0x380fffff ;  /* 0x380fffff00057882 */ /* 0x000fe20000000000 */
[----:B---3--:R-:W0:Y:S01]  /*7800*/  F2F.F32.F64 R18, R2 ;  /* 0x0000000200127310 */ /* 0x008e220000301000 */
[----:B------:R-:W-:-:S14]  /*7810*/  DSETP.GEU.AND P0, PT, |R2|, UR4, PT ;  /* 0x0000000402007e2a */ /* 0x000fdc000bf0e200 */
[----:B0-----:R-:W-:Y:S01]  /*7820*/  @!P0 FMUL R18, R18, 1.175494350822287508e-38 ;  /* 0x0080000012128820 */ /* 0x001fe20000400000 */
[----:B------:R-:W-:Y:S06]  /*7830*/  BRA `(.L_x_6742) ;  /* 0x0000000800287947 */ /* 0x000fec0003800000 */
.L_x_6750:
        /* <DEDUP_REMOVED lines=25> */
.L_x_6753:
        /* <DEDUP_REMOVED lines=12> */
.L_x_6752:
[----:B------:R-:W3:Y:S02]  /*7a90*/  LDG.E.U16 R2, desc[UR36][R2.64] ;  /* 0x0000002402027981 */ /* 0x000ee4000c1e1500 */
[----:B---3--:R-:W-:Y:S01]  /*7aa0*/  IMAD.U32 R18, R2, 0x10000, RZ ;  /* 0x0001000002127824 */ /* 0x008fe200078e00ff */
[----:B------:R-:W-:Y:S06]  /*7ab0*/  BRA `(.L_x_6742) ;  /* 0x0000000400887947 */ /* 0x000fec0003800000 */
.L_x_6749:
        /* <DEDUP_REMOVED lines=11> */
.L_x_6756:
        /* <DEDUP_REMOVED lines=20> */
.L_x_6758:
[----:B------:R-:W-:Y:S05]  /*7cb0*/  BSYNC.RECONVERGENT B0 ;  /* 0x0000000000007941 */ /* 0x000fea0003800200 */
.L_x_6757:
[----:B------:R-:W-:Y:S01]  /*7cc0*/  IMAD.SHL.U32 R0, R0, 0x100000, RZ ;  /* 0x0010000000007824 */ /* 0x000fe200078e00ff */
[----:B------:R-:W-:-:S04]  /*7cd0*/  LEA R2, R2, 0x3b800000, 0x17 ;  /* 0x3b80000002027811 */ /* 0x000fc800078eb8ff */
[----:B------:R-:W-:Y:S01]  /*7ce0*/  LOP3.LUT R18, R2, R0, R7, 0xfe, !PT ;  /* 0x0000000002127212 */ /* 0x000fe200078efe07 */
[----:B------:R-:W-:Y:S06]  /*7cf0*/  BRA `(.L_x_6742) ;  /* 0x0000000000f87947 */ /* 0x000fec0003800000 */
.L_x_6755:
        /* <DEDUP_REMOVED lines=20> */
.L_x_6760:
[----:B------:R-:W-:Y:S05]  /*7e40*/  BSYNC.RECONVERGENT B0 ;  /* 0x0000000000007941 */ /* 0x000fea0003800200 */
.L_x_6759:
[----:B------:R-:W-:Y:S01]  /*7e50*/  IMAD.SHL.U32 R0, R0, 0x200000, RZ ;  /* 0x0020000000007824 */ /* 0x000fe200078e00ff */
[----:B------:R-:W-:-:S04]  /*7e60*/  LEA R2, R2, 0x37800000, 0x17 ;  /* 0x3780000002027811 */ /* 0x000fc800078eb8ff */
[----:B------:R-:W-:Y:S01]  /*7e70*/  LOP3.LUT R18, R2, R0, R7, 0xfe, !PT ;  /* 0x0000000002127212 */ /* 0x000fe200078efe07 */
[----:B------:R-:W-:Y:S06]  /*7e80*/  BRA `(.L_x_6742) ;  /* 0x0000000000947947 */ /* 0x000fec0003800000 */
.L_x_6754:
        /* <DEDUP_REMOVED lines=11> */
[----:B------:R-:W-:Y:S02]  /*7f40*/  @!P0 IMAD.MOV.U32 R18, RZ, RZ, 0x7f800001 ;  /* 0x7f800001ff128424 */ /* 0x000fe400078e00ff */
[----:B------:R-:W-:Y:S01]  /*7f50*/  @P0 IMAD.SHL.U32 R18, R2, 0x800000, RZ ;  /* 0x0080000002120824 */ /* 0x000fe200078e00ff */
[----:B------:R-:W-:Y:S06]  /*7f60*/  BRA `(.L_x_6742) ;  /* 0x00000000005c7947 */ /* 0x000fec0003800000 */
.L_x_6741:
[----:B------:R-:W-:Y:S01]  /*7f70*/  MOV R2, 0x0 ;  /* 0x0000000000027802 */ /* 0x000fe20000000f00 */
[----:B------:R-:W0:Y:S01]  /*7f80*/  LDCU.64 UR4, c[0x4][0x128] ;  /* 0x01002500ff0477ac */ /* 0x000e220008000a00 */
[----:B------:R-:W-:Y:S02]  /*7f90*/  IMAD.MOV.U32 R8, RZ, RZ, 0x4e ;  /* 0x0000004eff087424 */ /* 0x000fe400078e00ff */
[----:B------:R-:W-:Y:S01]  /*7fa0*/  IMAD.MOV.U32 R12, RZ, RZ, 0x1 ;  /* 0x00000001ff0c7424 */ /* 0x000fe200078e00ff */
[----:B------:R-:W1:Y:S01]  /*7fb0*/  LDCU.64 UR6, c[0x4][0x130] ;  /* 0x01002600ff0677ac */ /* 0x000e620008000a00 */
[----:B------:R-:W3:Y:S01]  /*7fc0*/  LDC.64 R2, c[0x4][R2] ;  /* 0x0100000002027b82 */ /* 0x000ee20000000a00 */
        /* <DEDUP_REMOVED lines=10> */
.L_x_6763:
[----:B------:R-:W-:Y:S01]  /*8070*/  IMAD.MOV.U32 R18, RZ, RZ, RZ ;  /* 0x000000ffff127224 */ /* 0x000fe200078e00ff */
[----:B------:R-:W-:Y:S06]  /*8080*/  BRA `(.L_x_6742) ;  /* 0x0000000000147947 */ /* 0x000fec0003800000 */
.L_x_6762:
[----:B------:R-:W3:Y:S02]  /*8090*/  LDG.E.64 R2, desc[UR36][R2.64] ;  /* 0x0000002402027981 */ /* 0x000ee4000c1e1b00 */
[----:B---3--:R0:W1:Y:S01]  /*80a0*/  I2F.U64 R18, R2 ;  /* 0x0000000200127312 */ /* 0x0080620000301000 */
[----:B------:R-:W-:Y:S05]  /*80b0*/  BRA `(.L_x_6742) ;  /* 0x0000000000087947 */ /* 0x000fea0003800000 */
.L_x_6761:
[----:B------:R-:W3:Y:S02]  /*80c0*/  LDG.E R2, desc[UR36][R2.64] ;  /* 0x0000002402027981 */ /* 0x000ee4000c1e1900 */
[----:B---3--:R-:W-:-:S07]  /*80d0*/  I2FP.F32.U32 R18, R2 ;  /* 0x0000000200127245 */ /* 0x008fce0000201000 */
.L_x_6742:
[----:B------:R-:W-:Y:S05]  /*80e0*/  BSYNC.RECONVERGENT B6 ;  /* 0x0000000000067941 */ /* 0x000fea0003800200 */
.L_x_6736:
[----:B------:R-:W-:-:S07]  /*80f0*/  VIADD R16, R16, 0x80 ;  /* 0x0000008010107836 */ /* 0x000fce0000000000 */
.L_x_6679:
[----:B------:R-:W-:Y:S05]  /*8100*/  BSYNC.RECONVERGENT B7 ;  /* 0x0000000000077941 */ /* 0x000fea0003800200 */
.L_x_6678:
[----:B------:R-:W-:Y:S01]  /*8110*/  ISETP.GE.AND P0, PT, R16, R19, PT ;  /* 0x000000131000720c */ /* 0x000fe20003f06270 */
[----:B------:R-:W-:Y:S01]  /*8120*/  BSSY.RECONVERGENT B7, `(.L_x_6764) ;  /* 0x00002a6000077945 */ /* 0x000fe20003800200 */
[----:B------:R-:W-:Y:S02]  /*8130*/  IMAD.MOV.U32 R23, RZ, RZ, RZ ;  /* 0x000000ffff177224 */ /* 0x000fe400078e00ff */
[----:B------:R-:W-:Y:S02]  /*8140*/  IMAD.MOV.U32 R28, RZ, RZ, RZ ;  /* 0x000000ffff1c7224 */ /* 0x000fe400078e00ff */
[----:B------:R-:W-:-:S07]  /*8150*/  IMAD.MOV.U32 R25, RZ, RZ, RZ ;  /* 0x000000ffff197224 */ /* 0x000fce00078e00ff */
[----:B------:R-:W-:Y:S05]  /*8160*/  @P0 BRA `(.L_x_6765) ;  /* 0x0000002800840947 */ /* 0x000fea0003800000 */
[----:B0123--:R-:W0:Y:S01]  /*8170*/  LDC.64 R2, c[0x0][0x390] ;  /* 0x0000e400ff027b82 */ /* 0x00fe220000000a00 */
        /* <DEDUP_REMOVED lines=20> */
.L_x_6770:
[----:B------:R-:W2:Y:S02]  /*82c0*/  LDG.E.U8 R2, desc[UR36][R2.64] ;  /* 0x0000002402027981 */ /* 0x000ea4000c1e1100 */
[----:B--2---:R-:W-:Y:S01]  /*82d0*/  I2FP.F32.U32 R28, R2 ;  /* 0x00000002001c7245 */ /* 0x004fe20000201000 */
[----:B------:R-:W-:Y:S06]  /*82e0*/  BRA `(.L_x_6772) ;  /* 0x0000000c00247947 */ /* 0x000fec0003800000 */
.L_x_6769:
        /* <DEDUP_REMOVED lines=9> */
.L_x_6774:
[----:B------:R-:W2:Y:S02]  /*8380*/  LDG.E R2, desc[UR36][R2.64] ;  /* 0x0000002402027981 */ /* 0x000ea4000c1e1900 */
[----:B--2---:R-:W-:Y:S01]  /*8390*/  I2FP.F32.S32 R28, R2 ;  /* 0x00000002001c7245 */ /* 0x004fe20000201400 */
[----:B------:R-:W-:Y:S06]  /*83a0*/  BRA `(.L_x_6772) ;  /* 0x0000000800f47947 */ /* 0x000fec0003800000 */
.L_x_6773:
[----:B------:R-:W2:Y:S02]  /*83b0*/  LDG.E.U16 R2, desc[UR36][R2.64] ;  /* 0x0000002402027981 */ /* 0x000ea4000c1e1500 */
[----:B--2---:R2:W3:Y:S01]  /*83c0*/  I2F.S16 R28, R2 ;  /* 0x00000002001c7306 */ /* 0x0044e20000101400 */
[----:B------:R-:W-:Y:S05]  /*83d0*/  BRA `(.L_x_6772) ;  /* 0x0000000800e87947 */ /* 0x000fea0003800000 */
.L_x_6768:
        /* <DEDUP_REMOVED lines=8> */
.L_x_6776:
[----:B------:R-:W2:Y:S02]  /*8460*/  LDG.E.U16 R2, desc[UR36][R2.64] ;  /* 0x0000002402027981 */ /* 0x000ea4000c1e1500 */
[----:B--2---:R-:W-:Y:S01]  /*8470*/  HADD2.F32 R28, -RZ, R2.H0_H0 ;  /* 0x20000002ff1c7230 */ /* 0x004fe20000004100 */
[----:B------:R-:W-:Y:S06]  /*8480*/  BRA `(.L_x_6772) ;  /* 0x0000000800bc7947 */ /* 0x000fec0003800000 */
.L_x_6775:
        /* <DEDUP_REMOVED lines=8> */
.L_x_6778:
[----:B------:R-:W2:Y:S02]  /*8510*/  LDG.E.U16 R2, desc[UR36][R2.64] ;  /* 0x0000002402027981 */ /* 0x000ea4000c1e1500 */
[----:B--2---:R-:W-:Y:S01]  /*8520*/  HADD2.F32 R28, -RZ, R2.H0_H0 ;  /* 0x20000002ff1c7230 */ /* 0x004fe20000004100 */
[----:B------:R-:W-:Y:S06]  /*8530*/  BRA `(.L_x_6772) ;  /* 0x0000000800907947 */ /* 0x000fec0003800000 */
.L_x_6777:
[----:B------:R-:W2:Y:S01]  /*8540*/  LDG.E.64 R2, desc[UR36][R2.64] ;  /* 0x0000002402027981 */ /* 0x000ea2000c1e1b00 */
[----:B------:R-:W-:Y:S01]  /*8550*/  UMOV UR4, 0xf0000000 ;  /* 0xf000000000047882 */ /* 0x000fe20000000000 */
[----:B------:R-:W-:Y:S01]  /*8560*/  UMOV UR5, 0x380fffff ;  /* 0x380fffff00057882 */ /* 0x000fe20000000000 */
[----:B--2---:R-:W0:Y:S01]  /*8570*/  F2F.F32.F64 R28, R2 ;  /* 0x00000002001c7310 */ /* 0x004e220000301000 */
[----:B------:R-:W-:-:S14]  /*8580*/  DSETP.GEU.AND P0, PT, |R2|, UR4, PT ;  /* 0x0000000402007e2a */ /* 0x000fdc000bf0e200 */
[----:B0-----:R-:W-:Y:S01]  /*8590*/  @!P0 FMUL R28, R28, 1.175494350822287508e-38 ;  /* 0x008000001c1c8820 */ /* 0x001fe20000400000 */
[----:B------:R-:W-:Y:S06]  /*85a0*/  BRA `(.L_x_6772) ;  /* 0x0000000800747947 */ /* 0x000fec0003800000 */
.L_x_6767:
        /* <DEDUP_REMOVED lines=12> */
.L_x_6781:
[----:B------:R-:W2:Y:S01]  /*8670*/  LDG.E.64 R2, desc[UR36][R2.64] ;  /* 0x0000002402027981 */ /* 0x000ea2000c1e1b00 */
[----:B------:R-:W-:Y:S01]  /*8680*/  UMOV UR4, 0xf0000000 ;  /* 0xf000000000047882 */ /* 0x000fe20000000000 */
[----:B------:R-:W-:Y:S01]  /*8690*/  UMOV UR5, 0x380fffff ;  /* 0x380fffff00057882 */ /* 0x000fe20000000000 */
[----:B--2---:R-:W0:Y:S01]  /*86a0*/  F2F.F32.F64 R28, R2 ;  /* 0x00000002001c7310 */ /* 0x004e220000301000 */
[----:B------:R-:W-:-:S14]  /*86b0*/  DSETP.GEU.AND P0, PT, |R2|, UR4, PT ;  /* 0x0000000402007e2a */ /* 0x000fdc000bf0e200 */
[----:B0-----:R-:W-:Y:S01]  /*86c0*/  @!P0 FMUL R28, R28, 1.175494350822287508e-38 ;  /* 0x008000001c1c8820 */ /* 0x001fe20000400000 */
[----:B------:R-:W-:Y:S06]  /*86d0*/  BRA `(.L_x_6772) ;  /* 0x0000000800287947 */ /* 0x000fec0003800000 */
.L_x_6780:
        /* <DEDUP_REMOVED lines=25> */
.L_x_6783:
        /* <DEDUP_REMOVED lines=12> */
.L_x_6782:
[----:B------:R-:W2:Y:S02]  /*8930*/  LDG.E.U16 R2, desc[UR36][R2.64] ;  /* 0x0000002402027981 */ /* 0x000ea4000c1e1500 */
[----:B--2---:R-:W-:Y:S01]  /*8940*/  IMAD.U32 R28, R2, 0x10000, RZ ;  /* 0x00010000021c7824 */ /* 0x004fe200078e00ff */
[----:B------:R-:W-:Y:S06]  /*8950*/  BRA `(.L_x_6772) ;  /* 0x0000000400887947 */ /* 0x000fec0003800000 */
.L_x_6779:
        /* <DEDUP_REMOVED lines=11> */
.L_x_6786:
        /* <DEDUP_REMOVED lines=20> */
.L_x_6788:
[----:B------:R-:W-:Y:S05]  /*8b50*/  BSYNC.RECONVERGENT B0 ;  /* 0x0000000000007941 */ /* 0x000fea0003800200 */
.L_x_6787:
[----:B------:R-:W-:Y:S01]  /*8b60*/  IMAD.SHL.U32 R0, R0, 0x100000, RZ ;  /* 0x0010000000007824 */ /* 0x000fe200078e00ff */
[----:B------:R-:W-:-:S04]  /*8b70*/  LEA R2, R2, 0x3b800000, 0x17 ;  /* 0x3b80000002027811 */ /* 0x000fc800078eb8ff */
[----:B------:R-:W-:Y:S01]  /*8b80*/  LOP3.LUT R28, R2, R0, R7, 0xfe, !PT ;  /* 0x00000000021c7212 */ /* 0x000fe200078efe07 */
[----:B------:R-:W-:Y:S06]  /*8b90*/  BRA `(.L_x_6772) ;  /* 0x0000000000f87947 */ /* 0x000fec0003800000 */
.L_x_6785:
        /* <DEDUP_REMOVED lines=20> */
.L_x_6790:
[----:B------:R-:W-:Y:S05]  /*8ce0*/  BSYNC.RECONVERGENT B0 ;  /* 0x0000000000007941 */ /* 0x000fea0003800200 */
.L_x_6789:
[----:B------:R-:W-:Y:S01]  /*8cf0*/  IMAD.SHL.U32 R0, R0, 0x200000, RZ ;  /* 0x0020000000007824 */ /* 0x000fe200078e00ff */
[----:B------:R-:W-:-:S04]  /*8d00*/  LEA R2, R2, 0x37800000, 0x17 ;  /* 0x3780000002027811 */ /* 0x000fc800078eb8ff */
[----:B------:R-:W-:Y:S01]  /*8d10*/  LOP3.LUT R28, R2, R0, R7, 0xfe, !PT ;  /* 0x00000000021c7212 */ /* 0x000fe200078efe07 */
[----:B------:R-:W-:Y:S06]  /*8d20*/  BRA `(.L_x_6772) ;  /* 0x0000000000947947 */ /* 0x000fec0003800000 */
.L_x_6784:
        /* <DEDUP_REMOVED lines=14> */
.L_x_6771:
        /* <DEDUP_REMOVED lines=16> */
.L_x_6793:
[----:B------:R-:W-:Y:S01]  /*8f10*/  IMAD.MOV.U32 R28, RZ, RZ, RZ ;  /* 0x000000ffff1c7224 */ /* 0x000fe200078e00ff */
[----:B------:R-:W-:Y:S06]  /*8f20*/  BRA `(.L_x_6772) ;  /* 0x0000000000147947 */ /* 0x000fec0003800000 */
.L_x_6792:
[----:B------:R-:W2:Y:S02]  /*8f30*/  LDG.E.64 R2, desc[UR36][R2.64] ;  /* 0x0000002402027981 */ /* 0x000ea4000c1e1b00 */
[----:B--2---:R0:W1:Y:S01]  /*8f40*/  I2F.U64 R28, R2 ;  /* 0x00000002001c7312 */ /* 0x0040620000301000 */
[----:B------:R-:W-:Y:S05]  /*8f50*/  BRA `(.L_x_6772) ;  /* 0x0000000000087947 */ /* 0x000fea0003800000 */
.L_x_6791:
[----:B------:R-:W2:Y:S02]  /*8f60*/  LDG.E R2, desc[UR36][R2.64] ;  /* 0x0000002402027981 */ /* 0x000ea4000c1e1900 */
[----:B--2---:R-:W-:-:S07]  /*8f70*/  I2FP.F32.U32 R28, R2 ;  /* 0x00000002001c7245 */ /* 0x004fce0000201000 */
.L_x_6772:
[----:B------:R-:W-:Y:S05]  /*8f80*/  BSYNC.RECONVERGENT B6 ;  /* 0x0000000000067941 */ /* 0x000fea0003800200 */
.L_x_6766:
[----:B------:R-:W4:Y:S01]  /*8f90*/  LDCU.U8 UR6, c[0x0][0x3ad] ;  /* 0x000075a0ff0677ac */ /* 0x000f220008000000 */
[----:B012---:R-:W0:Y:S01]  /*8fa0*/  LDC.64 R2, c[0x0][0x398] ;  /* 0x0000e600ff027b82 */ /* 0x007e220000000a00 */
[----:B------:R-:W-:Y:S01]  /*8fb0*/  BSSY.RECONVERGENT B6, `(.L_x_6794) ;  /* 0x00000df000067945 */ /* 0x000fe20003800200 */
[----:B------:R-:W1:Y:S01]  /*8fc0*/  LDCU UR5, c[0x0][0x3b4] ;  /* 0x00007680ff0577ac */ /* 0x000e620008000800 */
[----:B----4-:R-:W-:-:S04]  /*8fd0*/  UPRMT UR4, UR6, 0x9910, URZ ;  /* 0x0000991006047896 */ /* 0x010fc800080000ff */
        /* <DEDUP_REMOVED lines=14> */
[----:B--2---:R2:W4:Y:S01]  /*90c0*/  I2F.S16 R25, R2 ;  /* 0x0000000200197306 */ /* 0x0045220000101400 */
[----:B------:R-:W-:Y:S05]  /*90d0*/  BRA `(.L_x_6800) ;  /* 0x0000000c00307947 */ /* 0x000fea0003800000 */
.L_x_6798:
[----:B------:R-:W2:Y:S02]  /*90e0*/  LDG.E.U8 R2, desc[UR36][R2.64] ;  /* 0x0000002402027981 */ /* 0x000ea4000c1e1100 */
[----:B--2---:R-:W-:Y:S01]  /*90f0*/  I2FP.F32.U32 R25, R2 ;  /* 0x0000000200197245 */ /* 0x004fe20000201000 */
[----:B------:R-:W-:Y:S06]  /*9100*/  BRA `(.L_x_6800) ;  /* 0x0000000c00247947 */ /* 0x000fec0003800000 */
.L_x_6797:
        /* <DEDUP_REMOVED lines=9> */
.L_x_6802:
[----:B------:R-:W2:Y:S02]  /*91a0*/  LDG.E R2, desc[UR36][R2.64] ;  /* 0x0000002402027981 */ /* 0x000ea4000c1e1900 */
[----:B--2---:R-:W-:Y:S01]  /*91b0*/  I2FP.F32.S32 R25, R2 ;  /* 0x0000000200197245 */ /* 0x004fe20000201400 */
[----:B------:R-:W-:Y:S06]  /*91c0*/  BRA `(.L_x_6800) ;  /* 0x0000000800f47947 */ /* 0x000fec0003800000 */
.L_x_6801:
[----:B------:R-:W2:Y:S02]  /*91d0*/  LDG.E.U16 R2, desc[UR36][R2.64] ;  /* 0x0000002402027981 */ /* 0x000ea4000c1e1500 */
[----:B--2---:R0:W1:Y:S01]  /*91e0*/  I2F.S16 R25, R2 ;  /* 0x0000000200197306 */ /* 0x0040620000101400 */
[----:B------:R-:W-:Y:S05]  /*91f0*/  BRA `(.L_x_6800) ;  /* 0x0000000800e87947 */ /* 0x000fea0003800000 */
.L_x_6796:
        /* <DEDUP_REMOVED lines=8> */
.L_x_6804:
[----:B------:R-:W2:Y:S02]  /*9280*/  LDG.E.U16 R2, desc[UR36][R2.64] ;  /* 0x0000002402027981 */ /* 0x000ea4000c1e1500 */
[----:B--2---:R-:W-:Y:S01]  /*9290*/  HADD2.F32 R25, -RZ, R2.H0_H0 ;  /* 0x20000002ff197230 */ /* 0x004fe20000004100 */
[----:B------:R-:W-:Y:S06]  /*92a0*/  BRA `(.L_x_6800) ;  /* 0x0000000800bc7947 */ /* 0x000fec0003800000 */
.L_x_6803:
        /* <DEDUP_REMOVED lines=8> */
.L_x_6806:
[----:B------:R-:W2:Y:S02]  /*9330*/  LDG.E.U16 R2, desc[UR36][R2.64] ;  /* 0x0000002402027981 */ /* 0x000ea4000c1e1500 */
[----:B--2---:R-:W-:Y:S01]  /*9340*/  HADD2.F32 R25, -RZ, R2.H0_H0 ;  /* 0x20000002ff197230 */ /* 0x004fe20000004100 */
[----:B------:R-:W-:Y:S06]  /*9350*/  BRA `(.L_x_6800) ;  /* 0x0000000800907947 */ /* 0x000fec0003800000 */
.L_x_6805:
[----:B------:R-:W2:Y:S01]  /*9360*/  LDG.E.64 R2, desc[UR36][R2.64] ;  /* 0x0000002402027981 */ /* 0x000ea2000c1e1b00 */
[----:B------:R-:W-:Y:S01]  /*9370*/  UMOV UR4, 0xf0000000 ;  /* 0xf000000000047882 */ /* 0x000fe20000000000 */
[----:B------:R-:W-:Y:S01]  /*9380*/  UMOV UR5, 0x380fffff ;  /* 0x380fffff00057882 */ /* 0x000fe20000000000 */
[----:B--2---:R-:W0:Y:S01]  /*9390*/  F2F.F32.F64 R25, R2 ;  /* 0x0000000200197310 */ /* 0x004e220000301000 */
[----:B------:R-:W-:-:S14]  /*93a0*/  DSETP.GEU.AND P0, PT, |R2|, UR4, PT ;  /* 0x0000000402007e2a */ /* 0x000fdc000bf0e200 */
[----:B0-----:R-:W-:Y:S01]  /*93b0*/  @!P0 FMUL R25, R25, 1.175494350822287508e-38 ;  /* 0x0080000019198820 */ /* 0x001fe20000400000 */
[----:B------:R-:W-:Y:S06]  /*93c0*/  BRA `(.L_x_6800) ;  /* 0x0000000800747947 */ /* 0x000fec0003800000 */
.L_x_6795:
        /* <DEDUP_REMOVED lines=12> */
.L_x_6809:
[----:B------:R-:W2:Y:S01]  /*9490*/  LDG.E.64 R2, desc[UR36][R2.64] ;  /* 0x0000002402027981 */ /* 0x000ea2000c1e1b00 */
[----:B------:R-:W-:Y:S01]  /*94a0*/  UMOV UR4, 0xf0000000 ;  /* 0xf000000000047882 */ /* 0x000fe20000000000 */
[----:B------:R-:W-:Y:S01]  /*94b0*/  UMOV UR5, 0x380fffff ;  /* 0x380fffff00057882 */ /* 0x000fe20000000000 */
[----:B--2---:R-:W0:Y:S01]  /*94c0*/  F2F.F32.F64 R25, R2 ;  /* 0x0000000200197310 */ /* 0x004e220000301000 */
[----:B------:R-:W-:-:S14]  /*94d0*/  DSETP.GEU.AND P0, PT, |R2|, UR4, PT ;  /* 0x0000000402007e2a */ /* 0x000fdc000bf0e200 */
[----:B0-----:R-:W-:Y:S01]  /*94e0*/  @!P0 FMUL R25, R25, 1.175494350822287508e-38 ;  /* 0x0080000019198820 */ /* 0x001fe20000400000 */
[----:B------:R-:W-:Y:S06]  /*94f0*/  BRA `(.L_x_6800) ;  /* 0x0000000800287947 */ /* 0x000fec0003800000 */
.L_x_6808:
        /* <DEDUP_REMOVED lines=25> */
.L_x_6811:
        /* <DEDUP_REMOVED lines=12> */
.L_x_6810:
[----:B------:R-:W2:Y:S02]  /*9750*/  LDG.E.U16 R2, desc[UR36][R2.64] ;  /* 0x0000002402027981 */ /* 0x000ea4000c1e1500 */
[----:B--2---:R-:W-:Y:S01]  /*9760*/  IMAD.U32 R25, R2, 0x10000, RZ ;  /* 0x0001000002197824 */ /* 0x004fe200078e00ff */
[----:B------:R-:W-:Y:S06]  /*9770*/  BRA `(.L_x_6800) ;  /* 0x0000000400887947 */ /* 0x000fec0003800000 */
.L_x_6807:
        /* <DEDUP_REMOVED lines=11> */
.L_x_6814:
        /* <DEDUP_REMOVED lines=20> */
.L_x_6816:
[----:B------:R-:W-:Y:S05]  /*9970*/  BSYNC.RECONVERGENT B0 ;  /* 0x0000000000007941 */ /* 0x000fea0003800200 */
.L_x_6815:
[----:B------:R-:W-:Y:S01]  /*9980*/  IMAD.SHL.U32 R0, R0, 0x100000, RZ ;  /* 0x0010000000007824 */ /* 0x000fe200078e00ff */
[----:B------:R-:W-:-:S04]  /*9990*/  LEA R2, R2, 0x3b800000, 0x17 ;  /* 0x3b80000002027811 */ /* 0x000fc800078eb8ff */
[----:B------:R-:W-:Y:S01]  /*99a0*/  LOP3.LUT R25, R2, R0, R25, 0xfe, !PT ;  /* 0x0000000002197212 */ /* 0x000fe200078efe19 */
[----:B------:R-:W-:Y:S06]  /*99b0*/  BRA `(.L_x_6800) ;  /* 0x0000000000f87947 */ /* 0x000fec0003800000 */
.L_x_6813:
        /* <DEDUP_REMOVED lines=20> */
.L_x_6818:
[----:B------:R-:W-:Y:S05]  /*9b00*/  BSYNC.RECONVERGENT B0 ;  /* 0x0000000000007941 */ /* 0x000fea0003800200 */
.L_x_6817:
[----:B------:R-:W-:Y:S01]  /*9b10*/  IMAD.SHL.U32 R0, R0, 0x200000, RZ ;  /* 0x0020000000007824 */ /* 0x000fe200078e00ff */
[----:B------:R-:W-:-:S04]  /*9b20*/  LEA R2, R2, 0x37800000, 0x17 ;  /* 0x3780000002027811 */ /* 0x000fc800078eb8ff */
[----:B------:R-:W-:Y:S01]  /*9b30*/  LOP3.LUT R25, R2, R0, R25, 0xfe, !PT ;  /* 0x0000000002197212 */ /* 0x000fe200078efe19 */
[----:B------:R-:W-:Y:S06]  /*9b40*/  BRA `(.L_x_6800) ;  /* 0x0000000000947947 */ /* 0x000fec0003800000 */
.L_x_6812:
        /* <DEDUP_REMOVED lines=14> */
.L_x_6799:
[----:B------:R-:W-:Y:S01]  /*9c30*/  MOV R2, 0x0 ;  /* 0x0000000000027802 */ /* 0x000fe20000000f00 */
[----:B------:R-:W0:Y:S01]  /*9c40*/  LDCU.64 UR4, c[0x4][0x128] ;  /* 0x01002500ff0477ac */ /* 0x000e220008000a00 */
[----:B------:R-:W-:Y:S02]  /*9c50*/  IMAD.MOV.U32 R8, RZ, RZ, 0x4e ;  /* 0x0000004eff087424 */ /* 0x000fe400078e00ff */
[----:B------:R-:W-:Y:S01]  /*9c60*/  IMAD.MOV.U32 R12, RZ, RZ, 0x1 ;  /* 0x00000001ff0c7424 */ /* 0x000fe200078e00ff */
[----:B------:R-:W1:Y:S01]  /*9c70*/  LDCU.64 UR6, c[0x4][0x130] ;  /* 0x01002600ff0677ac */ /* 0x000e620008000a00 */
[----:B------:R-:W2:Y:S01]  /*9c80*/  LDC.64 R2, c[0x4][R2] ;  /* 0x0100000002027b82 */ /* 0x000ea20000000a00 */
[----:B------:R-:W-:Y:S01]  /*9c90*/  IMAD.MOV.U32 R13, RZ, RZ, RZ ;  /* 0x000000ffff0d7224 */ /* 0x000fe200078e00ff */
[----:B------:R-:W4:Y:S01]  /*9ca0*/  LDCU.64 UR8, c[0x4][0x18] ;  /* 0x01000300ff0877ac */ /* 0x000f220008000a00 */
[----:B0-----:R-:W-:Y:S02]  /*9cb0*/  IMAD.U32 R4, RZ, RZ, UR4 ;  /* 0x00000004ff047e24 */ /* 0x001fe4000f8e00ff */
[----:B------:R-:W-:-:S02]  /*9cc0*/  IMAD.U32 R5, RZ, RZ, UR5 ;  /* 0x00000005ff057e24 */ /* 0x000fc4000f8e00ff */
[----:B-1----:R-:W-:Y:S02]  /*9cd0*/  IMAD.U32 R6, RZ, RZ, UR6 ;  /* 0x00000006ff067e24 */ /* 0x002fe4000f8e00ff */
[----:B------:R-:W-:Y:S02]  /*9ce0*/  IMAD.U32 R7, RZ, RZ, UR7 ;  /* 0x00000007ff077e24 */ /* 0x000fe4000f8e00ff */
[----:B----4-:R-:W-:Y:S02]  /*9cf0*/  IMAD.U32 R10, RZ, RZ, UR8 ;  /* 0x00000008ff0a7e24 */ /* 0x010fe4000f8e00ff */
[----:B------:R-:W-:-:S07]  /*9d00*/  IMAD.U32 R11, RZ, RZ, UR9 ;  /* 0x00000009ff0b7e24 */ /* 0x000fce000f8e00ff */
[----:B------:R-:W-:-:S07]  /*9d10*/  LEPC R20, `(.L_x_6821) ;  /* 0x000000001014794e */ /* 0x000fce0000000000 */
[----:B--23-5:R-:W-:Y:S05]  /*9d20*/  CALL.ABS.NOINC R2 ;  /* 0x0000000002007343 */ /* 0x02cfea0003c00000 */
.L_x_6821:
[----:B------:R-:W-:Y:S01]  /*9d30*/  IMAD.MOV.U32 R25, RZ, RZ, RZ ;  /* 0x000000ffff197224 */ /* 0x000fe200078e00ff */
[----:B------:R-:W-:Y:S06]  /*9d40*/  BRA `(.L_x_6800) ;  /* 0x0000000000147947 */ /* 0x000fec0003800000 */
.L_x_6820:
[----:B------:R-:W2:Y:S02]  /*9d50*/  LDG.E.64 R2, desc[UR36][R2.64] ;  /* 0x0000002402027981 */ /* 0x000ea4000c1e1b00 */
[----:B--2---:R0:W1:Y:S01]  /*9d60*/  I2F.U64 R25, R2 ;  /* 0x0000000200197312 */ /* 0x0040620000301000 */
[----:B------:R-:W-:Y:S05]  /*9d70*/  BRA `(.L_x_6800) ;  /* 0x0000000000087947 */ /* 0x000fea0003800000 */
.L_x_6819:
[----:B------:R-:W2:Y:S02]  /*9d80*/  LDG.E R2, desc[UR36][R2.64] ;  /* 0x0000002402027981 */ /* 0x000ea4000c1e1900 */
[----:B--2---:R-:W-:-:S07]  /*9d90*/  I2FP.F32.U32 R25, R2 ;  /* 0x0000000200197245 */ /* 0x004fce0000201000 */
.L_x_6800:
[----:B------:R-:W-:Y:S05]  /*9da0*/  BSYNC.RECONVERGENT B6 ;  /* 0x0000000000067941 */ /* 0x000fea0003800200 */
.L_x_6794:
[----:B------:R-:W3:Y:S01]  /*9db0*/  LDCU.U8 UR6, c[0x0][0x3ae] ;  /* 0x000075c0ff0677ac */ /* 0x000ee20008000000 */
[----:B012---:R-:W0:Y:S01]  /*9dc0*/  LDC.64 R2, c[0x0][0x3a0] ;  /* 0x0000e800ff027b82 */ /* 0x007e220000000a00 */
[----:B------:R-:W1:Y:S01]  /*9dd0*/  LDCU UR5, c[0x0][0x3b8] ;  /* 0x00007700ff0577ac */ /* 0x000e620008000800 */
[----:B---3--:R-:W-:-:S04]  /*9de0*/  UPRMT UR4, UR6, 0x9910, URZ ;  /* 0x0000991006047896 */ /* 0x008fc800080000ff */
        /* <DEDUP_REMOVED lines=16> */
.L_x_6825:
[----:B------:R-:W2:Y:S02]  /*9ef0*/  LDG.E.U8 R2, desc[UR36][R2.64] ;  /* 0x0000002402027981 */ /* 0x000ea4000c1e1100 */
[----:B--2---:R-:W-:Y:S01]  /*9f00*/  I2FP.F32.U32 R23, R2 ;  /* 0x0000000200177245 */ /* 0x004fe20000201000 */
[----:B------:R-:W-:Y:S06]  /*9f10*/  BRA `(.L_x_6765) ;  /* 0x0000000c00187947 */ /* 0x000fec0003800000 */
.L_x_6824:
        /* <DEDUP_REMOVED lines=9> */
.L_x_6828:
[----:B------:R-:W2:Y:S02]  /*9fb0*/  LDG.E R2, desc[UR36][R2.64] ;  /* 0x0000002402027981 */ /* 0x000ea4000c1e1900 */
[----:B--2---:R-:W-:Y:S01]  /*9fc0*/  I2FP.F32.S32 R23, R2 ;  /* 0x0000000200177245 */ /* 0x004fe20000201400 */
[----:B------:R-:W-:Y:S06]  /*9fd0*/  BRA `(.L_x_6765) ;  /* 0x0000000800e87947 */ /* 0x000fec0003800000 */
.L_x_6827:
[----:B------:R-:W2:Y:S02]  /*9fe0*/  LDG.E.U16 R2, desc[UR36][R2.64] ;  /* 0x0000002402027981 */ /* 0x000ea4000c1e1500 */
[----:B--2---:R0:W1:Y:S01]  /*9ff0*/  I2F.S16 R23, R2 ;  /* 0x0000000200177306 */ /* 0x0040620000101400 */
[----:B------:R-:W-:Y:S05]  /*a000*/  BRA `(.L_x_6765) ;  /* 0x0000000800dc7947 */ /* 0x000fea0003800000 */
.L_x_6823:
        /* <DEDUP_REMOVED lines=8> */
.L_x_6830:
[----:B------:R-:W2:Y:S02]  /*a090*/  LDG.E.U16 R2, desc[UR36][R2.64] ;  /* 0x0000002402027981 */ /* 0x000ea4000c1e1500 */
[----:B--2---:R-:W-:Y:S01]  /*a0a0*/  HADD2.F32 R23, -RZ, R2.H0_H0 ;  /* 0x20000002ff177230 */ /* 0x004fe20000004100 */
[----:B------:R-:W-:Y:S06]  /*a0b0*/  BRA `(.L_x_6765) ;  /* 0x0000000800b07947 */ /* 0x000fec0003800000 */
.L_x_6829:
        /* <DEDUP_REMOVED lines=8> */
.L_x_6832:
[----:B------:R-:W2:Y:S02]  /*a140*/  LDG.E.U16 R2, desc[UR36][R2.64] ;  /* 0x0000002402027981 */ /* 0x000ea4000c1e1500 */
[----:B--2---:R-:W-:Y:S01]  /*a150*/  HADD2.F32 R23, -RZ, R2.H0_H0 ;  /* 0x20000002ff177230 */ /* 0x004fe20000004100 */
[----:B------:R-:W-:Y:S06]  /*a160*/  BRA `(.L_x_6765) ;  /* 0x0000000800847947 */ /* 0x000fec0003800000 */
.L_x_6831:
[----:B------:R-:W2:Y:S01]  /*a170*/  LDG.E.64 R2, desc[UR36][R2.64] ;  /* 0x0000002402027981 */ /* 0x000ea2000c1e1b00 */
[----:B------:R-:W-:Y:S01]  /*a180*/  UMOV UR4, 0xf0000000 ;  /* 0xf000000000047882 */ /* 0x000fe20000000000 */
[----:B------:R-:W-:Y:S01]  /*a190*/  UMOV UR5, 0x380fffff ;  /* 0x380fffff00057882 */ /* 0x000fe20000000000 */
[----:B--2---:R-:W0:Y:S01]  /*a1a0*/  F2F.F32.F64 R23, R2 ;  /* 0x0000000200177310 */ /* 0x004e220000301000 */
[----:B------:R-:W-:-:S14]  /*a1b0*/  DSETP.GEU.AND P0, PT, |R2|, UR4, PT ;  /* 0x0000000402007e2a */ /* 0x000fdc000bf0e200 */
[----:B0-----:R-:W-:Y:S01]  /*a1c0*/  @!P0 FMUL R23, R23, 1.175494350822287508e-38 ;  /* 0x0080000017178820 */ /* 0x001fe20000400000 */
[----:B------:R-:W-:Y:S06]  /*a1d0*/  BRA `(.L_x_6765) ;  /* 0x0000000800687947 */ /* 0x000fec0003800000 */
.L_x_6822:
        /* <DEDUP_REMOVED lines=12> */
.L_x_6835:
[----:B------:R-:W2:Y:S01]  /*a2a0*/  LDG.E.64 R2, desc[UR36][R2.64] ;  /* 0x0000002402027981 */ /* 0x000ea2000c1e1b00 */
[----:B------:R-:W-:Y:S01]  /*a2b0*/  UMOV UR4, 0xf0000000 ;  /* 0xf000000000047882 */ /* 0x000fe20000000000 */
[----:B------:R-:W-:Y:S01]  /*a2c0*/  UMOV UR5, 0x380fffff ;  /* 0x380fffff00057882 */ /* 0x000fe20000000000 */
[----:B--2---:R-:W0:Y:S01]  /*a2d0*/  F2F.F32.F64 R23, R2 ;  /* 0x0000000200177310 */ /* 0x004e220000301000 */
[----:B------:R-:W-:-:S14]  /*a2e0*/  DSETP.GEU.AND P0, PT, |R2|, UR4, PT ;  /* 0x0000000402007e2a */ /* 0x000fdc000bf0e200 */
[----:B0-----:R-:W-:Y:S01]  /*a2f0*/  @!P0 FMUL R23, R23, 1.175494350822287508e-38 ;  /* 0x0080000017178820 */ /* 0x001fe20000400000 */
[----:B------:R-:W-:Y:S06]  /*a300*/  BRA `(.L_x_6765) ;  /* 0x00000008001c7947 */ /* 0x000fec0003800000 */
.L_x_6834:
        /* <DEDUP_REMOVED lines=25> */
.L_x_6837:
        /* <DEDUP_REMOVED lines=12> */
.L_x_6836:
[----:B------:R-:W2:Y:S02]  /*a560*/  LDG.E.U16 R2, desc[UR36][R2.64] ;  /* 0x0000002402027981 */ /* 0x000ea4000c1e1500 */
[----:B--2---:R-:W-:Y:S01]  /*a570*/  IMAD.U32 R23, R2, 0x10000, RZ ;  /* 0x0001000002177824 */ /* 0x004fe200078e00ff */
[----:B------:R-:W-:Y:S06]  /*a580*/  BRA `(.L_x_6765) ;  /* 0x00000004007c7947 */ /* 0x000fec0003800000 */
.L_x_6833:
        /* <DEDUP_REMOVED lines=11> */
.L_x_6840:
[----:B------:R-:W2:Y:S02]  /*a640*/  LDG.E.U8 R3, desc[UR36][R2.64] ;  /* 0x0000002402037981 */ /* 0x000ea4000c1e1100 */
        /* <DEDUP_REMOVED lines=18> */
.L_x_6842:
[----:B------:R-:W-:Y:S05]  /*a770*/  BSYNC.RECONVERGENT B0 ;  /* 0x0000000000007941 */ /* 0x000fea0003800200 */
.L_x_6841:
[----:B------:R-:W-:Y:S01]  /*a780*/  IMAD.SHL.U32 R0, R0, 0x100000, RZ ;  /* 0x0010000000007824 */ /* 0x000fe200078e00ff */
[----:B------:R-:W-:-:S04]  /*a790*/  LEA R2, R2, 0x3b800000, 0x17 ;  /* 0x3b80000002027811 */ /* 0x000fc800078eb8ff */
[----:B------:R-:W-:Y:S01]  /*a7a0*/  LOP3.LUT R23, R2, R0, R23, 0xfe, !PT ;  /* 0x0000000002177212 */ /* 0x000fe200078efe17 */
[----:B------:R-:W-:Y:S06]  /*a7b0*/  BRA `(.L_x_6765) ;  /* 0x0000000000f07947 */ /* 0x000fec0003800000 */
.L_x_6839:
        /* <DEDUP_REMOVED lines=19> */
.L_x_6844:
[----:B------:R-:W-:Y:S05]  /*a8f0*/  BSYNC.RECONVERGENT B0 ;  /* 0x0000000000007941 */ /* 0x000fea0003800200 */
.L_x_6843:
[----:B------:R-:W-:Y:S01]  /*a900*/  IMAD.SHL.U32 R0, R0, 0x200000, RZ ;  /* 0x0020000000007824 */ /* 0x000fe200078e00ff */
[----:B------:R-:W-:-:S04]  /*a910*/  LEA R2, R2, 0x37800000, 0x17 ;  /* 0x3780000002027811 */ /* 0x000fc800078eb8ff */
[----:B------:R-:W-:Y:S01]  /*a920*/  LOP3.LUT R23, R2, R0, R23, 0xfe, !PT ;  /* 0x0000000002177212 */ /* 0x000fe200078efe17 */
[----:B------:R-:W-:Y:S06]  /*a930*/  BRA `(.L_x_6765) ;  /* 0x0000000000907947 */ /* 0x000fec0003800000 */
.L_x_6838:
        /* <DEDUP_REMOVED lines=14> */
.L_x_6826:
        /* <DEDUP_REMOVED lines=16> */
.L_x_6847:
[----:B------:R-:W-:Y:S05]  /*ab20*/  BRA `(.L_x_6765) ;  /* 0x0000000000147947 */ /* 0x000fea0003800000 */
.L_x_6846:
[----:B------:R-:W2:Y:S02]  /*ab30*/  LDG.E.64 R2, desc[UR36][R2.64] ;  /* 0x0000002402027981 */ /* 0x000ea4000c1e1b00 */
[----:B--2---:R0:W1:Y:S01]  /*ab40*/  I2F.U64 R23, R2 ;  /* 0x0000000200177312 */ /* 0x0040620000301000 */
[----:B------:R-:W-:Y:S05]  /*ab50*/  BRA `(.L_x_6765) ;  /* 0x0000000000087947 */ /* 0x000fea0003800000 */
.L_x_6845:
[----:B------:R-:W2:Y:S02]  /*ab60*/  LDG.E R2, desc[UR36][R2.64] ;  /* 0x0000002402027981 */ /* 0x000ea4000c1e1900 */
[----:B--2---:R-:W-:-:S07]  /*ab70*/  I2FP.F32.U32 R23, R2 ;  /* 0x0000000200177245 */ /* 0x004fce0000201000 */
.L_x_6765:
[----:B------:R-:W-:Y:S05]  /*ab80*/  BSYNC.RECONVERGENT B7 ;  /* 0x0000000000077941 */ /* 0x000fea0003800200 */
.L_x_6764:
[----:B------:R-:W4:Y:S01]  /*ab90*/  LDC R16, c[0x0][0x380] ;  /* 0x0000e000ff107b82 */ /* 0x000f220000000800 */
[C---:B01----:R-:W-:Y:S01]  /*aba0*/  VIADD R3, R26.reuse, 0x100 ;  /* 0x000001001a037836 */ /* 0x043fe20000000000 */
[----:B------:R-:W-:Y:S01]  /*abb0*/  BSSY.RECONVERGENT B0, `(.L_x_6848) ;  /* 0x000000f000007945 */ /* 0x000fe20003800200 */
[C---:B------:R-:W-:Y:S02]  /*abc0*/  VIADD R5, R26.reuse, 0x180 ;  /* 0x000001801a057836 */ /* 0x040fe40000000000 */
[----:B------:R-:W-:-:S03]  /*abd0*/  VIADD R19, R26, 0x80 ;  /* 0x000000801a137836 */ /* 0x000fc60000000000 */
[----:B--23--:R-:W0:Y:S01]  /*abe0*/  LDC.U8 R2, c[0x0][0x3bc] ;  /* 0x0000ef00ff027b82 */ /* 0x00ce220000000000 */
[----:B----4-:R-:W-:-:S05]  /*abf0*/  IMAD R16, R17, -0x200, R16 ;  /* 0xfffffe0011107824 */ /* 0x010fca00078e0210 */
[-C--:B------:R-:W-:Y:S02]  /*ac00*/  ISETP.GE.AND P1, PT, R26, R16.reuse, PT ;  /* 0x000000101a00720c */ /* 0x080fe40003f26270 */
[-C--:B------:R-:W-:Y:S02]  /*ac10*/  ISETP.GE.AND P2, PT, R3, R16.reuse, PT ;  /* 0x000000100300720c */ /* 0x080fe40003f46270 */
[-C--:B------:R-:W-:Y:S02]  /*ac20*/  ISETP.GE.AND P0, PT, R5, R16.reuse, PT ;  /* 0x000000100500720c */ /* 0x080fe40003f06270 */
[----:B------:R-:W-:-:S07]  /*ac30*/  ISETP.GE.AND P4, PT, R19, R16, PT ;  /* 0x000000101300720c */ /* 0x000fce0003f86270 */
[----:B0-----:R-:W-:Y:S06]  /*ac40*/  @P1 BRA `(.L_x_6849) ;  /* 0x0000000000141947 */ /* 0x001fec0003800000 */
[----:B-----5:R-:W-:Y:S01]  /*ac50*/  FSETP.GEU.FTZ.AND P3, PT, |R31|, 0.5, PT ;  /* 0x3f0000001f00780b */ /* 0x020fe20003f7e200 */
[----:B------:R-:W-:-:S12]  /*ac60*/  FADD.FTZ R0, R32, -R33 ;  /* 0x8000002120007221 */ /* 0x000fd80000010000 */
[----:B------:R-:W-:Y:S01]  /*ac70*/  @!P3 FFMA.FTZ R4, R0, R31, R33 ;  /* 0x0000001f0004b223 */ /* 0x000fe20000010021 */
[----:B------:R-:W-:-:S04]  /*ac80*/  @P3 FADD.FTZ R31, -R31, 1 ;  /* 0x3f8000001f1f3421 */ /* 0x000fc80000010100 */
[----:B------:R-:W-:-:S07]  /*ac90*/  @P3 FFMA.FTZ R4, -R0, R31, R32 ;  /* 0x0000001f00043223 */ /* 0x000fce0000010120 */
.L_x_6849:
[----:B------:R-:W-:Y:S05]  /*aca0*/  BSYNC.RECONVERGENT B0 ;  /* 0x0000000000007941 */ /* 0x000fea0003800200 */
.L_x_6848:
[----:B------:R-:W-:Y:S04]  /*acb0*/  BSSY.RECONVERGENT B0, `(.L_x_6850) ;  /* 0x0000007000007945 */ /* 0x000fe80003800200 */
[----:B------:R-:W-:Y:S05]  /*acc0*/  @P4 BRA `(.L_x_6851) ;  /* 0x0000000000144947 */ /* 0x000fea0003800000 */
[----:B-----5:R-:W-:Y:S01]  /*acd0*/  FSETP.GEU.FTZ.AND P3, PT, |R29|, 0.5, PT ;  /* 0x3f0000001d00780b */ /* 0x020fe20003f7e200 */
[----:B------:R-:W-:-:S12]  /*ace0*/  FADD.FTZ R3, R30, -R22 ;  /* 0x800000161e037221 */ /* 0x000fd80000010000 */
[----:B------:R-:W-:Y:S01]  /*acf0*/  @!P3 FFMA.FTZ R22, R3, R29, R22 ;  /* 0x0000001d0316b223 */ /* 0x000fe20000010016 */
[----:B------:R-:W-:-:S04]  /*ad00*/  @P3 FADD.FTZ R29, -R29, 1 ;  /* 0x3f8000001d1d3421 */ /* 0x000fc80000010100 */
[----:B------:R-:W-:-:S07]  /*ad10*/  @P3 FFMA.FTZ R22, -R3, R29, R30 ;  /* 0x0000001d03163223 */ /* 0x000fce000001011e */
.L_x_6851:
[----:B------:R-:W-:Y:S05]  /*ad20*/  BSYNC.RECONVERGENT B0 ;  /* 0x0000000000007941 */ /* 0x000fea0003800200 */
.L_x_6850:
[----:B------:R-:W-:Y:S04]  /*ad30*/  BSSY.RECONVERGENT B0, `(.L_x_6852) ;  /* 0x0000007000007945 */ /* 0x000fe80003800200 */
[----:B------:R-:W-:Y:S05]  /*ad40*/  @P2 BRA `(.L_x_6853) ;  /* 0x0000000000142947 */ /* 0x000fea0003800000 */
[----:B-----5:R-:W-:Y:S01]  /*ad50*/  FSETP.GEU.FTZ.AND P2, PT, |R18|, 0.5, PT ;  /* 0x3f0000001200780b */ /* 0x020fe20003f5e200 */
[----:B------:R-:W-:-:S12]  /*ad60*/  FADD.FTZ R3, R27, -R24 ;  /* 0x800000181b037221 */ /* 0x000fd80000010000 */
[----:B------:R-:W-:Y:S01]  /*ad70*/  @!P2 FFMA.FTZ R24, R3, R18, R24 ;  /* 0x000000120318a223 */ /* 0x000fe20000010018 */
[----:B------:R-:W-:-:S04]  /*ad80*/  @P2 FADD.FTZ R18, -R18, 1 ;  /* 0x3f80000012122421 */ /* 0x000fc80000010100 */
[----:B------:R-:W-:-:S07]  /*ad90*/  @P2 FFMA.FTZ R24, -R3, R18, R27 ;  /* 0x0000001203182223 */ /* 0x000fce000001011b */
.L_x_6853:
[----:B------:R-:W-:Y:S05]  /*ada0*/  BSYNC.RECONVERGENT B0 ;  /* 0x0000000000007941 */ /* 0x000fea0003800200 */
.L_x_6852:
[----:B------:R-:W-:Y:S04]  /*adb0*/  BSSY.RECONVERGENT B0, `(.L_x_6854) ;  /* 0x0000007000007945 */ /* 0x000fe80003800200 */
[----:B------:R-:W-:Y:S05]  /*adc0*/  @P0 BRA `(.L_x_6855) ;  /* 0x0000000000140947 */ /* 0x000fea0003800000 */
[----:B-----5:R-:W-:Y:S01]  /*add0*/  FSETP.GEU.FTZ.AND P0, PT, |R23|, 0.5, PT ;  /* 0x3f0000001700780b */ /* 0x020fe20003f1e200 */
[----:B------:R-:W-:-:S12]  /*ade0*/  FADD.FTZ R3, R25, -R28 ;  /* 0x8000001c19037221 */ /* 0x000fd80000010000 */
[----:B------:R-:W-:Y:S01]  /*adf0*/  @P0 FADD.FTZ R0, -R23, 1 ;  /* 0x3f80000017000421 */ /* 0x000fe20000010100 */
[----:B------:R-:W-:-:S03]  /*ae00*/  @!P0 FFMA.FTZ R18, R3, R23, R28 ;  /* 0x0000001703128223 */ /* 0x000fc6000001001c */
[----:B------:R-:W-:-:S07]  /*ae10*/  @P0 FFMA.FTZ R18, -R3, R0, R25 ;  /* 0x0000000003120223 */ /* 0x000fce0000010119 */
.L_x_6855:
[----:B------:R-:W-:Y:S05]  /*ae20*/  BSYNC.RECONVERGENT B0 ;  /* 0x0000000000007941 */ /* 0x000fea0003800200 */
.L_x_6854:
[----:B------:R-:W-:Y:S04]  /*ae30*/  BSSY.RECONVERGENT B6, `(.L_x_6856) ;  /* 0x00000fc000067945 */ /* 0x000fe80003800200 */
[----:B------:R-:W-:Y:S05]  /*ae40*/  @P1 BRA `(.L_x_6857) ;  /* 0x0000000c00e81947 */ /* 0x000fea0003800000 */
[----:B------:R-:W0:Y:S01]  /*ae50*/  LDCU UR4, c[0x0][0x3c0] ;  /* 0x00007800ff0477ac */ /* 0x000e220008000800 */
[----:B------:R-:W1:Y:S01]  /*ae60*/  LDC.64 R8, c[0x0][0x388] ;  /* 0x0000e200ff087b82 */ /* 0x000e620000000a00 */
[----:B------:R-:W-:Y:S01]  /*ae70*/  IMAD R0, R17, 0x200, R26 ;  /* 0x0000020011007824 */ /* 0x000fe200078e021a */
        /* <DEDUP_REMOVED lines=19> */
.L_x_6861:
[----:B------:R-:W0:Y:S01]  /*afb0*/  F2I.S64.TRUNC R4, R4 ;  /* 0x0000000400047311 */ /* 0x000e22000020d900 */
[----:B------:R-:W-:Y:S02]  /*afc0*/  IMAD.MOV.U32 R26, RZ, RZ, R19 ;  /* 0x000000ffff1a7224 */ /* 0x000fe400078e0013 */
[----:B0-----:R-:W-:-:S05]  /*afd0*/  IMAD.MOV.U32 R3, RZ, RZ, R4 ;  /* 0x000000ffff037224 */ /* 0x001fca00078e0004 */
[----:B------:R0:W-:Y:S01]  /*afe0*/  STG.E.U8 desc[UR36][R8.64], R3 ;  /* 0x0000000308007986 */ /* 0x0001e2000c101124 */
[----:B------:R-:W-:Y:S05]  /*aff0*/  BRA `(.L_x_6857) ;  /* 0x0000000c007c7947 */ /* 0x000fea0003800000 */
.L_x_6860:
        /* <DEDUP_REMOVED lines=10> */
.L_x_6864:
[----:B------:R-:W0:Y:S01]  /*b0a0*/  F2I.FTZ.TRUNC.NTZ R3, R4 ;  /* 0x0000000400037305 */ /* 0x000e22000021f100 */
[----:B------:R-:W-:Y:S01]  /*b0b0*/  IMAD.MOV.U32 R26, RZ, RZ, R19 ;  /* 0x000000ffff1a7224 */ /* 0x000fe200078e0013 */
[----:B0-----:R0:W-:Y:S01]  /*b0c0*/  STG.E desc[UR36][R8.64], R3 ;  /* 0x0000000308007986 */ /* 0x0011e2000c101924 */
[----:B------:R-:W-:Y:S05]  /*b0d0*/  BRA `(.L_x_6857) ;  /* 0x0000000c00447947 */ /* 0x000fea0003800000 */
.L_x_6863:
[----:B------:R-:W0:Y:S01]  /*b0e0*/  F2I.FTZ.TRUNC.NTZ R3, R4 ;  /* 0x0000000400037305 */ /* 0x000e22000021f100 */
[----:B------:R-:W-:Y:S01]  /*b0f0*/  IMAD.MOV.U32 R26, RZ, RZ, R19 ;  /* 0x000000ffff1a7224 */ /* 0x000fe200078e0013 */
[----:B0-----:R0:W-:Y:S01]  /*b100*/  STG.E.U16 desc[UR36][R8.64], R3 ;  /* 0x0000000308007986 */ /* 0x0011e2000c101524 */
[----:B------:R-:W-:Y:S05]  /*b110*/  BRA `(.L_x_6857) ;  /* 0x0000000c00347947 */ /* 0x000fea0003800000 */
.L_x_6859:
        /* <DEDUP_REMOVED lines=9> */
.L_x_6866:
[----:B------:R-:W-:Y:S01]  /*b1b0*/  F2FP.F16.F32.PACK_AB R4, RZ, R4 ;  /* 0x00000004ff04723e */ /* 0x000fe200000000ff */
[----:B------:R-:W-:-:S04]  /*b1c0*/  IMAD.MOV.U32 R26, RZ, RZ, R19 ;  /* 0x000000ffff1a7224 */ /* 0x000fc800078e0013 */
[----:B------:R0:W-:Y:S01]  /*b1d0*/  STG.E.U16 desc[UR36][R8.64], R4 ;  /* 0x0000000408007986 */ /* 0x0001e2000c101524 */
[----:B------:R-:W-:Y:S05]  /*b1e0*/  BRA `(.L_x_6857) ;  /* 0x0000000c00007947 */ /* 0x000fea0003800000 */
.L_x_6865:
        /* <DEDUP_REMOVED lines=10> */
.L_x_6868:
[----:B------:R-:W-:Y:S01]  /*b290*/  F2FP.F16.F32.PACK_AB R3, RZ, R4 ;  /* 0x00000004ff03723e */ /* 0x000fe200000000ff */
[----:B------:R-:W-:-:S03]  /*b2a0*/  IMAD.MOV.U32 R26, RZ, RZ, R19 ;  /* 0x000000ffff1a7224 */ /* 0x000fc600078e0013 */
[----:B------:R-:W-:-:S05]  /*b2b0*/  PRMT R3, R3, 0x5410, RZ ;  /* 0x0000541003037816 */ /* 0x000fca00000000ff */
[----:B------:R0:W-:Y:S01]  /*b2c0*/  STG.E desc[UR36][R8.64], R3 ;  /* 0x0000000308007986 */ /* 0x0001e2000c101924 */
[----:B------:R-:W-:Y:S05]  /*b2d0*/  BRA `(.L_x_6857) ;  /* 0x0000000800c47947 */ /* 0x000fea0003800000 */
.L_x_6867:
[----:B------:R-:W-:Y:S01]  /*b2e0*/  FMUL.FTZ R4, R4, 1 ;  /* 0x3f80000004047820 */ /* 0x000fe20000410000 */
[----:B------:R-:W-:-:S05]  /*b2f0*/  IMAD.MOV.U32 R26, RZ, RZ, R19 ;  /* 0x000000ffff1a7224 */ /* 0x000fca00078e0013 */
[----:B------:R-:W0:Y:S02]  /*b300*/  F2F.F64.F32 R4, R4 ;  /* 0x0000000400047310 */ /* 0x000e240000201800 */
[----:B0-----:R0:W-:Y:S01]  /*b310*/  STG.E.64 desc[UR36][R8.64], R4 ;  /* 0x0000000408007986 */ /* 0x0011e2000c101b24 */
[----:B------:R-:W-:Y:S05]  /*b320*/  BRA `(.L_x_6857) ;  /* 0x0000000800b07947 */ /* 0x000fea0003800000 */
.L_x_6858:
        /* <DEDUP_REMOVED lines=13> */
.L_x_6871:
[----:B------:R-:W-:Y:S01]  /*b400*/  FMUL.FTZ R4, R4, 1 ;  /* 0x3f80000004047820 */ /* 0x000fe20000410000 */
[----:B------:R-:W-:Y:S01]  /*b410*/  CS2R R6, SRZ ;  /* 0x0000000000067805 */ /* 0x000fe2000001ff00 */
[----:B------:R-:W-:-:S04]  /*b420*/  IMAD.MOV.U32 R26, RZ, RZ, R19 ;  /* 0x000000ffff1a7224 */ /* 0x000fc800078e0013 */
[----:B------:R-:W0:Y:S02]  /*b430*/  F2F.F64.F32 R4, R4 ;  /* 0x0000000400047310 */ /* 0x000e240000201800 */
[----:B0-----:R0:W-:Y:S01]  /*b440*/  STG.E.128 desc[UR36][R8.64], R4 ;  /* 0x0000000408007986 */ /* 0x0011e2000c101d24 */
[----:B------:R-:W-:Y:S05]  /*b450*/  BRA `(.L_x_6857) ;  /* 0x0000000800647947 */ /* 0x000fea0003800000 */
.L_x_6870:
        /* <DEDUP_REMOVED lines=18> */
.L_x_6875:
[----:B------:R-:W-:Y:S05]  /*b580*/  BSYNC.RECONVERGENT B0 ;  /* 0x0000000000007941 */ /* 0x000fea0003800200 */
.L_x_6874:
[----:B------:R-:W-:Y:S01]  /*b590*/  LOP3.LUT R5, R0, 0x80, R5, 0xf8, !PT ;  /* 0x0000008000057812 */ /* 0x000fe200078ef805 */
[----:B------:R-:W-:-:S04]  /*b5a0*/  IMAD.MOV.U32 R26, RZ, RZ, R19 ;  /* 0x000000ffff1a7224 */ /* 0x000fc800078e0013 */
[----:B------:R0:W-:Y:S01]  /*b5b0*/  STG.E.U8 desc[UR36][R8.64], R5 ;  /* 0x0000000508007986 */ /* 0x0001e2000c101124 */
[----:B------:R-:W-:Y:S05]  /*b5c0*/  BRA `(.L_x_6857) ;  /* 0x0000000800087947 */ /* 0x000fea0003800000 */
.L_x_6873:
        /* <DEDUP_REMOVED lines=14> */
.L_x_6877:
[----:B------:R-:W-:Y:S05]  /*b6b0*/  BSYNC.RECONVERGENT B0 ;  /* 0x0000000000007941 */ /* 0x000fea0003800200 */
.L_x_6876:
[----:B------:R-:W-:Y:S01]  /*b6c0*/  LOP3.LUT R3, R0, 0x80, R7, 0xf8, !PT ;  /* 0x0000008000037812 */ /* 0x000fe200078ef807 */
[----:B------:R-:W-:-:S04]  /*b6d0*/  IMAD.MOV.U32 R26, RZ, RZ, R19 ;  /* 0x000000ffff1a7224 */ /* 0x000fc800078e0013 */
[----:B------:R0:W-:Y:S01]  /*b6e0*/  STG.E.U8 desc[UR36][R8.64], R3 ;  /* 0x0000000308007986 */ /* 0x0001e2000c101124 */
[----:B------:R-:W-:Y:S05]  /*b6f0*/  BRA `(.L_x_6857) ;  /* 0x0000000400bc7947 */ /* 0x000fea0003800000 */
.L_x_6872:
[----:B------:R-:W-:Y:S01]  /*b700*/  F2FP.BF16.F32.PACK_AB R4, RZ, R4 ;  /* 0x00000004ff04723e */ /* 0x000fe200000010ff */
[----:B------:R-:W-:-:S04]  /*b710*/  IMAD.MOV.U32 R26, RZ, RZ, R19 ;  /* 0x000000ffff1a7224 */ /* 0x000fc800078e0013 */
[----:B------:R0:W-:Y:S01]  /*b720*/  STG.E.U16 desc[UR36][R8.64], R4 ;  /* 0x0000000408007986 */ /* 0x0001e2000c101524 */
[----:B------:R-:W-:Y:S05]  /*b730*/  BRA `(.L_x_6857) ;  /* 0x0000000400ac7947 */ /* 0x000fea0003800000 */
.L_x_6869:
        /* <DEDUP_REMOVED lines=12> */
.L_x_6880:
        /* <DEDUP_REMOVED lines=12> */
.L_x_6883:
[----:B------:R-:W-:-:S04]  /*b8c0*/  SHF.R.U32.HI R0, RZ, 0x14, R4 ;  /* 0x00000014ff007819 */ /* 0x000fc80000011604 */
[----:B------:R-:W-:-:S04]  /*b8d0*/  LOP3.LUT R3, R0, 0x1, RZ, 0xc0, !PT ;  /* 0x0000000100037812 */ /* 0x000fc800078ec0ff */
[----:B------:R-:W-:-:S04]  /*b8e0*/  IADD3 R0, PT, PT, R4, 0x487ffff, R3 ;  /* 0x0487ffff04007810 */ /* 0x000fc80007ffe003 */
[----:B------:R-:W-:-:S04]  /*b8f0*/  SHF.R.U32.HI R0, RZ, 0x14, R0 ;  /* 0x00000014ff007819 */ /* 0x000fc80000011600 */
[----:B------:R-:W-:-:S07]  /*b900*/  LOP3.LUT R3, R0, 0xff, RZ, 0xc0, !PT ;  /* 0x000000ff00037812 */ /* 0x000fce00078ec0ff */
.L_x_6884:
[----:B------:R-:W-:-:S04]  /*b910*/  SHF.R.U32.HI R4, RZ, 0x18, R4 ;  /* 0x00000018ff047819 */ /* 0x000fc80000011604 */
[----:B------:R-:W-:-:S04]  /*b920*/  LOP3.LUT R3, R3, 0x80, R4, 0xf8, !PT ;  /* 0x0000008003037812 */ /* 0x000fc800078ef804 */
[----:B------:R-:W-:-:S07]  /*b930*/  PRMT R0, R3, 0x7610, R0 ;  /* 0x0000761003007816 */ /* 0x000fce0000000000 */
.L_x_6882:
[----:B------:R-:W-:Y:S05]  /*b940*/  BSYNC.RECONVERGENT B0 ;  /* 0x0000000000007941 */ /* 0x000fea0003800200 */
.L_x_6881:
[----:B------:R1:W-:Y:S01]  /*b950*/  STG.E.U8 desc[UR36][R8.64], R0 ;  /* 0x0000000008007986 */ /* 0x0003e2000c101124 */
[----:B------:R-:W-:Y:S01]  /*b960*/  IMAD.MOV.U32 R26, RZ, RZ, R19 ;  /* 0x000000ffff1a7224 */ /* 0x000fe200078e0013 */
[----:B------:R-:W-:Y:S06]  /*b970*/  BRA `(.L_x_6857) ;  /* 0x00000004001c7947 */ /* 0x000fec0003800000 */
.L_x_6879:
        /* <DEDUP_REMOVED lines=12> */
.L_x_6887:
[----:B------:R-:W-:-:S04]  /*ba40*/  SHF.R.U32.HI R0, RZ, 0x15, R4 ;  /* 0x00000015ff007819 */ /* 0x000fc80000011604 */
[----:B------:R-:W-:-:S04]  /*ba50*/  LOP3.LUT R3, R0, 0x1, RZ, 0xc0, !PT ;  /* 0x0000000100037812 */ /* 0x000fc800078ec0ff */
[----:B------:R-:W-:-:S04]  /*ba60*/  IADD3 R0, PT, PT, R4, 0x88fffff, R3 ;  /* 0x088fffff04007810 */ /* 0x000fc80007ffe003 */
[----:B------:R-:W-:-:S04]  /*ba70*/  SHF.R.U32.HI R0, RZ, 0x15, R0 ;  /* 0x00000015ff007819 */ /* 0x000fc80000011600 */
[----:B------:R-:W-:-:S07]  /*ba80*/  LOP3.LUT R3, R0, 0xff, RZ, 0xc0, !PT ;  /* 0x000000ff00037812 */ /* 0x000fce00078ec0ff */
.L_x_6888:
[----:B------:R-:W-:-:S04]  /*ba90*/  SHF.R.U32.HI R4, RZ, 0x18, R4 ;  /* 0x00000018ff047819 */ /* 0x000fc80000011604 */
[----:B------:R-:W-:-:S04]  /*baa0*/  LOP3.LUT R3, R3, 0x80, R4, 0xf8, !PT ;  /* 0x0000008003037812 */ /* 0x000fc800078ef804 */
[----:B------:R-:W-:-:S07]  /*bab0*/  PRMT R0, R3, 0x7610, R0 ;  /* 0x0000761003007816 */ /* 0x000fce0000000000 */
.L_x_6886:
[----:B------:R-:W-:Y:S05]  /*bac0*/  BSYNC.RECONVERGENT B0 ;  /* 0x0000000000007941 */ /* 0x000fea0003800200 */
.L_x_6885:
[----:B------:R2:W-:Y:S01]  /*bad0*/  STG.E.U8 desc[UR36][R8.64], R0 ;  /* 0x0000000008007986 */ /* 0x0005e2000c101124 */
[----:B------:R-:W-:Y:S01]  /*bae0*/  IMAD.MOV.U32 R26, RZ, RZ, R19 ;  /* 0x000000ffff1a7224 */ /* 0x000fe200078e0013 */
[----:B------:R-:W-:Y:S06]  /*baf0*/  BRA `(.L_x_6857) ;  /* 0x0000000000bc7947 */ /* 0x000fec0003800000 */
.L_x_6878:
[----:B------:R-:W-:-:S13]  /*bb00*/  ISETP.NE.AND P0, PT, R0, 0x1c, PT ;  /* 0x0000001c0000780c */ /* 0x000fda0003f05270 */
[----:B------:R-:W-:Y:S05]  /*bb10*/  @!P0 BRA `(.L_x_6889) ;  /* 0x0000000000a88947 */ /* 0x000fea0003800000 */
[----:B------:R-:W-:-:S13]  /*bb20*/  ISETP.NE.AND P0, PT, R0, 0x1d, PT ;  /* 0x0000001d0000780c */ /* 0x000fda0003f05270 */
[----:B------:R-:W-:Y:S05]  /*bb30*/  @!P0 BRA `(.L_x_6890) ;  /* 0x0000000000908947 */ /* 0x000fea0003800000 */
[----:B------:R-:W-:-:S13]  /*bb40*/  ISETP.NE.AND P0, PT, R0, 0x2c, PT ;  /* 0x0000002c0000780c */ /* 0x000fda0003f05270 */
[----:B------:R-:W-:Y:S05]  /*bb50*/  @!P0 BRA `(.L_x_6891) ;  /* 0x0000000000488947 */ /* 0x000fea0003800000 */
.L_x_6862:
        /* <DEDUP_REMOVED lines=16> */
.L_x_6892:
[----:B------:R-:W-:Y:S01]  /*bc60*/  IMAD.MOV.U32 R26, RZ, RZ, R19 ;  /* 0x000000ffff1a7224 */ /* 0x000fe200078e0013 */
[----:B------:R-:W-:Y:S06]  /*bc70*/  BRA `(.L_x_6857) ;  /* 0x00000000005c7947 */ /* 0x000fec0003800000 */
.L_x_6891:
        /* <DEDUP_REMOVED lines=16> */
.L_x_6890:
[----:B------:R-:W0:Y:S01]  /*bd80*/  F2I.U64.TRUNC R4, R4 ;  /* 0x0000000400047311 */ /* 0x000e22000020d800 */
[----:B------:R-:W-:Y:S01]  /*bd90*/  IMAD.MOV.U32 R26, RZ, RZ, R19 ;  /* 0x000000ffff1a7224 */ /* 0x000fe200078e0013 */
[----:B0-----:R4:W-:Y:S01]  /*bda0*/  STG.E.64 desc[UR36][R8.64], R4 ;  /* 0x0000000408007986 */ /* 0x0019e2000c101b24 */
[----:B------:R-:W-:Y:S05]  /*bdb0*/  BRA `(.L_x_6857) ;  /* 0x00000000000c7947 */ /* 0x000fea0003800000 */
.L_x_6889:
[----:B------:R-:W0:Y:S01]  /*bdc0*/  F2I.FTZ.U32.TRUNC.NTZ R3, R4 ;  /* 0x0000000400037305 */ /* 0x000e22000021f000 */
[----:B------:R-:W-:Y:S01]  /*bdd0*/  IMAD.MOV.U32 R26, RZ, RZ, R19 ;  /* 0x000000ffff1a7224 */ /* 0x000fe200078e0013 */
[----:B0-----:R3:W-:Y:S06]  /*bde0*/  STG.E desc[UR36][R8.64], R3 ;  /* 0x0000000308007986 */ /* 0x0017ec000c101924 */
.L_x_6857:
[----:B------:R-:W-:Y:S05]  /*bdf0*/  BSYNC.RECONVERGENT B6 ;  /* 0x0000000000067941 */ /* 0x000fea0003800200 */
.L_x_6856:
[----:B------:R-:W-:Y:S01]  /*be00*/  ISETP.GE.AND P0, PT, R26, R16, PT ;  /* 0x000000101a00720c */ /* 0x000fe20003f06270 */
[----:B------:R-:W-:-:S12]  /*be10*/  BSSY.RECONVERGENT B6, `(.L_x_6893) ;  /* 0x00001cc000067945 */ /* 0x000fd80003800200 */
[----:B------:R-:W-:Y:S05]  /*be20*/  @P0 BRA `(.L_x_6894) ;  /* 0x0000001c00280947 */ /* 0x000fea0003800000 */
[----:B------:R-:W0:Y:S02]  /*be30*/  LDCU UR4, c[0x0][0x3c0] ;  /* 0x00007800ff0477ac */ /* 0x000e240008000800 */
[----:B01234-:R-:W0:Y:S01]  /*be40*/  LDC.64 R8, c[0x0][0x388] ;  /* 0x0000e200ff087b82 */ /* 0x01fe220000000a00 */
[----:B------:R-:W-:Y:S01]  /*be50*/  IMAD R0, R17, 0x200, R26 ;  /* 0x0000020011007824 */ /* 0x000fe200078e021a */
        /* <DEDUP_REMOVED lines=18> */
.L_x_6898:
[----:B-----5:R-:W0:Y:S02]  /*bf80*/  F2I.S64.TRUNC R22, R22 ;  /* 0x0000001600167311 */ /* 0x020e24000020d900 */
[----:B0-----:R-:W-:-:S05]  /*bf90*/  IMAD.MOV.U32 R3, RZ, RZ, R22 ;  /* 0x000000ffff037224 */ /* 0x001fca00078e0016 */
[----:B------:R1:W-:Y:S01]  /*bfa0*/  STG.E.U8 desc[UR36][R8.64], R3 ;  /* 0x0000000308007986 */ /* 0x0003e2000c101124 */
[----:B------:R-:W-:Y:S05]  /*bfb0*/  BRA `(.L_x_6900) ;  /* 0x0000000c00287947 */ /* 0x000fea0003800000 */
.L_x_6897:
        /* <DEDUP_REMOVED lines=9> */
.L_x_6902:
[----:B-----5:R-:W0:Y:S02]  /*c050*/  F2I.FTZ.TRUNC.NTZ R3, R22 ;  /* 0x0000001600037305 */ /* 0x020e24000021f100 */
[----:B0-----:R3:W-:Y:S01]  /*c060*/  STG.E desc[UR36][R8.64], R3 ;  /* 0x0000000308007986 */ /* 0x0017e2000c101924 */
[----:B------:R-:W-:Y:S05]  /*c070*/  BRA `(.L_x_6900) ;  /* 0x0000000800f87947 */ /* 0x000fea0003800000 */
.L_x_6901:
[----:B-----5:R-:W0:Y:S02]  /*c080*/  F2I.FTZ.TRUNC.NTZ R3, R22 ;  /* 0x0000001600037305 */ /* 0x020e24000021f100 */
[----:B0-----:R4:W-:Y:S01]  /*c090*/  STG.E.U16 desc[UR36][R8.64], R3 ;  /* 0x0000000308007986 */ /* 0x0019e2000c101524 */
[----:B------:R-:W-:Y:S05]  /*c0a0*/  BRA `(.L_x_6900) ;  /* 0x0000000800ec7947 */ /* 0x000fea0003800000 */
.L_x_6896:
        /* <DEDUP_REMOVED lines=8> */
.L_x_6904:
[----:B-----5:R-:W-:-:S05]  /*c130*/  F2FP.F16.F32.PACK_AB R22, RZ, R22 ;  /* 0x00000016ff16723e */ /* 0x020fca00000000ff */
[----:B------:R0:W-:Y:S01]  /*c140*/  STG.E.U16 desc[UR36][R8.64], R22 ;  /* 0x0000001608007986 */ /* 0x0001e2000c101524 */
[----:B------:R-:W-:Y:S05]  /*c150*/  BRA `(.L_x_6900) ;  /* 0x0000000800c07947 */ /* 0x000fea0003800000 */
.L_x_6903:
        /* <DEDUP_REMOVED lines=9> */
.L_x_6906:
[----:B-----5:R-:W-:-:S04]  /*c1f0*/  F2FP.F16.F32.PACK_AB R3, RZ, R22 ;  /* 0x00000016ff03723e */ /* 0x020fc800000000ff */
[----:B------:R-:W-:-:S05]  /*c200*/  PRMT R3, R3, 0x5410, RZ ;  /* 0x0000541003037816 */ /* 0x000fca00000000ff */
[----:B------:R0:W-:Y:S01]  /*c210*/  STG.E desc[UR36][R8.64], R3 ;  /* 0x0000000308007986 */ /* 0x0001e2000c101924 */
[----:B------:R-:W-:Y:S05]  /*c220*/  BRA `(.L_x_6900) ;  /* 0x00000008008c7947 */ /* 0x000fea0003800000 */
.L_x_6905:
[----:B-----5:R-:W-:-:S06]  /*c230*/  FMUL.FTZ R4, R22, 1 ;  /* 0x3f80000016047820 */ /* 0x020fcc0000410000 */
[----:B------:R-:W0:Y:S02]  /*c240*/  F2F.F64.F32 R4, R4 ;  /* 0x0000000400047310 */ /* 0x000e240000201800 */
[----:B0-----:R0:W-:Y:S01]  /*c250*/  STG.E.64 desc[UR36][R8.64], R4 ;  /* 0x0000000408007986 */ /* 0x0011e2000c101b24 */
[----:B------:R-:W-:Y:S05]  /*c260*/  BRA `(.L_x_6900) ;  /* 0x00000008007c7947 */ /* 0x000fea0003800000 */
.L_x_6895:
        /* <DEDUP_REMOVED lines=13> */
.L_x_6910:
        /* <DEDUP_REMOVED lines=16> */
.L_x_6913:
[----:B------:R-:W-:-:S04]  /*c440*/  SHF.R.U32.HI R22, RZ, 0x18, R22 ;  /* 0x00000018ff167819 */ /* 0x000fc80000011616 */
[----:B------:R-:W-:-:S04]  /*c450*/  LOP3.LUT R3, R3, 0x80, R22, 0xf8, !PT ;  /* 0x0000008003037812 */ /* 0x000fc800078ef816 */
[----:B------:R-:W-:-:S07]  /*c460*/  PRMT R4, R3, 0x7610, R4 ;  /* 0x0000761003047816 */ /* 0x000fce0000000004 */
.L_x_6912:
[----:B------:R-:W-:Y:S05]  /*c470*/  BSYNC.RECONVERGENT B0 ;  /* 0x0000000000007941 */ /* 0x000fea0003800200 */
.L_x_6911:
[----:B------:R0:W-:Y:S01]  /*c480*/  STG.E.U8 desc[UR36][R8.64], R4 ;  /* 0x0000000408007986 */ /* 0x0001e2000c101124 */
[----:B------:R-:W-:Y:S05]  /*c490*/  BRA `(.L_x_6900) ;  /* 0x0000000400f07947 */ /* 0x000fea0003800000 */
.L_x_6909:
        /* <DEDUP_REMOVED lines=16> */
.L_x_6916:
[----:B------:R-:W-:-:S04]  /*c5a0*/  SHF.R.U32.HI R22, RZ, 0x18, R22 ;  /* 0x00000018ff167819 */ /* 0x000fc80000011616 */
[----:B------:R-:W-:-:S04]  /*c5b0*/  LOP3.LUT R3, R3, 0x80, R22, 0xf8, !PT ;  /* 0x0000008003037812 */ /* 0x000fc800078ef816 */
[----:B------:R-:W-:-:S07]  /*c5c0*/  PRMT R4, R3, 0x7610, R4 ;  /* 0x0000761003047816 */ /* 0x000fce0000000004 */
.L_x_6915:
[----:B------:R-:W-:Y:S05]  /*c5d0*/  BSYNC.RECONVERGENT B0 ;  /* 0x0000000000007941 */ /* 0x000fea0003800200 */
.L_x_6914:
[----:B------:R0:W-:Y:S01]  /*c5e0*/  STG.E.U8 desc[UR36][R8.64], R4 ;  /* 0x0000000408007986 */ /* 0x0001e2000c101124 */
[----:B------:R-:W-:Y:S05]  /*c5f0*/  BRA `(.L_x_6900) ;  /* 0x0000000400987947 */ /* 0x000fea0003800000 */
.L_x_6908:
        /* <DEDUP_REMOVED lines=21> */
.L_x_6918:
[----:B-----5:R-:W0:Y:S02]  /*c750*/  F2I.U64.TRUNC R22, R22 ;  /* 0x0000001600167311 */ /* 0x020e24000020d800 */
[----:B0-----:R0:W-:Y:S01]  /*c760*/  STG.E.64 desc[UR36][R8.64], R22 ;  /* 0x0000001608007986 */ /* 0x0011e2000c101b24 */
[----:B------:R-:W-:Y:S05]  /*c770*/  BRA `(.L_x_6900) ;  /* 0x0000000400387947 */ /* 0x000fea0003800000 */
.L_x_6917:
[----:B-----5:R-:W0:Y:S02]  /*c780*/  F2I.FTZ.U32.TRUNC.NTZ R3, R22 ;  /* 0x0000001600037305 */ /* 0x020e24000021f000 */
[----:B0-----:R0:W-:Y:S01]  /*c790*/  STG.E desc[UR36][R8.64], R3 ;  /* 0x0000000308007986 */ /* 0x0011e2000c101924 */
[----:B------:R-:W-:Y:S05]  /*c7a0*/  BRA `(.L_x_6900) ;  /* 0x00000004002c7947 */ /* 0x000fea0003800000 */
.L_x_6907:
        /* <DEDUP_REMOVED lines=10> */
.L_x_6920:
[----:B-----5:R-:W-:Y:S01]  /*c850*/  FMUL.FTZ R4, R22, 1 ;  /* 0x3f80000016047820 */ /* 0x020fe20000410000 */
[----:B------:R-:W-:-:S05]  /*c860*/  CS2R R6, SRZ ;  /* 0x0000000000067805 */ /* 0x000fca000001ff00 */
[----:B------:R-:W0:Y:S02]  /*c870*/  F2F.F64.F32 R4, R4 ;  /* 0x0000000400047310 */ /* 0x000e240000201800 */
[----:B0-----:R0:W-:Y:S01]  /*c880*/  STG.E.128 desc[UR36][R8.64], R4 ;  /* 0x0000000408007986 */ /* 0x0011e2000c101d24 */
[----:B------:R-:W-:Y:S05]  /*c890*/  BRA `(.L_x_6900) ;  /* 0x0000000000f07947 */ /* 0x000fea0003800000 */
.L_x_6919:
[----:B------:R-:W-:-:S13]  /*c8a0*/  ISETP.NE.AND P0, PT, R0, 0xf, PT ;  /* 0x0000000f0000780c */ /* 0x000fda0003f05270 */
[----:B------:R-:W-:Y:S05]  /*c8b0*/  @!P0 BRA `(.L_x_6921) ;  /* 0x0000000000e08947 */ /* 0x000fea0003800000 */
[----:B------:R-:W-:-:S13]  /*c8c0*/  ISETP.NE.AND P0, PT, R0, 0x17, PT ;  /* 0x000000170000780c */ /* 0x000fda0003f05270 */
[----:B------:R-:W-:Y:S05]  /*c8d0*/  @!P0 BRA `(.L_x_6922) ;  /* 0x00000000008c8947 */ /* 0x000fea0003800000 */
[----:B------:R-:W-:-:S13]  /*c8e0*/  ISETP.NE.AND P0, PT, R0, 0x18, PT ;  /* 0x000000180000780c */ /* 0x000fda0003f05270 */
[----:B------:R-:W-:Y:S05]  /*c8f0*/  @!P0 BRA `(.L_x_6923) ;  /* 0x0000000000448947 */ /* 0x000fea0003800000 */
.L_x_6899:
        /* <DEDUP_REMOVED lines=16> */
.L_x_6924:
[----:B------:R-:W-:Y:S05]  /*ca00*/  BRA `(.L_x_6900) ;  /* 0x0000000000947947 */ /* 0x000fea0003800000 */
.L_x_6923:
        /* <DEDUP_REMOVED lines=12> */
.L_x_6926:
[----:B------:R-:W-:Y:S05]  /*cad0*/  BSYNC.RECONVERGENT B0 ;  /* 0x0000000000007941 */ /* 0x000fea0003800200 */
.L_x_6925:
[----:B------:R-:W-:-:S05]  /*cae0*/  LOP3.LUT R3, R0, 0x80, R5, 0xf8, !PT ;  /* 0x0000008000037812 */ /* 0x000fca00078ef805 */
[----:B------:R0:W-:Y:S01]  /*caf0*/  STG.E.U8 desc[UR36][R8.64], R3 ;  /* 0x0000000308007986 */ /* 0x0001e2000c101124 */
[----:B------:R-:W-:Y:S05]  /*cb00*/  BRA `(.L_x_6900) ;  /* 0x0000000000547947 */ /* 0x000fea0003800000 */
.L_x_6922:
        /* <DEDUP_REMOVED lines=11> */
.L_x_6928:
[----:B------:R-:W-:Y:S01]  /*cbc0*/  IMAD.MOV.U32 R0, RZ, RZ, 0x7f ;  /* 0x0000007fff007424 */ /* 0x000fe200078e00ff */
[----:B------:R-:W-:-:S04]  /*cbd0*/  ISETP.GT.U32.AND P0, PT, R4, 0x7f800000, PT ;  /* 0x7f8000000400780c */ /* 0x000fc80003f04070 */
[----:B------:R-:W-:-:S09]  /*cbe0*/  SEL R0, R0, 0x7c, P0 ;  /* 0x0000007c00007807 */ /* 0x000fd20000000000 */
.L_x_6929:
[----:B------:R-:W-:Y:S05]  /*cbf0*/  BSYNC.RECONVERGENT B0 ;  /* 0x0000000000007941 */ /* 0x000fea0003800200 */
.L_x_6927:
[----:B------:R-:W-:-:S04]  /*cc00*/  SHF.R.U32.HI R3, RZ, 0x18, R22 ;  /* 0x00000018ff037819 */ /* 0x000fc80000011616 */
[----:B------:R-:W-:-:S05]  /*cc10*/  LOP3.LUT R3, R0, 0x80, R3, 0xf8, !PT ;  /* 0x0000008000037812 */ /* 0x000fca00078ef803 */
[----:B------:R0:W-:Y:S01]  /*cc20*/  STG.E.U8 desc[UR36][R8.64], R3 ;  /* 0x0000000308007986 */ /* 0x0001e2000c101124 */
[----:B------:R-:W-:Y:S05]  /*cc30*/  BRA `(.L_x_6900) ;  /* 0x0000000000087947 */ /* 0x000fea0003800000 */
.L_x_6921:
[----:B-----5:R-:W-:-:S05]  /*cc40*/  F2FP.BF16.F32.PACK_AB R22, RZ, R22 ;  /* 0x00000016ff16723e */ /* 0x020fca00000010ff */
[----:B------:R0:W-:Y:S02]  /*cc50*/  STG.E.U16 desc[UR36][R8.64], R22 ;  /* 0x0000001608007986 */ /* 0x0001e4000c101524 */
.L_x_6900:
        /* <DEDUP_REMOVED lines=24> */
.L_x_6933:
[----:B------:R-:W0:Y:S02]  /*cde0*/  F2I.S64.TRUNC R24, R24 ;  /* 0x0000001800187311 */ /* 0x000e24000020d900 */
[----:B0-----:R-:W-:-:S05]  /*cdf0*/  IMAD.MOV.U32 R3, RZ, RZ, R24 ;  /* 0x000000ffff037224 */ /* 0x001fca00078e0018 */
[----:B------:R1:W-:Y:S01]  /*ce00*/  STG.E.U8 desc[UR36][R8.64], R3 ;  /* 0x0000000308007986 */ /* 0x0003e2000c101124 */
[----:B------:R-:W-:Y:S05]  /*ce10*/  BRA `(.L_x_6935) ;  /* 0x0000000c00287947 */ /* 0x000fea0003800000 */
.L_x_6932:
        /* <DEDUP_REMOVED lines=9> */
.L_x_6937:
[----:B------:R-:W0:Y:S02]  /*ceb0*/  F2I.FTZ.TRUNC.NTZ R3, R24 ;  /* 0x0000001800037305 */ /* 0x000e24000021f100 */
[----:B0-----:R4:W-:Y:S01]  /*cec0*/  STG.E desc[UR36][R8.64], R3 ;  /* 0x0000000308007986 */ /* 0x0019e2000c101924 */
[----:B------:R-:W-:Y:S05]  /*ced0*/  BRA `(.L_x_6935) ;  /* 0x0000000800f87947 */ /* 0x000fea0003800000 */
.L_x_6936:
[----:B------:R-:W0:Y:S02]  /*cee0*/  F2I.FTZ.TRUNC.NTZ R3, R24 ;  /* 0x0000001800037305 */ /* 0x000e24000021f100 */
[----:B0-----:R2:W-:Y:S01]  /*cef0*/  STG.E.U16 desc[UR36][R8.64], R3 ;  /* 0x0000000308007986 */ /* 0x0015e2000c101524 */
[----:B------:R-:W-:Y:S05]  /*cf00*/  BRA `(.L_x_6935) ;  /* 0x0000000800ec7947 */ /* 0x000fea0003800000 */
.L_x_6931:
        /* <DEDUP_REMOVED lines=8> */
.L_x_6939:
[----:B------:R-:W-:-:S05]  /*cf90*/  F2FP.F16.F32.PACK_AB R24, RZ, R24 ;  /* 0x00000018ff18723e */ /* 0x000fca00000000ff */
[----:B------:R0:W-:Y:S01]  /*cfa0*/  STG.E.U16 desc[UR36][R8.64], R24 ;  /* 0x0000001808007986 */ /* 0x0001e2000c101524 */
[----:B------:R-:W-:Y:S05]  /*cfb0*/  BRA `(.L_x_6935) ;  /* 0x0000000800c07947 */ /* 0x000fea0003800000 */
.L_x_6938:
        /* <DEDUP_REMOVED lines=9> */
.L_x_6941:
[----:B------:R-:W-:-:S04]  /*d050*/  F2FP.F16.F32.PACK_AB R3, RZ, R24 ;  /* 0x00000018ff03723e */ /* 0x000fc800000000ff */
[----:B------:R-:W-:-:S05]  /*d060*/  PRMT R3, R3, 0x5410, RZ ;  /* 0x0000541003037816 */ /* 0x000fca00000000ff */
[----:B------:R0:W-:Y:S01]  /*d070*/  STG.E desc[UR36][R8.64], R3 ;  /* 0x0000000308007986 */ /* 0x0001e2000c101924 */
[----:B------:R-:W-:Y:S05]  /*d080*/  BRA `(.L_x_6935) ;  /* 0x00000008008c7947 */ /* 0x000fea0003800000 */
.L_x_6940:
[----:B------:R-:W-:-:S06]  /*d090*/  FMUL.FTZ R4, R24, 1 ;  /* 0x3f80000018047820 */ /* 0x000fcc0000410000 */
[----:B------:R-:W0:Y:S02]  /*d0a0*/  F2F.F64.F32 R4, R4 ;  /* 0x0000000400047310 */ /* 0x000e240000201800 */
[----:B0-----:R0:W-:Y:S01]  /*d0b0*/  STG.E.64 desc[UR36][R8.64], R4 ;  /* 0x0000000408007986 */ /* 0x0011e2000c101b24 */
[----:B------:R-:W-:Y:S05]  /*d0c0*/  BRA `(.L_x_6935) ;  /* 0x00000008007c7947 */ /* 0x000fea0003800000 */
.L_x_6930:
        /* <DEDUP_REMOVED lines=13> */
.L_x_6945:
        /* <DEDUP_REMOVED lines=16> */
.L_x_6948:
[----:B------:R-:W-:-:S04]  /*d2a0*/  SHF.R.U32.HI R24, RZ, 0x18, R24 ;  /* 0x00000018ff187819 */ /* 0x000fc80000011618 */
[----:B------:R-:W-:-:S04]  /*d2b0*/  LOP3.LUT R3, R3, 0x80, R24, 0xf8, !PT ;  /* 0x0000008003037812 */ /* 0x000fc800078ef818 */
[----:B------:R-:W-:-:S07]  /*d2c0*/  PRMT R4, R3, 0x7610, R4 ;  /* 0x0000761003047816 */ /* 0x000fce0000000004 */
.L_x_6947:
[----:B------:R-:W-:Y:S05]  /*d2d0*/  BSYNC.RECONVERGENT B0 ;  /* 0x0000000000007941 */ /* 0x000fea0003800200 */
.L_x_6946:
[----:B------:R0:W-:Y:S01]  /*d2e0*/  STG.E.U8 desc[UR36][R8.64], R4 ;  /* 0x0000000408007986 */ /* 0x0001e2000c101124 */
[----:B------:R-:W-:Y:S05]  /*d2f0*/  BRA `(.L_x_6935) ;  /* 0x0000000400f07947 */ /* 0x000fea0003800000 */
.L_x_6944:
        /* <DEDUP_REMOVED lines=16> */
.L_x_6951:
[----:B------:R-:W-:-:S04]  /*d400*/  SHF.R.U32.HI R24, RZ, 0x18, R24 ;  /* 0x00000018ff187819 */ /* 0x000fc80000011618 */
[----:B------:R-:W-:-:S04]  /*d410*/  LOP3.LUT R3, R3, 0x80, R24, 0xf8, !PT ;  /* 0x0000008003037812 */ /* 0x000fc800078ef818 */
[----:B------:R-:W-:-:S07]  /*d420*/  PRMT R4, R3, 0x7610, R4 ;  /* 0x0000761003047816 */ /* 0x000fce0000000004 */
.L_x_6950:
[----:B------:R-:W-:Y:S05]  /*d430*/  BSYNC.RECONVERGENT B0 ;  /* 0x0000000000007941 */ /* 0x000fea0003800200 */
.L_x_6949:
[----:B------:R0:W-:Y:S01]  /*d440*/  STG.E.U8 desc[UR36][R8.64], R4 ;  /* 0x0000000408007986 */ /* 0x0001e2000c101124 */
[----:B------:R-:W-:Y:S05]  /*d450*/  BRA `(.L_x_6935) ;  /* 0x0000000400987947 */ /* 0x000fea0003800000 */
.L_x_6943:
        /* <DEDUP_REMOVED lines=21> */
.L_x_6953:
[----:B------:R-:W0:Y:S02]  /*d5b0*/  F2I.U64.TRUNC R24, R24 ;  /* 0x0000001800187311 */ /* 0x000e24000020d800 */
[----:B0-----:R0:W-:Y:S01]  /*d5c0*/  STG.E.64 desc[UR36][R8.64], R24 ;  /* 0x0000001808007986 */ /* 0x0011e2000c101b24 */
[----:B------:R-:W-:Y:S05]  /*d5d0*/  BRA `(.L_x_6935) ;  /* 0x0000000400387947 */ /* 0x000fea0003800000 */
.L_x_6952:
[----:B------:R-:W0:Y:S02]  /*d5e0*/  F2I.FTZ.U32.TRUNC.NTZ R3, R24 ;  /* 0x0000001800037305 */ /* 0x000e24000021f000 */
[----:B0-----:R0:W-:Y:S01]  /*d5f0*/  STG.E desc[UR36][R8.64], R3 ;  /* 0x0000000308007986 */ /* 0x0011e2000c101924 */
[----:B------:R-:W-:Y:S05]  /*d600*/  BRA `(.L_x_6935) ;  /* 0x00000004002c7947 */ /* 0x000fea0003800000 */
.L_x_6942:
        /* <DEDUP_REMOVED lines=10> */
.L_x_6955:
[----:B------:R-:W-:Y:S01]  /*d6b0*/  FMUL.FTZ R4, R24, 1 ;  /* 0x3f80000018047820 */ /* 0x000fe20000410000 */
[----:B------:R-:W-:-:S05]  /*d6c0*/  CS2R R6, SRZ ;  /* 0x0000000000067805 */ /* 0x000fca000001ff00 */
[----:B------:R-:W0:Y:S02]  /*d6d0*/  F2F.F64.F32 R4, R4 ;  /* 0x0000000400047310 */ /* 0x000e240000201800 */
[----:B0-----:R0:W-:Y:S01]  /*d6e0*/  STG.E.128 desc[UR36][R8.64], R4 ;  /* 0x0000000408007986 */ /* 0x0011e2000c101d24 */
[----:B------:R-:W-:Y:S05]  /*d6f0*/  BRA `(.L_x_6935) ;  /* 0x0000000000f07947 */ /* 0x000fea0003800000 */
.L_x_6954:
[----:B------:R-:W-:-:S13]  /*d700*/  ISETP.NE.AND P0, PT, R0, 0xf, PT ;  /* 0x0000000f0000780c */ /* 0x000fda0003f05270 */
[----:B------:R-:W-:Y:S05]  /*d710*/  @!P0 BRA `(.L_x_6956) ;  /* 0x0000000000e08947 */ /* 0x000fea0003800000 */
[----:B------:R-:W-:-:S13]  /*d720*/  ISETP.NE.AND P0, PT, R0, 0x17, PT ;  /* 0x000000170000780c */ /* 0x000fda0003f05270 */
[----:B------:R-:W-:Y:S05]  /*d730*/  @!P0 BRA `(.L_x_6957) ;  /* 0x00000000008c8947 */ /* 0x000fea0003800000 */
[----:B------:R-:W-:-:S13]  /*d740*/  ISETP.NE.AND P0, PT, R0, 0x18, PT ;  /* 0x000000180000780c */ /* 0x000fda0003f05270 */
[----:B------:R-:W-:Y:S05]  /*d750*/  @!P0 BRA `(.L_x_6958) ;  /* 0x0000000000448947 */ /* 0x000fea0003800000 */
.L_x_6934:
        /* <DEDUP_REMOVED lines=16> */
.L_x_6959:
[----:B------:R-:W-:Y:S05]  /*d860*/  BRA `(.L_x_6935) ;  /* 0x0000000000947947 */ /* 0x000fea0003800000 */
.L_x_6958:
        /* <DEDUP_REMOVED lines=12> */
.L_x_6961:
[----:B------:R-:W-:Y:S05]  /*d930*/  BSYNC.RECONVERGENT B0 ;  /* 0x0000000000007941 */ /* 0x000fea0003800200 */
.L_x_6960:
[----:B------:R-:W-:-:S05]  /*d940*/  LOP3.LUT R3, R0, 0x80, R5, 0xf8, !PT ;  /* 0x0000008000037812 */ /* 0x000fca00078ef805 */
[----:B------:R0:W-:Y:S01]  /*d950*/  STG.E.U8 desc[UR36][R8.64], R3 ;  /* 0x0000000308007986 */ /* 0x0001e2000c101124 */
[----:B------:R-:W-:Y:S05]  /*d960*/  BRA `(.L_x_6935) ;  /* 0x0000000000547947 */ /* 0x000fea0003800000 */
.L_x_6957:
        /* <DEDUP_REMOVED lines=11> */
.L_x_6963:
[----:B------:R-:W-:Y:S01]  /*da20*/  IMAD.MOV.U32 R0, RZ, RZ, 0x7f ;  /* 0x0000007fff007424 */ /* 0x000fe200078e00ff */
[----:B------:R-:W-:-:S04]  /*da30*/  ISETP.GT.U32.AND P0, PT, R4, 0x7f800000, PT ;  /* 0x7f8000000400780c */ /* 0x000fc80003f04070 */
[----:B------:R-:W-:-:S09]  /*da40*/  SEL R0, R0, 0x7c, P0 ;  /* 0x0000007c00007807 */ /* 0x000fd20000000000 */
.L_x_6964:
[----:B------:R-:W-:Y:S05]  /*da50*/  BSYNC.RECONVERGENT B0 ;  /* 0x0000000000007941 */ /* 0x000fea0003800200 */
.L_x_6962:
[----:B------:R-:W-:-:S04]  /*da60*/  SHF.R.U32.HI R3, RZ, 0x18, R24 ;  /* 0x00000018ff037819 */ /* 0x000fc80000011618 */
[----:B------:R-:W-:-:S05]  /*da70*/  LOP3.LUT R3, R0, 0x80, R3, 0xf8, !PT ;  /* 0x0000008000037812 */ /* 0x000fca00078ef803 */
[----:B------:R0:W-:Y:S01]  /*da80*/  STG.E.U8 desc[UR36][R8.64], R3 ;  /* 0x0000000308007986 */ /* 0x0001e2000c101124 */
[----:B------:R-:W-:Y:S05]  /*da90*/  BRA `(.L_x_6935) ;  /* 0x0000000000087947 */ /* 0x000fea0003800000 */
.L_x_6956:
[----:B------:R-:W-:-:S05]  /*daa0*/  F2FP.BF16.F32.PACK_AB R24, RZ, R24 ;  /* 0x00000018ff18723e */ /* 0x000fca00000010ff */
[----:B------:R0:W-:Y:S02]  /*dab0*/  STG.E.U16 desc[UR36][R8.64], R24 ;  /* 0x0000001808007986 */ /* 0x0001e4000c101524 */
.L_x_6935:
[----:B------:R-:W-:-:S07]  /*dac0*/  VIADD R26, R26, 0x80 ;  /* 0x000000801a1a7836 */ /* 0x000fce0000000000 */
.L_x_6894:
[----:B------:R-:W-:Y:S05]  /*dad0*/  BSYNC.RECONVERGENT B6 ;  /* 0x0000000000067941 */ /* 0x000fea0003800200 */
.L_x_6893:
[----:B------:R-:W-:-:S13]  /*dae0*/  ISETP.GE.AND P0, PT, R26, R16, PT ;  /* 0x000000101a00720c */ /* 0x000fda0003f06270 */
[----:B------:R-:W-:Y:S05]  /*daf0*/  @P0 EXIT ;  /* 0x000000000000094d */ /* 0x000fea0003800000 */
[----:B0---4-:R-:W0:Y:S01]  /*db00*/  LDC.64 R4, c[0x0][0x388] ;  /* 0x0000e200ff047b82 */ /* 0x011e220000000a00 */
[----:B------:R-:W4:Y:S01]  /*db10*/  LDCU UR4, c[0x0][0x3c0] ;  /* 0x00007800ff0477ac */ /* 0x000f220008000800 */
[----:B-12---:R-:W-:Y:S01]  /*db20*/  PRMT R0, R2, 0x9910, RZ ;  /* 0x0000991002007816 */ /* 0x006fe200000000ff */
[----:B------:R-:W-:-:S03]  /*db30*/  IMAD R17, R17, 0x200, R26 ;  /* 0x0000020011117824 */ /* 0x000fc600078e021a */
[----:B------:R-:W-:Y:S01]  /*db40*/  ISETP.GT.AND P1, PT, R0, 0x9, PT ;  /* 0x000000090000780c */ /* 0x000fe20003f24270 */
[----:B----4-:R-:W-:-:S05]  /*db50*/  IMAD R17, R17, UR4, RZ ;  /* 0x0000000411117c24 */ /* 0x010fca000f8e02ff */
        /* <DEDUP_REMOVED lines=11> */
[----:B---3-5:R-:W0:Y:S02]  /*dc10*/  F2I.FTZ.TRUNC.NTZ R3, R18 ;  /* 0x0000001200037305 */ /* 0x028e24000021f100 */
[----:B0-----:R-:W-:Y:S01]  /*dc20*/  STG.E.U8 desc[UR36][R4.64], R3 ;  /* 0x0000000304007986 */ /* 0x001fe2000c101124 */
[----:B------:R-:W-:Y:S05]  /*dc30*/  EXIT ;  /* 0x000000000000794d */ /* 0x000fea0003800000 */
.L_x_6968:
[----:B-----5:R-:W3:Y:S02]  /*dc40*/  F2I.S64.TRUNC R18, R18 ;  /* 0x0000001200127311 */ /* 0x020ee4000020d900 */
[----:B---3--:R-:W-:-:S05]  /*dc50*/  IMAD.MOV.U32 R3, RZ, RZ, R18 ;  /* 0x000000ffff037224 */ /* 0x008fca00078e0012 */
[----:B------:R-:W-:Y:S01]  /*dc60*/  STG.E.U8 desc[UR36][R4.64], R3 ;  /* 0x0000000304007986 */ /* 0x000fe2000c101124 */
[----:B------:R-:W-:Y:S05]  /*dc70*/  EXIT ;  /* 0x000000000000794d */ /* 0x000fea0003800000 */
.L_x_6967:
        /* <DEDUP_REMOVED lines=9> */
.L_x_6971:
[----:B---3-5:R-:W0:Y:S02]  /*dd10*/  F2I.FTZ.TRUNC.NTZ R3, R18 ;  /* 0x0000001200037305 */ /* 0x028e24000021f100 */
[----:B0-----:R-:W-:Y:S01]  /*dd20*/  STG.E desc[UR36][R4.64], R3 ;  /* 0x0000000304007986 */ /* 0x001fe2000c101924 */
[----:B------:R-:W-:Y:S05]  /*dd30*/  EXIT ;  /* 0x000000000000794d */ /* 0x000fea0003800000 */
.L_x_6970:
[----:B---3-5:R-:W0:Y:S02]  /*dd40*/  F2I.FTZ.TRUNC.NTZ R3, R18 ;  /* 0x0000001200037305 */ /* 0x028e24000021f100 */
[----:B0-----:R-:W-:Y:S01]  /*dd50*/  STG.E.U16 desc[UR36][R4.64], R3 ;  /* 0x0000000304007986 */ /* 0x001fe2000c101524 */
[----:B------:R-:W-:Y:S05]  /*dd60*/  EXIT ;  /* 0x000000000000794d */ /* 0x000fea0003800000 */
.L_x_6966:
        /* <DEDUP_REMOVED lines=8> */
.L_x_6973:
[----:B-----5:R-:W-:-:S05]  /*ddf0*/  F2FP.F16.F32.PACK_AB R18, RZ, R18 ;  /* 0x00000012ff12723e */ /* 0x020fca00000000ff */
[----:B------:R-:W-:Y:S01]  /*de00*/  STG.E.U16 desc[UR36][R4.64], R18 ;  /* 0x0000001204007986 */ /* 0x000fe2000c101524 */
[----:B------:R-:W-:Y:S05]  /*de10*/  EXIT ;  /* 0x000000000000794d */ /* 0x000fea0003800000 */
.L_x_6972:
        /* <DEDUP_REMOVED lines=9> */
.L_x_6975:
[----:B---3-5:R-:W-:-:S04]  /*deb0*/  F2FP.F16.F32.PACK_AB R3, RZ, R18 ;  /* 0x00000012ff03723e */ /* 0x028fc800000000ff */
[----:B------:R-:W-:-:S05]  /*dec0*/  PRMT R3, R3, 0x5410, RZ ;  /* 0x0000541003037816 */ /* 0x000fca00000000ff */
[----:B------:R-:W-:Y:S01]  /*ded0*/  STG.E desc[UR36][R4.64], R3 ;  /* 0x0000000304007986 */ /* 0x000fe2000c101924 */
[----:B------:R-:W-:Y:S05]  /*dee0*/  EXIT ;  /* 0x000000000000794d */ /* 0x000fea0003800000 */
.L_x_6974:
[----:B-----5:R-:W-:-:S06]  /*def0*/  FMUL.FTZ R2, R18, 1 ;  /* 0x3f80000012027820 */ /* 0x020fcc0000410000 */
[----:B---3--:R-:W0:Y:S02]  /*df00*/  F2F.F64.F32 R2, R2 ;  /* 0x0000000200027310 */ /* 0x008e240000201800 */
[----:B0-----:R-:W-:Y:S01]  /*df10*/  STG.E.64 desc[UR36][R4.64], R2 ;  /* 0x0000000204007986 */ /* 0x001fe2000c101b24 */
[----:B------:R-:W-:Y:S05]  /*df20*/  EXIT ;  /* 0x000000000000794d */ /* 0x000fea0003800000 */
.L_x_6965:
        /* <DEDUP_REMOVED lines=10> */
[----:B---3-5:R-:W0:Y:S02]  /*dfd0*/  F2I.FTZ.U32.TRUNC.NTZ R3, R18 ;  /* 0x0000001200037305 */ /* 0x028e24000021f000 */
[----:B0-----:R-:W-:Y:S01]  /*dfe0*/  STG.E.U16 desc[UR36][R4.64], R3 ;  /* 0x0000000304007986 */ /* 0x001fe2000c101524 */
[----:B------:R-:W-:Y:S05]  /*dff0*/  EXIT ;  /* 0x000000000000794d */ /* 0x000fea0003800000 */
.L_x_6979:
[----:B-----5:R-:W-:Y:S01]  /*e000*/  LOP3.LUT R6, R18, 0x7fffffff, RZ, 0xc0, !PT ;  /* 0x7fffffff12067812 */ /* 0x020fe200078ec0ff */
[----:B------:R-:W-:Y:S01]  /*e010*/  BSSY.RECONVERGENT B0, `(.L_x_6980) ;  /* 0x0000012000007945 */ /* 0x000fe20003800200 */
[----:B------:R-:W-:Y:S02]  /*e020*/  IMAD.MOV.U32 R2, RZ, RZ, 0x80 ;  /* 0x00000080ff027424 */ /* 0x000fe400078e00ff */
[----:B------:R-:W-:-:S13]  /*e030*/  ISETP.GT.U32.AND P0, PT, R6, 0x437fffff, PT ;  /* 0x437fffff0600780c */ /* 0x000fda0003f04070 */
[----:B------:R-:W-:Y:S05]  /*e040*/  @P0 BRA `(.L_x_6981) ;  /* 0x0000000000380947 */ /* 0x000fea0003800000 */
[----:B------:R-:W-:-:S13]  /*e050*/  ISETP.GE.U32.AND P0, PT, R6, 0x3c000000, PT ;  /* 0x3c0000000600780c */ /* 0x000fda0003f06070 */
[----:B------:R-:W-:-:S04]  /*e060*/  @P0 SHF.R.U32.HI R0, RZ, 0x14, R18 ;  /* 0x00000014ff000819 */ /* 0x000fc80000011612 */
[----:B---3--:R-:W-:-:S04]  /*e070*/  @P0 LOP3.LUT R3, R0, 0x1, RZ, 0xc0, !PT ;  /* 0x0000000100030812 */ /* 0x008fc800078ec0ff */
        /* <DEDUP_REMOVED lines=8> */
.L_x_6982:
[----:B------:R-:W-:-:S04]  /*e100*/  SHF.R.U32.HI R18, RZ, 0x18, R18 ;  /* 0x00000018ff127819 */ /* 0x000fc80000011612 */
[----:B------:R-:W-:-:S04]  /*e110*/  LOP3.LUT R3, R3, 0x80, R18, 0xf8, !PT ;  /* 0x0000008003037812 */ /* 0x000fc800078ef812 */
[----:B------:R-:W-:-:S07]  /*e120*/  PRMT R2, R3, 0x7610, R2 ;  /* 0x0000761003027816 */ /* 0x000fce0000000002 */
.L_x_6981:
[----:B------:R-:W-:Y:S05]  /*e130*/  BSYNC.RECONVERGENT B0 ;  /* 0x0000000000007941 */ /* 0x000fea0003800200 */
.L_x_6980:
[----:B------:R-:W-:Y:S01]  /*e140*/  STG.E.U8 desc[UR36][R4.64], R2 ;  /* 0x0000000204007986 */ /* 0x000fe2000c101124 */
[----:B------:R-:W-:Y:S05]  /*e150*/  EXIT ;  /* 0x000000000000794d */ /* 0x000fea0003800000 */
.L_x_6978:
        /* <DEDUP_REMOVED lines=16> */
.L_x_6985:
[----:B------:R-:W-:-:S04]  /*e260*/  SHF.R.U32.HI R18, RZ, 0x18, R18 ;  /* 0x00000018ff127819 */ /* 0x000fc80000011612 */
[----:B------:R-:W-:-:S04]  /*e270*/  LOP3.LUT R3, R3, 0x80, R18, 0xf8, !PT ;  /* 0x0000008003037812 */ /* 0x000fc800078ef812 */
[----:B------:R-:W-:-:S07]  /*e280*/  PRMT R2, R3, 0x7610, R2 ;  /* 0x0000761003027816 */ /* 0x000fce0000000002 */
.L_x_6984:
[----:B------:R-:W-:Y:S05]  /*e290*/  BSYNC.RECONVERGENT B0 ;  /* 0x0000000000007941 */ /* 0x000fea0003800200 */
.L_x_6983:
[----:B------:R-:W-:Y:S01]  /*e2a0*/  STG.E.U8 desc[UR36][R4.64], R2 ;  /* 0x0000000204007986 */ /* 0x000fe2000c101124 */
[----:B------:R-:W-:Y:S05]  /*e2b0*/  EXIT ;  /* 0x000000000000794d */ /* 0x000fea0003800000 */
.L_x_6977:
[----:B------:R-:W-:-:S13]  /*e2c0*/  ISETP.NE.AND P0, PT, R0, 0x1c, PT ;  /* 0x0000001c0000780c */ /* 0x000fda0003f05270 */
[----:B------:R-:W-:Y:S05]  /*e2d0*/  @!P0 BRA `(.L_x_6986) ;  /* 0x0000000000588947 */ /* 0x000fea0003800000 */
[----:B------:R-:W-:-:S13]  /*e2e0*/  ISETP.NE.AND P0, PT, R0, 0x1d, PT ;  /* 0x0000001d0000780c */ /* 0x000fda0003f05270 */
[----:B------:R-:W-:Y:S05]  /*e2f0*/  @!P0 BRA `(.L_x_6987) ;  /* 0x0000000000448947 */ /* 0x000fea0003800000 */
[----:B------:R-:W-:-:S13]  /*e300*/  ISETP.NE.AND P0, PT, R0, 0x2c, PT ;  /* 0x0000002c0000780c */ /* 0x000fda0003f05270 */
[----:B------:R-:W-:Y:S05]  /*e310*/  @P0 BRA `(.L_x_6969) ;  /* 0x0000000000a80947 */ /* 0x000fea0003800000 */
[----:B-----5:R-:W-:-:S04]  /*e320*/  SHF.R.U32.HI R2, RZ, 0x17, R18 ;  /* 0x00000017ff027819 */ /* 0x020fc80000011612 */
[----:B---3--:R-:W-:-:S04]  /*e330*/  LOP3.LUT R3, R2, 0xff, RZ, 0xc0, !PT ;  /* 0x000000ff02037812 */ /* 0x008fc800078ec0ff */
        /* <DEDUP_REMOVED lines=13> */
.L_x_6987:
[----:B-----5:R-:W0:Y:S02]  /*e410*/  F2I.U64.TRUNC R18, R18 ;  /* 0x0000001200127311 */ /* 0x020e24000020d800 */
[----:B0-----:R-:W-:Y:S01]  /*e420*/  STG.E.64 desc[UR36][R4.64], R18 ;  /* 0x0000001204007986 */ /* 0x001fe2000c101b24 */
[----:B------:R-:W-:Y:S05]  /*e430*/  EXIT ;  /* 0x000000000000794d */ /* 0x000fea0003800000 */
.L_x_6986:
[----:B---3-5:R-:W0:Y:S02]  /*e440*/  F2I.FTZ.U32.TRUNC.NTZ R3, R18 ;  /* 0x0000001200037305 */ /* 0x028e24000021f000 */
[----:B0-----:R-:W-:Y:S01]  /*e450*/  STG.E desc[UR36][R4.64], R3 ;  /* 0x0000000304007986 */ /* 0x001fe2000c101924 */
[----:B------:R-:W-:Y:S05]  /*e460*/  EXIT ;  /* 0x000000000000794d */ /* 0x000fea0003800000 */
.L_x_6976:
[----:B------:R-:W-:-:S13]  /*e470*/  ISETP.GT.AND P0, PT, R0, 0xe, PT ;  /* 0x0000000e0000780c */ /* 0x000fda0003f04270 */
[----:B------:R-:W-:Y:S05]  /*e480*/  @P0 BRA `(.L_x_6988) ;  /* 0x0000000000340947 */ /* 0x000fea0003800000 */
[----:B------:R-:W-:-:S13]  /*e490*/  ISETP.NE.AND P0, PT, R0, 0xa, PT ;  /* 0x0000000a0000780c */ /* 0x000fda0003f05270 */
[----:B------:R-:W-:Y:S05]  /*e4a0*/  @!P0 BRA `(.L_x_6989) ;  /* 0x0000000000188947 */ /* 0x000fea0003800000 */
[----:B------:R-:W-:-:S13]  /*e4b0*/  ISETP.NE.AND P0, PT, R0, 0xb, PT ;  /* 0x0000000b0000780c */ /* 0x000fda0003f05270 */
[----:B------:R-:W-:Y:S05]  /*e4c0*/  @P0 BRA `(.L_x_6969) ;  /* 0x00000000003c0947 */ /* 0x000fea0003800000 */
[----:B-----5:R-:W-:-:S04]  /*e4d0*/  FSETP.NEU.FTZ.AND P0, PT, R18, RZ, PT ;  /* 0x000000ff1200720b */ /* 0x020fc80003f1d000 */
[----:B---3--:R-:W-:-:S05]  /*e4e0*/  SEL R3, RZ, 0x1, !P0 ;  /* 0x00000001ff037807 */ /* 0x008fca0004000000 */
[----:B------:R-:W-:Y:S01]  /*e4f0*/  STG.E.U8 desc[UR36][R4.64], R3 ;  /* 0x0000000304007986 */ /* 0x000fe2000c101124 */
[----:B------:R-:W-:Y:S05]  /*e500*/  EXIT ;  /* 0x000000000000794d */ /* 0x000fea0003800000 */
.L_x_6989:
[----:B---3-5:R-:W-:Y:S01]  /*e510*/  FMUL.FTZ R8, R18, 1 ;  /* 0x3f80000012087820 */ /* 0x028fe20000410000 */
[----:B------:R-:W-:-:S05]  /*e520*/  CS2R R10, SRZ ;  /* 0x00000000000a7805 */ /* 0x000fca000001ff00 */
[----:B------:R-:W0:Y:S02]  /*e530*/  F2F.F64.F32 R8, R8 ;  /* 0x0000000800087310 */ /* 0x000e240000201800 */
[----:B0-----:R-:W-:Y:S01]  /*e540*/  STG.E.128 desc[UR36][R4.64], R8 ;  /* 0x0000000804007986 */ /* 0x001fe2000c101d24 */
[----:B------:R-:W-:Y:S05]  /*e550*/  EXIT ;  /* 0x000000000000794d */ /* 0x000fea0003800000 */
.L_x_6988:
[----:B------:R-:W-:-:S13]  /*e560*/  ISETP.NE.AND P0, PT, R0, 0xf, PT ;  /* 0x0000000f0000780c */ /* 0x000fda0003f05270 */
[----:B------:R-:W-:Y:S05]  /*e570*/  @!P0 BRA `(.L_x_6990) ;  /* 0x0000000000e08947 */ /* 0x000fea0003800000 */
[----:B------:R-:W-:-:S13]  /*e580*/  ISETP.NE.AND P0, PT, R0, 0x17, PT ;  /* 0x000000170000780c */ /* 0x000fda0003f05270 */
[----:B------:R-:W-:Y:S05]  /*e590*/  @!P0 BRA `(.L_x_6991) ;  /* 0x00000000008c8947 */ /* 0x000fea0003800000 */
[----:B------:R-:W-:-:S13]  /*e5a0*/  ISETP.NE.AND P0, PT, R0, 0x18, PT ;  /* 0x000000180000780c */ /* 0x000fda0003f05270 */
[----:B------:R-:W-:Y:S05]  /*e5b0*/  @!P0 BRA `(.L_x_6992) ;  /* 0x0000000000448947 */ /* 0x000fea0003800000 */
.L_x_6969:
[----:B------:R-:W-:Y:S01]  /*e5c0*/  MOV R0, 0x0 ;  /* 0x0000000000007802 */ /* 0x000fe20000000f00 */
[----:B------:R-:W0:Y:S01]  /*e5d0*/  LDCU.64 UR4, c[0x4][0x128] ;  /* 0x01002500ff0477ac */ /* 0x000e220008000a00 */
[----:B---3--:R-:W-:Y:S02]  /*e5e0*/  IMAD.MOV.U32 R8, RZ, RZ, 0x65 ;  /* 0x00000065ff087424 */ /* 0x008fe400078e00ff */
        /* <DEDUP_REMOVED lines=13> */
.L_x_6993:
[----:B------:R-:W-:Y:S05]  /*e6c0*/  EXIT ;  /* 0x000000000000794d */ /* 0x000fea0003800000 */
.L_x_6992:
        /* <DEDUP_REMOVED lines=8> */
[----:B---3--:R-:W-:-:S04]  /*e750*/  @P0 LOP3.LUT R3, R0, 0x1, RZ, 0xc0, !PT ;  /* 0x0000000100030812 */ /* 0x008fc800078ec0ff */
[----:B------:R-:W-:-:S04]  /*e760*/  @P0 IADD3 R0, PT, PT, R18, 0x407ffff, R3 ;  /* 0x0407ffff12000810 */ /* 0x000fc80007ffe003 */
[----:B------:R-:W-:Y:S01]  /*e770*/  @P0 SHF.R.U32.HI R0, RZ, 0x14, R0 ;  /* 0x00000014ff000819 */ /* 0x000fe20000011600 */
[----:B------:R-:W-:-:S07]  /*e780*/  @!P0 FADD.FTZ R0, R2, 16384 ;  /* 0x4680000002008421 */ /* 0x000fce0000010000 */
.L_x_6995:
[----:B------:R-:W-:Y:S05]  /*e790*/  BSYNC.RECONVERGENT B0 ;  /* 0x0000000000007941 */ /* 0x000fea0003800200 */
.L_x_6994:
[----:B---3--:R-:W-:-:S05]  /*e7a0*/  LOP3.LUT R3, R0, 0x80, R7, 0xf8, !PT ;  /* 0x0000008000037812 */ /* 0x008fca00078ef807 */
[----:B------:R-:W-:Y:S01]  /*e7b0*/  STG.E.U8 desc[UR36][R4.64], R3 ;  /* 0x0000000304007986 */ /* 0x000fe2000c101124 */
[----:B------:R-:W-:Y:S05]  /*e7c0*/  EXIT ;  /* 0x000000000000794d */ /* 0x000fea0003800000 */
.L_x_6991:
[----:B-----5:R-:W-:Y:S01]  /*e7d0*/  LOP3.LUT R2, R18, 0x7fffffff, RZ, 0xc0, !PT ;  /* 0x7fffffff12027812 */ /* 0x020fe200078ec0ff */
[----:B------:R-:W-:Y:S03]  /*e7e0*/  BSSY.RECONVERGENT B0, `(.L_x_6996) ;  /* 0x000000d000007945 */ /* 0x000fe60003800200 */
[----:B------:R-:W-:-:S13]  /*e7f0*/  ISETP.GT.U32.AND P0, PT, R2, 0x477fffff, PT ;  /* 0x477fffff0200780c */ /* 0x000fda0003f04070 */
[----:B------:R-:W-:Y:S05]  /*e800*/  @P0 BRA `(.L_x_6997) ;  /* 0x00000000001c0947 */ /* 0x000fea0003800000 */
[----:B------:R-:W-:-:S13]  /*e810*/  ISETP.GE.U32.AND P0, PT, R2, 0x38800000, PT ;  /* 0x388000000200780c */ /* 0x000fda0003f06070 */
[----:B------:R-:W-:-:S04]  /*e820*/  @P0 SHF.R.U32.HI R0, RZ, 0x15, R18 ;  /* 0x00000015ff000819 */ /* 0x000fc80000011612 */
[----:B---3--:R-:W-:-:S04]  /*e830*/  @P0 LOP3.LUT R3, R0, 0x1, RZ, 0xc0, !PT ;  /* 0x0000000100030812 */ /* 0x008fc800078ec0ff */
[----:B------:R-:W-:-:S04]  /*e840*/  @P0 IADD3 R0, PT, PT, R18, 0x80fffff, R3 ;  /* 0x080fffff12000810 */ /* 0x000fc80007ffe003 */
[----:B------:R-:W-:Y:S01]  /*e850*/  @P0 SHF.R.U32.HI R0, RZ, 0x15, R0 ;  /* 0x00000015ff000819 */ /* 0x000fe20000011600 */
[----:B------:R-:W-:Y:S01]  /*e860*/  @!P0 FADD.FTZ R0, R2, 128 ;  /* 0x4300000002008421 */ /* 0x000fe20000010000 */
[----:B------:R-:W-:Y:S06]  /*e870*/  BRA `(.L_x_6998) ;  /* 0x00000000000c7947 */ /* 0x000fec0003800000 */
.L_x_6997:
[----:B------:R-:W-:Y:S01]  /*e880*/  IMAD.MOV.U32 R0, RZ, RZ, 0x7f ;  /* 0x0000007fff007424 */ /* 0x000fe200078e00ff */
[----:B------:R-:W-:-:S04]  /*e890*/  ISETP.GT.U32.AND P0, PT, R2, 0x7f800000, PT ;  /* 0x7f8000000200780c */ /* 0x000fc80003f04070 */
[----:B------:R-:W-:-:S09]  /*e8a0*/  SEL R0, R0, 0x7c, P0 ;  /* 0x0000007c00007807 */ /* 0x000fd20000000000 */
.L_x_6998:
[----:B------:R-:W-:Y:S05]  /*e8b0*/  BSYNC.RECONVERGENT B0 ;  /* 0x0000000000007941 */ /* 0x000fea0003800200 */
.L_x_6996:
[----:B---3--:R-:W-:-:S04]  /*e8c0*/  SHF.R.U32.HI R3, RZ, 0x18, R18 ;  /* 0x00000018ff037819 */ /* 0x008fc80000011612 */
[----:B------:R-:W-:-:S05]  /*e8d0*/  LOP3.LUT R3, R0, 0x80, R3, 0xf8, !PT ;  /* 0x0000008000037812 */ /* 0x000fca00078ef803 */
[----:B------:R-:W-:Y:S01]  /*e8e0*/  STG.E.U8 desc[UR36][R4.64], R3 ;  /* 0x0000000304007986 */ /* 0x000fe2000c101124 */
[----:B------:R-:W-:Y:S05]  /*e8f0*/  EXIT ;  /* 0x000000000000794d */ /* 0x000fea0003800000 */
.L_x_6990:
[----:B-----5:R-:W-:-:S05]  /*e900*/  F2FP.BF16.F32.PACK_AB R18, RZ, R18 ;  /* 0x00000012ff12723e */ /* 0x020fca00000010ff */
[----:B------:R-:W-:Y:S01]  /*e910*/  STG.E.U16 desc[UR36][R4.64], R18 ;  /* 0x0000001204007986 */ /* 0x000fe2000c101524 */
[----:B------:R-:W-:Y:S05]  /*e920*/  EXIT ;  /* 0x000000000000794d */ /* 0x000fea0003800000 */
.L_x_6999:
        /* <DEDUP_REMOVED lines=13> */
.L_x_8221:


//--------------------- .text._ZN2at6native18elementwise_kernelILi128ELi2EZNS0_22gpu_kernel_impl_nocastIZZZNS0_44_GLOBAL__N__40a83637_7_Lerp_cu_1520ed90_319418lerp_tensor_kernelERNS_18TensorIteratorBaseEENKUlvE0_clEvENKUlvE0_clEvEUlfffE_EEvS5_RKT_EUliE_EEviT1_ --------------------------
	.section	.text._ZN2at6native18elementwise_kernelILi128ELi2EZNS0_22gpu_kernel_impl_nocastIZZZNS0_44_GLOBAL__N__40a83637_7_Lerp_cu_1520ed90_319418lerp_tensor_kernelERNS_18TensorIteratorBaseEENKUlvE0_clEvENKUlvE0_clEvEUlfffE_EEvS5_RKT_EUliE_EEviT1_,"ax",@progbits
	.align	128
        .global         _ZN2at6native18elementwise_kernelILi128ELi2EZNS0_22gpu_kernel_impl_nocastIZZZNS0_44_GLOBAL__N__40a83637_7_Lerp_cu_1520ed90_319418lerp_tensor_kernelERNS_18TensorIteratorBaseEENKUlvE0_clEvENKUlvE0_clEvEUlfffE_EEvS5_RKT_EUliE_EEviT1_
        .type           _ZN2at6native18elementwise_kernelILi128ELi2EZNS0_22gpu_kernel_impl_nocastIZZZNS0_44_GLOBAL__N__40a83637_7_Lerp_cu_1520ed90_319418lerp_tensor_kernelERNS_18TensorIteratorBaseEENKUlvE0_clEvENKUlvE0_clEvEUlfffE_EEvS5_RKT_EUliE_EEviT1_,@function
        .size           _ZN2at6native18elementwise_kernelILi128ELi2EZNS0_22gpu_kernel_impl_nocastIZZZNS0_44_GLOBAL__N__40a83637_7_Lerp_cu_1520ed90_319418lerp_tensor_kernelERNS_18TensorIteratorBaseEENKUlvE0_clEvENKUlvE0_clEvEUlfffE_EEvS5_RKT_EUliE_EEviT1_,(.L_x_8222 - _ZN2at6native18elementwise_kernelILi128ELi2EZNS0_22gpu_kernel_impl_nocastIZZZNS0_44_GLOBAL__N__40a83637_7_Lerp_cu_1520ed90_319418lerp_tensor_kernelERNS_18TensorIteratorBaseEENKUlvE0_clEvENKUlvE0_clEvEUlfffE_EEvS5_RKT_EUliE_EEviT1_)
        .other          _ZN2at6native18elementwise_kernelILi128ELi2EZNS0_22gpu_kernel_impl_nocastIZZZNS0_44_GLOBAL__N__40a83637_7_Lerp_cu_1520ed90_319418lerp_tensor_kernelERNS_18TensorIteratorBaseEENKUlvE0_clEvENKUlvE0_clEvEUlfffE_EEvS5_RKT_EUliE_EEviT1_,@"STO_CUDA_ENTRY STV_DEFAULT"
_ZN2at6native18elementwise_kernelILi128ELi2EZNS0_22gpu_kernel_impl_nocastIZZZNS0_44_GLOBAL__N__40a83637_7_Lerp_cu_1520ed90_319418lerp_tensor_kernelERNS_18TensorIteratorBaseEENKUlvE0_clEvENKUlvE0_clEvEUlfffE_EEvS5_RKT_EUliE_EEviT1_:
.text._ZN2at6native18elementwise_kernelILi128ELi2EZNS0_22gpu_kernel_impl_nocastIZZZNS0_44_GLOBAL__N__40a83637_7_Lerp_cu_1520ed90_319418lerp_tensor_kernelERNS_18TensorIteratorBaseEENKUlvE0_clEvENKUlvE0_clEvEUlfffE_EEvS5_RKT_EUliE_EEviT1_:
        /* <DEDUP_REMOVED lines=10> */
[----:B------:R-:W-:Y:S01]  /*00a0*/  BSSY.RECONVERGENT B0, `(.L_x_7001) ;  /* 0x0000011000007945 */ /* 0x000fe20003800200 */
[----:B0-----:R-:W-:-:S13]  /*00b0*/  ISETP.GE.AND P0, PT, R3, UR4, PT ;  /* 0x0000000403007c0c */ /* 0x001fda000bf06270 */
[----:B------:R-:W-:Y:S05]  /*00c0*/  @P0 BRA `(.L_x_7002) ;  /* 0x0000000000380947 */ /* 0x000fea0003800000 */
[----:B------:R-:W0:Y:S08]  /*00d0*/  LDC.64 R8, c[0x0][0x660] ;  /* 0x00019800ff087b82 */ /* 0x000e300000000a00 */
[----:B------:R-:W1:Y:S08]  /*00e0*/  LDC.64 R4, c[0x0][0x650] ;  /* 0x00019400ff047b82 */ /* 0x000e700000000a00 */
[----:B------:R-:W2:Y:S01]  /*00f0*/  LDC.64 R6, c[0x0][0x658] ;  /* 0x00019600ff067b82 */ /* 0x000ea20000000a00 */
[----:B0-----:R-:W3:Y:S04]  /*0100*/  LDG.E R9, desc[UR6][R8.64] ;  /* 0x0000000608097981 */ /* 0x001ee8000c1e1900 */
[----:B-1----:R-:W4:Y:S04]  /*0110*/  LDG.E R4, desc[UR6][R4.64] ;  /* 0x0000000604047981 */ /* 0x002f28000c1e1900 */
[----:B--2---:R-:W4:Y:S01]  /*0120*/  LDG.E R7, desc[UR6][R6.64] ;  /* 0x0000000606077981 */ /* 0x004f22000c1e1900 */
[----:B------:R-:W0:Y:S01]  /*0130*/  LDC.64 R10, c[0x0][0x648] ;  /* 0x00019200ff0a7b82 */ /* 0x000e220000000a00 */
[----:B------:R-:W-:-:S02]  /*0140*/  IADD3 R3, PT, PT, R3, 0x80, RZ ;  /* 0x0000008003037810 */ /* 0x000fc40007ffe0ff */
[----:B---3--:R-:W-:-:S13]  /*0150*/  FSETP.GEU.FTZ.AND P0, PT, |R9|, 0.5, PT ;  /* 0x3f0000000900780b */ /* 0x008fda0003f1e200 */
[----:B------:R-:W-:Y:S01]  /*0160*/  @P0 FADD.FTZ R2, -R9, 1 ;  /* 0x3f80000009020421 */ /* 0x000fe20000010100 */
[----:B----4-:R-:W-:-:S04]  /*0170*/  FADD.FTZ R0, -R4, R7 ;  /* 0x0000000704007221 */ /* 0x010fc80000010100 */
[----:B------:R-:W-:Y:S01]  /*0180*/  @!P0 FFMA.FTZ R13, R9, R0, R4 ;  /* 0x00000000090d8223 */ /* 0x000fe20000010004 */
[----:B------:R-:W-:-:S05]  /*0190*/  @P0 FFMA.FTZ R13, -R0, R2, R7 ;  /* 0x00000002000d0223 */ /* 0x000fca0000010107 */
[----:B0-----:R0:W-:Y:S02]  /*01a0*/  STG.E desc[UR6][R10.64], R13 ;  /* 0x0000000d0a007986 */ /* 0x0011e4000c101906 */
.L_x_7002:
[----:B------:R-:W-:Y:S05]  /*01b0*/  BSYNC.RECONVERGENT B0 ;  /* 0x0000000000007941 */ /* 0x000fea0003800200 */
.L_x_7001:
[----:B------:R-:W-:-:S13]  /*01c0*/  ISETP.GE.AND P0, PT, R3, UR4, PT ;  /* 0x0000000403007c0c */ /* 0x000fda000bf06270 */
[----:B------:R-:W-:Y:S05]  /*01d0*/  @P0 EXIT ;  /* 0x000000000000094d */ /* 0x000fea0003800000 */
[----:B------:R-:W1:Y:S08]  /*01e0*/  LDC.64 R6, c[0x0][0x660] ;  /* 0x00019800ff067b82 */ /* 0x000e700000000a00 */
[----:B------:R-:W2:Y:S08]  /*01f0*/  LDC.64 R2, c[0x0][0x650] ;  /* 0x00019400ff027b82 */ /* 0x000eb00000000a00 */
[----:B------:R-:W3:Y:S01]  /*0200*/  LDC.64 R4, c[0x0][0x658] ;  /* 0x00019600ff047b82 */ /* 0x000ee20000000a00 */
[----:B-1----:R-:W4:Y:S04]  /*0210*/  LDG.E R7, desc[UR6][R6.64] ;  /* 0x0000000606077981 */ /* 0x002f28000c1e1900 */
[----:B--2---:R-:W0:Y:S04]  /*0220*/  LDG.E R0, desc[UR6][R2.64] ;  /* 0x0000000602007981 */ /* 0x004e28000c1e1900 */
[----:B---3--:R-:W0:Y:S01]  /*0230*/  LDG.E R5, desc[UR6][R4.64] ;  /* 0x0000000604057981 */ /* 0x008e22000c1e1900 */
[----:B----4-:R-:W-:-:S13]  /*0240*/  FSETP.GEU.FTZ.AND P0, PT, |R7|, 0.5, PT ;  /* 0x3f0000000700780b */ /* 0x010fda0003f1e200 */
[----:B------:R-:W1:Y:S01]  /*0250*/  @!P0 LDC.64 R8, c[0x0][0x648] ;  /* 0x00019200ff088b82 */ /* 0x000e620000000a00 */
[----:B0-----:R-:W-:-:S04]  /*0260*/  @!P0 FADD.FTZ R10, -R0, R5 ;  /* 0x00000005000a8221 */ /* 0x001fc80000010100 */
[----:B------:R-:W-:-:S05]  /*0270*/  @!P0 FFMA.FTZ R11, R7, R10, R0 ;  /* 0x0000000a070b8223 */ /* 0x000fca0000010000 */
[----:B-1----:R0:W-:Y:S01]  /*0280*/  @!P0 STG.E desc[UR6][R8.64], R11 ;  /* 0x0000000b08008986 */ /* 0x0021e2000c101906 */
[----:B------:R-:W-:Y:S05]  /*0290*/  @!P0 EXIT ;  /* 0x000000000000894d */ /* 0x000fea0003800000 */
[----:B------:R-:W1:Y:S01]  /*02a0*/  LDC.64 R2, c[0x0][0x648] ;  /* 0x00019200ff027b82 */ /* 0x000e620000000a00 */
[----:B------:R-:W-:Y:S01]  /*02b0*/  FADD.FTZ R4, -R0, R5 ;  /* 0x0000000500047221 */ /* 0x000fe20000010100 */
[----:B------:R-:W-:-:S04]  /*02c0*/  FADD.FTZ R0, -R7, 1 ;  /* 0x3f80000007007421 */ /* 0x000fc80000010100 */
[----:B------:R-:W-:-:S05]  /*02d0*/  FFMA.FTZ R5, -R4, R0, R5 ;  /* 0x0000000004057223 */ /* 0x000fca0000010105 */
[----:B-1----:R-:W-:Y:S01]  /*02e0*/  STG.E desc[UR6][R2.64], R5 ;  /* 0x0000000502007986 */ /* 0x002fe2000c101906 */
[----:B------:R-:W-:Y:S05]  /*02f0*/  EXIT ;  /* 0x000000000000794d */ /* 0x000fea0003800000 */
.L_x_7000:
        /* <DEDUP_REMOVED lines=380> */
.L_x_7005:
[----:B------:R-:W0:Y:S01]  /*1ac0*/  LDCU.64 UR12, c[0x0][0x660] ;  /* 0x0000cc00ff0c77ac */ /* 0x000e220008000a00 */
[----:B------:R-:W1:Y:S01]  /*1ad0*/  LDCU.128 UR8, c[0x0][0x650] ;  /* 0x0000ca00ff0877ac */ /* 0x000e620008000c00 */
[----:B0-----:R-:W-:-:S04]  /*1ae0*/  IADD3 R10, P0, PT, R6, UR12, RZ ;  /* 0x0000000c060a7c10 */ /* 0x001fc8000ff1e0ff */
[----:B------:R-:W-:Y:S02]  /*1af0*/  IADD3.X R11, PT, PT, RZ, UR13, RZ, P0, !PT ;  /* 0x0000000dff0b7c10 */ /* 0x000fe400087fe4ff */
[----:B-1----:R-:W-:Y:S02]  /*1b00*/  IADD3 R6, P0, PT, R4, UR8, RZ ;  /* 0x0000000804067c10 */ /* 0x002fe4000ff1e0ff */
[----:B------:R-:W-:Y:S01]  /*1b10*/  IADD3 R8, P1, PT, R7, UR10, RZ ;  /* 0x0000000a07087c10 */ /* 0x000fe2000ff3e0ff */
[----:B------:R-:W2:Y:S01]  /*1b20*/  LDG.E R10, desc[UR6][R10.64] ;  /* 0x000000060a0a7981 */ /* 0x000ea2000c1e1900 */
[----:B------:R-:W-:Y:S01]  /*1b30*/  IADD3.X R7, PT, PT, RZ, UR9, RZ, P0, !PT ;  /* 0x00000009ff077c10 */ /* 0x000fe200087fe4ff */
[----:B------:R-:W0:Y:S01]  /*1b40*/  LDCU.64 UR8, c[0x0][0x648] ;  /* 0x0000c900ff0877ac */ /* 0x000e220008000a00 */
[----:B------:R-:W-:-:S04]  /*1b50*/  IADD3.X R9, PT, PT, RZ, UR11, RZ, P1, !PT ;  /* 0x0000000bff097c10 */ /* 0x000fc80008ffe4ff */
[----:B------:R-:W3:Y:S04]  /*1b60*/  LDG.E R7, desc[UR6][R6.64] ;  /* 0x0000000606077981 */ /* 0x000ee8000c1e1900 */
[----:B------:R-:W3:Y:S01]  /*1b70*/  LDG.E R9, desc[UR6][R8.64] ;  /* 0x0000000608097981 */ /* 0x000ee2000c1e1900 */
[----:B------:R-:W-:Y:S02]  /*1b80*/  IADD3 R3, PT, PT, R3, 0x80, RZ ;  /* 0x0000008003037810 */ /* 0x000fe40007ffe0ff */
[----:B0-----:R-:W-:-:S04]  /*1b90*/  IADD3 R4, P1, PT, R5, UR8, RZ ;  /* 0x0000000805047c10 */ /* 0x001fc8000ff3e0ff */
[----:B------:R-:W-:Y:S02]  /*1ba0*/  IADD3.X R5, PT, PT, RZ, UR9, RZ, P1, !PT ;  /* 0x00000009ff057c10 */ /* 0x000fe40008ffe4ff */
[----:B--2---:R-:W-:Y:S01]  /*1bb0*/  FSETP.GEU.FTZ.AND P0, PT, |R10|, 0.5, PT ;  /* 0x3f0000000a00780b */ /* 0x004fe20003f1e200 */
[----:B---3--:R-:W-:-:S12]  /*1bc0*/  FADD.FTZ R12, -R7, R9 ;  /* 0x00000009070c7221 */ /* 0x008fd80000010100 */
[C---:B------:R-:W-:Y:S01]  /*1bd0*/  @P0 FADD.FTZ R15, -R10.reuse, 1 ;  /* 0x3f8000000a0f0421 */ /* 0x040fe20000010100 */
[----:B------:R-:W-:-:S03]  /*1be0*/  @!P0 FFMA.FTZ R13, R10, R12, R7 ;  /* 0x0000000c0a0d8223 */ /* 0x000fc60000010007 */
[----:B------:R-:W-:-:S05]  /*1bf0*/  @P0 FFMA.FTZ R13, -R12, R15, R9 ;  /* 0x0000000f0c0d0223 */ /* 0x000fca0000010109 */
[----:B------:R0:W-:Y:S02]  /*1c00*/  STG.E desc[UR6][R4.64], R13 ;  /* 0x0000000d04007986 */ /* 0x0001e4000c101906 */
.L_x_7004:
[----:B------:R-:W-:Y:S05]  /*1c10*/  BSYNC.RECONVERGENT B0 ;  /* 0x0000000000007941 */ /* 0x000fea0003800200 */
.L_x_7003:
[----:B------:R-:W-:-:S13]  /*1c20*/  ISETP.GE.AND P0, PT, R3, UR4, PT ;  /* 0x0000000403007c0c */ /* 0x000fda000bf06270 */
[----:B------:R-:W-:Y:S05]  /*1c30*/  @P0 EXIT ;  /* 0x000000000000094d */ /* 0x000fea0003800000 */
        /* <DEDUP_REMOVED lines=373> */
.L_x_7006:
[----:B------:R-:W0:Y:S01]  /*3390*/  LDCU.64 UR4, c[0x0][0x660] ;  /* 0x0000cc00ff0477ac */ /* 0x000e220008000a00 */
[----:B------:R-:W1:Y:S01]  /*33a0*/  LDCU.128 UR8, c[0x0][0x650] ;  /* 0x0000ca00ff0877ac */ /* 0x000e620008000c00 */
[----:B0-----:R-:W-:-:S04]  /*33b0*/  IADD3 R8, P0, PT, R4, UR4, RZ ;  /* 0x0000000404087c10 */ /* 0x001fc8000ff1e0ff */
[----:B------:R-:W-:Y:S01]  /*33c0*/  IADD3.X R9, PT, PT, RZ, UR5, RZ, P0, !PT ;  /* 0x00000005ff097c10 */ /* 0x000fe200087fe4ff */
[----:B------:R-:W0:Y:S01]  /*33d0*/  LDCU.64 UR4, c[0x0][0x648] ;  /* 0x0000c900ff0477ac */ /* 0x000e220008000a00 */
[----:B-1----:R-:W-:Y:S02]  /*33e0*/  IADD3 R4, P0, PT, R2, UR8, RZ ;  /* 0x0000000802047c10 */ /* 0x002fe4000ff1e0ff */
[----:B------:R-:W-:Y:S01]  /*33f0*/  IADD3 R6, P1, PT, R5, UR10, RZ ;  /* 0x0000000a05067c10 */ /* 0x000fe2000ff3e0ff */
[----:B------:R-:W2:Y:S01]  /*3400*/  LDG.E R8, desc[UR6][R8.64] ;  /* 0x0000000608087981 */ /* 0x000ea2000c1e1900 */
[----:B------:R-:W-:Y:S02]  /*3410*/  IADD3.X R5, PT, PT, RZ, UR9, RZ, P0, !PT ;  /* 0x00000009ff057c10 */ /* 0x000fe400087fe4ff */
[----:B------:R-:W-:-:S04]  /*3420*/  IADD3.X R7, PT, PT, RZ, UR11, RZ, P1, !PT ;  /* 0x0000000bff077c10 */ /* 0x000fc80008ffe4ff */
[----:B------:R-:W3:Y:S04]  /*3430*/  LDG.E R5, desc[UR6][R4.64] ;  /* 0x0000000604057981 */ /* 0x000ee8000c1e1900 */
[----:B------:R-:W3:Y:S01]  /*3440*/  LDG.E R7, desc[UR6][R6.64] ;  /* 0x0000000606077981 */ /* 0x000ee2000c1e1900 */
[----:B0-----:R-:W-:-:S04]  /*3450*/  IADD3 R2, P1, PT, R3, UR4, RZ ;  /* 0x0000000403027c10 */ /* 0x001fc8000ff3e0ff */
[----:B------:R-:W-:Y:S02]  /*3460*/  IADD3.X R3, PT, PT, RZ, UR5, RZ, P1, !PT ;  /* 0x00000005ff037c10 */ /* 0x000fe40008ffe4ff */
[----:B--2---:R-:W-:Y:S01]  /*3470*/  FSETP.GEU.FTZ.AND P0, PT, |R8|, 0.5, PT ;  /* 0x3f0000000800780b */ /* 0x004fe20003f1e200 */
[----:B---3--:R-:W-:-:S12]  /*3480*/  FADD.FTZ R0, -R5, R7 ;  /* 0x0000000705007221 */ /* 0x008fd80000010100 */
[C---:B------:R-:W-:Y:S01]  /*3490*/  @P0 FADD.FTZ R13, -R8.reuse, 1 ;  /* 0x3f800000080d0421 */ /* 0x040fe20000010100 */
[----:B------:R-:W-:-:S03]  /*34a0*/  @!P0 FFMA.FTZ R11, R8, R0, R5 ;  /* 0x00000000080b8223 */ /* 0x000fc60000010005 */
[----:B------:R-:W-:-:S05]  /*34b0*/  @P0 FFMA.FTZ R11, -R0, R13, R7 ;  /* 0x0000000d000b0223 */ /* 0x000fca0000010107 */
[----:B------:R-:W-:Y:S01]  /*34c0*/  STG.E desc[UR6][R2.64], R11 ;  /* 0x0000000b02007986 */ /* 0x000fe2000c101906 */
[----:B------:R-:W-:Y:S05]  /*34d0*/  EXIT ;  /* 0x000000000000794d */ /* 0x000fea0003800000 */
.L_x_7007:
        /* <DEDUP_REMOVED lines=10> */
.L_x_8222:


//--------------------- .text._ZN2at6native27unrolled_elementwise_kernelIZZZNS0_44_GLOBAL__N__40a83637_7_Lerp_cu_1520ed90_319418lerp_tensor_kernelERNS_18TensorIteratorBaseEENKUlvE0_clEvENKUlvE0_clEvEUlfffE_St5arrayIPcLm4EELi4E23TrivialOffsetCalculatorILi3EjESB_ILi1EjENS0_6memory15LoadWithoutCastENSE_16StoreWithoutCastEEEviT_T0_T2_T3_T4_T5_ --------------------------
	.section	.text._ZN2at6native27unrolled_elementwise_kernelIZZZNS0_44_GLOBAL__N__40a83637_7_Lerp_cu_1520ed90_319418lerp_tensor_kernelERNS_18TensorIteratorBaseEENKUlvE0_clEvENKUlvE0_clEvEUlfffE_St5arrayIPcLm4EELi4E23TrivialOffsetCalculatorILi3EjESB_ILi1EjENS0_6memory15LoadWithoutCastENSE_16StoreWithoutCastEEEviT_T0_T2_T3_T4_T5_,"ax",@progbits
	.align	128
        .global         _ZN2at6native27unrolled_elementwise_kernelIZZZNS0_44_GLOBAL__N__40a83637_7_Lerp_cu_1520ed90_319418lerp_tensor_kernelERNS_18TensorIteratorBaseEENKUlvE0_clEvENKUlvE0_clEvEUlfffE_St5arrayIPcLm4EELi4E23TrivialOffsetCalculatorILi3EjESB_ILi1EjENS0_6memory15LoadWithoutCastENSE_16StoreWithoutCastEEEviT_T0_T2_T3_T4_T5_
        .type           _ZN2at6native27unrolled_elementwise_kernelIZZZNS0_44_GLOBAL__N__40a83637_7_Lerp_cu_1520ed90_319418lerp_tensor_kernelERNS_18TensorIteratorBaseEENKUlvE0_clEvENKUlvE0_clEvEUlfffE_St5arrayIPcLm4EELi4E23TrivialOffsetCalculatorILi3EjESB_ILi1EjENS0_6memory15LoadWithoutCastENSE_16StoreWithoutCastEEEviT_T0_T2_T3_T4_T5_,@function
        .size           _ZN2at6native27unrolled_elementwise_kernelIZZZNS0_44_GLOBAL__N__40a83637_7_Lerp_cu_1520ed90_319418lerp_tensor_kernelERNS_18TensorIteratorBaseEENKUlvE0_clEvENKUlvE0_clEvEUlfffE_St5arrayIPcLm4EELi4E23TrivialOffsetCalculatorILi3EjESB_ILi1EjENS0_6memory15LoadWithoutCastENSE_16StoreWithoutCastEEEviT_T0_T2_T3_T4_T5_,(.L_x_8223 - _ZN2at6native27unrolled_elementwise_kernelIZZZNS0_44_GLOBAL__N__40a83637_7_Lerp_cu_1520ed90_319418lerp_tensor_kernelERNS_18TensorIteratorBaseEENKUlvE0_clEvENKUlvE0_clEvEUlfffE_St5arrayIPcLm4EELi4E23TrivialOffsetCalculatorILi3EjESB_ILi1EjENS0_6memory15LoadWithoutCastENSE_16StoreWithoutCastEEEviT_T0_T2_T3_T4_T5_)
        .other          _ZN2at6native27unrolled_elementwise_kernelIZZZNS0_44_GLOBAL__N__40a83637_7_Lerp_cu_1520ed90_319418lerp_tensor_kernelERNS_18TensorIteratorBaseEENKUlvE0_clEvENKUlvE0_clEvEUlfffE_St5arrayIPcLm4EELi4E23TrivialOffsetCalculatorILi3EjESB_ILi1EjENS0_6memory15LoadWithoutCastENSE_16StoreWithoutCastEEEviT_T0_T2_T3_T4_T5_,@"STO_CUDA_ENTRY STV_DEFAULT"
_ZN2at6native27unrolled_elementwise_kernelIZZZNS0_44_GLOBAL__N__40a83637_7_Lerp_cu_1520ed90_319418lerp_tensor_kernelERNS_18TensorIteratorBaseEENKUlvE0_clEvENKUlvE0_clEvEUlfffE_St5arrayIPcLm4EELi4E23TrivialOffsetCalculatorILi3EjESB_ILi1EjENS0_6memory15LoadWithoutCastENSE_16StoreWithoutCastEEEviT_T0_T2_T3_T4_T5_:
.text._ZN2at6native27unrolled_elementwise_kernelIZZZNS0_44_GLOBAL__N__40a83637_7_Lerp_cu_1520ed90_319418lerp_tensor_kernelERNS_18TensorIteratorBaseEENKUlvE0_clEvENKUlvE0_clEvEUlfffE_St5arrayIPcLm4EELi4E23TrivialOffsetCalculatorILi3EjESB_ILi1EjENS0_6memory15LoadWithoutCastENSE_16StoreWithoutCastEEEviT_T0_T2_T3_T4_T5_:
        /* <DEDUP_REMOVED lines=19> */
[----:B------:R-:W-:-:S03]  /*0130*/  @!P1 IADD3 R27, PT, PT, R27, 0x80, RZ ;  /* 0x000000801b1b9810 */ /* 0x000fc60007ffe0ff */
[----:B---3--:R-:W-:Y:S01]  /*0140*/  @!P1 IMAD.WIDE.U32 R24, R7, 0x4, R24 ;  /* 0x0000000407189825 */ /* 0x008fe200078e0018 */
[----:B------:R-:W-:-:S03]  /*0150*/  ISETP.GE.AND P3, PT, R27, R2, PT ;  /* 0x000000021b00720c */ /* 0x000fc60003f66270 */
[----:B----4-:R-:W-:Y:S01]  /*0160*/  @!P1 IMAD.WIDE.U32 R12, R7, 0x4, R12 ;  /* 0x00000004070c9825 */ /* 0x010fe200078e000c */
[----:B-1----:R-:W5:Y:S04]  /*0170*/  @!P1 LDG.E R4, desc[UR4][R24.64] ;  /* 0x0000000418049981 */ /* 0x002f68000c1e1900 */
[----:B------:R1:W5:Y:S05]  /*0180*/  @!P1 LDG.E R5, desc[UR4][R12.64] ;  /* 0x000000040c059981 */ /* 0x00036a000c1e1900 */
[----:B------:R-:W-:Y:S01]  /*0190*/  @!P3 IMAD R29, R0, 0x200, R27 ;  /* 0x00000200001db824 */ /* 0x000fe200078e021b */
[----:B------:R-:W-:-:S04]  /*01a0*/  @!P3 IADD3 R27, PT, PT, R27, 0x80, RZ ;  /* 0x000000801b1bb810 */ /* 0x000fc80007ffe0ff */
[----:B------:R-:W-:Y:S01]  /*01b0*/  ISETP.GE.AND P2, PT, R27, R2, PT ;  /* 0x000000021b00720c */ /* 0x000fe20003f46270 */
[----:B0-----:R-:W-:Y:S01]  /*01c0*/  @!P1 IMAD.WIDE.U32 R20, R7, 0x4, R20 ;  /* 0x0000000407149825 */ /* 0x001fe200078e0014 */
[----:B------:R-:W-:Y:S01]  /*01d0*/  CS2R R6, SRZ ;  /* 0x0000000000067805 */ /* 0x000fe2000001ff00 */
[----:B-1----:R-:W0:Y:S02]  /*01e0*/  @!P3 LDC.64 R12, c[0x0][0x3a0] ;  /* 0x0000e800ff0cbb82 */ /* 0x002e240000000a00 */
[C---:B------:R-:W-:Y:S01]  /*01f0*/  @!P3 IMAD.WIDE.U32 R22, R29.reuse, 0x4, R8 ;  /* 0x000000041d16b825 */ /* 0x040fe200078e0008 */
[----:B------:R-:W-:Y:S02]  /*0200*/  CS2R R8, SRZ ;  /* 0x0000000000087805 */ /* 0x000fe4000001ff00 */
[----:B------:R-:W5:Y:S01]  /*0210*/  @!P1 LDG.E R7, desc[UR4][R20.64] ;  /* 0x0000000414079981 */ /* 0x000f62000c1e1900 */
[----:B------:R-:W-:-:S03]  /*0220*/  @!P3 IMAD.WIDE.U32 R24, R29, 0x4, R10 ;  /* 0x000000041d18b825 */ /* 0x000fc600078e000a */
[----:B------:R-:W5:Y:S01]  /*0230*/  @!P3 LDG.E R6, desc[UR4][R22.64] ;  /* 0x000000041606b981 */ /* 0x000f62000c1e1900 */
[C---:B------:R-:W-:Y:S01]  /*0240*/  @!P2 LEA R11, R0.reuse, R27, 0x9 ;  /* 0x0000001b000ba211 */ /* 0x040fe200078e48ff */
[----:B------:R-:W1:Y:S02]  /*0250*/  @!P2 LDC.64 R18, c[0x0][0x3a0] ;  /* 0x0000e800ff12ab82 */ /* 0x000e640000000a00 */
[----:B------:R3:W5:Y:S06]  /*0260*/  @!P3 LDG.E R9, desc[UR4][R24.64] ;  /* 0x000000041809b981 */ /* 0x00076c000c1e1900 */
[----:B------:R-:W4:Y:S08]  /*0270*/  LDC.64 R26, c[0x0][0x390] ;  /* 0x0000e400ff1a7b82 */ /* 0x000f300000000a00 */
[----:B---3--:R-:W3:Y:S08]  /*0280*/  LDC.64 R24, c[0x0][0x398] ;  /* 0x0000e600ff187b82 */ /* 0x008ef00000000a00 */
[----:B------:R-:W0:Y:S01]  /*0290*/  @!P0 LDC.64 R22, c[0x0][0x3a0] ;  /* 0x0000e800ff168b82 */ /* 0x000e220000000a00 */
[----:B--2---:R-:W-:Y:S01]  /*02a0*/  @!P2 IMAD.WIDE.U32 R14, R11, 0x4, R14 ;  /* 0x000000040b0ea825 */ /* 0x004fe200078e000e */
[----:B------:R-:W-:-:S04]  /*02b0*/  @!P0 LEA R10, R0, R3, 0x9 ;  /* 0x00000003000a8211 */ /* 0x000fc800078e48ff */
[----:B------:R2:W5:Y:S01]  /*02c0*/  @!P2 LDG.E R8, desc[UR4][R14.64] ;  /* 0x000000040e08a981 */ /* 0x000562000c1e1900 */
[----:B------:R-:W-:Y:S01]  /*02d0*/  CS2R R20, SRZ ;  /* 0x0000000000147805 */ /* 0x000fe2000001ff00 */
[----:B----4-:R-:W-:-:S05]  /*02e0*/  @!P0 IMAD.WIDE.U32 R26, R10, 0x4, R26 ;  /* 0x000000040a1a8825 */ /* 0x010fca00078e001a */
[----:B------:R-:W5:Y:S01]  /*02f0*/  @!P0 LDG.E R20, desc[UR4][R26.64] ;  /* 0x000000041a148981 */ /* 0x000f62000c1e1900 */
[----:B--2---:R-:W-:Y:S02]  /*0300*/  HFMA2 R14, -RZ, RZ, 0, 0 ;  /* 0x00000000ff0e7431 */ /* 0x004fe400000001ff */
[----:B---3--:R-:W-:-:S04]  /*0310*/  @!P0 IMAD.WIDE.U32 R24, R10, 0x4, R24 ;  /* 0x000000040a188825 */ /* 0x008fc800078e0018 */
[----:B0-----:R-:W-:Y:S01]  /*0320*/  @!P0 IMAD.WIDE.U32 R22, R10, 0x4, R22 ;  /* 0x000000040a168825 */ /* 0x001fe200078e0016 */
[----:B------:R-:W-:-:S04]  /*0330*/  MOV R10, RZ ;  /* 0x000000ff000a7202 */ /* 0x000fc80000000f00 */
[----:B------:R-:W5:Y:S01]  /*0340*/  @!P0 LDG.E R14, desc[UR4][R22.64] ;  /* 0x00000004160e8981 */ /* 0x000f62000c1e1900 */
[----:B------:R-:W-:-:S03]  /*0350*/  @!P2 IMAD.WIDE.U32 R16, R11, 0x4, R16 ;  /* 0x000000040b10a825 */ /* 0x000fc600078e0010 */
[----:B------:R-:W5:Y:S01]  /*0360*/  @!P0 LDG.E R10, desc[UR4][R24.64] ;  /* 0x00000004180a8981 */ /* 0x000f62000c1e1900 */
[----:B------:R-:W-:Y:S01]  /*0370*/  ISETP.GE.AND P0, PT, R3, R2, PT ;  /* 0x000000020300720c */ /* 0x000fe20003f06270 */
[----:B-1----:R-:W-:-:S04]  /*0380*/  @!P2 IMAD.WIDE.U32 R18, R11, 0x4, R18 ;  /* 0x000000040b12a825 */ /* 0x002fc800078e0012 */
[----:B------:R-:W-:Y:S01]  /*0390*/  HFMA2 R11, -RZ, RZ, 0, 0 ;  /* 0x00000000ff0b7431 */ /* 0x000fe200000001ff */
[----:B------:R-:W5:Y:S01]  /*03a0*/  @!P2 LDG.E R21, desc[UR4][R16.64] ;  /* 0x000000041015a981 */ /* 0x000f62000c1e1900 */
[----:B------:R-:W-:-:S05]  /*03b0*/  @!P3 IMAD.WIDE.U32 R12, R29, 0x4, R12 ;  /* 0x000000041d0cb825 */ /* 0x000fca00078e000c */
[----:B------:R0:W5:Y:S01]  /*03c0*/  @!P3 LDG.E R11, desc[UR4][R12.64] ;  /* 0x000000040c0bb981 */ /* 0x000162000c1e1900 */
[----:B------:R-:W-:Y:S01]  /*03d0*/  IMAD.MOV.U32 R29, RZ, RZ, RZ ;  /* 0x000000ffff1d7224 */ /* 0x000fe200078e00ff */
[----:B------:R-:W-:-:S05]  /*03e0*/  IADD3 R15, PT, PT, R3, 0x100, RZ ;  /* 0x00000100030f7810 */ /* 0x000fca0007ffe0ff */
[----:B------:R1:W5:Y:S01]  /*03f0*/  @!P2 LDG.E R29, desc[UR4][R18.64] ;  /* 0x00000004121da981 */ /* 0x000362000c1e1900 */
[----:B0-----:R-:W0:Y:S01]  /*0400*/  @!P0 LDC.64 R12, c[0x0][0x388] ;  /* 0x0000e200ff0c8b82 */ /* 0x001e220000000a00 */
[C---:B------:R-:W-:Y:S02]  /*0410*/  IADD3 R17, PT, PT, R3.reuse, 0x180, RZ ;  /* 0x0000018003117810 */ /* 0x040fe40007ffe0ff */
[----:B------:R-:W-:Y:S01]  /*0420*/  @!P0 LEA R16, R0, R3, 0x9 ;  /* 0x0000000300108211 */ /* 0x000fe200078e48ff */
[----:B-1----:R-:W-:Y:S01]  /*0430*/  VIADD R19, R3, 0x80 ;  /* 0x0000008003137836 */ /* 0x002fe20000000000 */
[----:B------:R-:W-:Y:S04]  /*0440*/  BSSY.RECONVERGENT B0, `(.L_x_7008) ;  /* 0x000000d000007945 */ /* 0x000fe80003800200 */
[----:B------:R-:W-:-:S02]  /*0450*/  @!P0 MOV R3, R19 ;  /* 0x0000001300038202 */ /* 0x000fc40000000f00 */
[-C--:B------:R-:W-:Y:S02]  /*0460*/  ISETP.GE.AND P5, PT, R19, R2.reuse, PT ;  /* 0x000000021300720c */ /* 0x080fe40003fa6270 */
[-C--:B------:R-:W-:Y:S02]  /*0470*/  ISETP.GE.AND P3, PT, R15, R2.reuse, PT ;  /* 0x000000020f00720c */ /* 0x080fe40003f66270 */
[-C--:B------:R-:W-:Y:S02]  /*0480*/  ISETP.GE.AND P1, PT, R17, R2.reuse, PT ;  /* 0x000000021100720c */ /* 0x080fe40003f26270 */
[----:B------:R-:W-:Y:S01]  /*0490*/  ISETP.GE.AND P2, PT, R3, R2, PT ;  /* 0x000000020300720c */ /* 0x000fe20003f46270 */
[----:B0-----:R-:W-:Y:S01]  /*04a0*/  @!P0 IMAD.WIDE.U32 R12, R16, 0x4, R12 ;  /* 0x00000004100c8825 */ /* 0x001fe200078e000c */
[----:B------:R-:W-:Y:S11]  /*04b0*/  @P0 BRA `(.L_x_7009) ;  /* 0x0000000000140947 */ /* 0x000ff60003800000 */
[----:B-----5:R-:W-:Y:S01]  /*04c0*/  FSETP.GEU.FTZ.AND P4, PT, |R14|, 0.5, PT ;  /* 0x3f0000000e00780b */ /* 0x020fe20003f9e200 */
[----:B------:R-:W-:-:S12]  /*04d0*/  FADD.FTZ R15, R10, -R20 ;  /* 0x800000140a0f7221 */ /* 0x000fd80000010000 */
[----:B------:R-:W-:Y:S01]  /*04e0*/  @P4 FADD.FTZ R19, -R14, 1 ;  /* 0x3f8000000e134421 */ /* 0x000fe20000010100 */
[----:B------:R-:W-:-:S03]  /*04f0*/  @!P4 FFMA.FTZ R17, R15, R14, R20 ;  /* 0x0000000e0f11c223 */ /* 0x000fc60000010014 */
[----:B------:R-:W-:-:S07]  /*0500*/  @P4 FFMA.FTZ R17, -R15, R19, R10 ;  /* 0x000000130f114223 */ /* 0x000fce000001010a */
.L_x_7009:
[----:B------:R-:W-:Y:S05]  /*0510*/  BSYNC.RECONVERGENT B0 ;  /* 0x0000000000007941 */ /* 0x000fea0003800200 */
.L_x_7008:
[----:B------:R-:W-:Y:S04]  /*0520*/  BSSY.RECONVERGENT B0, `(.L_x_7010) ;  /* 0x0000007000007945 */ /* 0x000fe80003800200 */
[----:B------:R-:W-:Y:S05]  /*0530*/  @P5 BRA `(.L_x_7011) ;  /* 0x0000000000145947 */ /* 0x000fea0003800000 */
[----:B-----5:R-:W-:Y:S01]  /*0540*/  FSETP.GEU.FTZ.AND P4, PT, |R7|, 0.5, PT ;  /* 0x3f0000000700780b */ /* 0x020fe20003f9e200 */
[----:B------:R-:W-:-:S12]  /*0550*/  FADD.FTZ R15, R5, -R4 ;  /* 0x80000004050f7221 */ /* 0x000fd80000010000 */
[----:B------:R-:W-:Y:S01]  /*0560*/  @P4 FADD.FTZ R10, -R7, 1 ;  /* 0x3f800000070a4421 */ /* 0x000fe20000010100 */
[----:B------:R-:W-:-:S03]  /*0570*/  @!P4 FFMA.FTZ R4, R15, R7, R4 ;  /* 0x000000070f04c223 */ /* 0x000fc60000010004 */
[----:B------:R-:W-:-:S07]  /*0580*/  @P4 FFMA.FTZ R4, -R15, R10, R5 ;  /* 0x0000000a0f044223 */ /* 0x000fce0000010105 */
.L_x_7011:
[----:B------:R-:W-:Y:S05]  /*0590*/  BSYNC.RECONVERGENT B0 ;  /* 0x0000000000007941 */ /* 0x000fea0003800200 */
.L_x_7010:
[----:B------:R-:W-:Y:S04]  /*05a0*/  BSSY.RECONVERGENT B0, `(.L_x_7012) ;  /* 0x0000007000007945 */ /* 0x000fe80003800200 */
[----:B------:R-:W-:Y:S05]  /*05b0*/  @P3 BRA `(.L_x_7013) ;  /* 0x0000000000143947 */ /* 0x000fea0003800000 */
[----:B-----5:R-:W-:Y:S01]  /*05c0*/  FSETP.GEU.FTZ.AND P3, PT, |R11|, 0.5, PT ;  /* 0x3f0000000b00780b */ /* 0x020fe20003f7e200 */
[----:B------:R-:W-:-:S12]  /*05d0*/  FADD.FTZ R5, R9, -R6 ;  /* 0x8000000609057221 */ /* 0x000fd80000010000 */
[----:B------:R-:W-:Y:S01]  /*05e0*/  @!P3 FFMA.FTZ R15, R5, R11, R6 ;  /* 0x0000000b050fb223 */ /* 0x000fe20000010006 */
[----:B------:R-:W-:-:S04]  /*05f0*/  @P3 FADD.FTZ R6, -R11, 1 ;  /* 0x3f8000000b063421 */ /* 0x000fc80000010100 */
[----:B------:R-:W-:-:S07]  /*0600*/  @P3 FFMA.FTZ R15, -R5, R6, R9 ;  /* 0x00000006050f3223 */ /* 0x000fce0000010109 */
.L_x_7013:
[----:B------:R-:W-:Y:S05]  /*0610*/  BSYNC.RECONVERGENT B0 ;  /* 0x0000000000007941 */ /* 0x000fea0003800200 */
.L_x_7012:
[----:B------:R-:W-:Y:S04]  /*0620*/  BSSY.RECONVERGENT B0, `(.L_x_7014) ;  /* 0x0000007000007945 */ /* 0x000fe80003800200 */
[----:B------:R-:W-:Y:S05]  /*0630*/  @P1 BRA `(.L_x_7015) ;  /* 0x0000000000141947 */ /* 0x000fea0003800000 */
[----:B-----5:R-:W-:Y:S01]  /*0640*/  FSETP.GEU.FTZ.AND P1, PT, |R29|, 0.5, PT ;  /* 0x3f0000001d00780b */ /* 0x020fe20003f3e200 */
[----:B------:R-:W-:-:S12]  /*0650*/  FADD.FTZ R5, R21, -R8 ;  /* 0x8000000815057221 */ /* 0x000fd80000010000 */
[----:B------:R-:W-:Y:S01]  /*0660*/  @P1 FADD.FTZ R6, -R29, 1 ;  /* 0x3f8000001d061421 */ /* 0x000fe20000010100 */
[----:B------:R-:W-:-:S03]  /*0670*/  @!P1 FFMA.FTZ R11, R5, R29, R8 ;  /* 0x0000001d050b9223 */ /* 0x000fc60000010008 */
[----:B------:R-:W-:-:S07]  /*0680*/  @P1 FFMA.FTZ R11, -R5, R6, R21 ;  /* 0x00000006050b1223 */ /* 0x000fce0000010115 */
.L_x_7015:
[----:B------:R-:W-:Y:S05]  /*0690*/  BSYNC.RECONVERGENT B0 ;  /* 0x0000000000007941 */ /* 0x000fea0003800200 */
.L_x_7014:
[----:B------:R0:W-:Y:S01]  /*06a0*/  @!P0 STG.E desc[UR4][R12.64], R17 ;  /* 0x000000110c008986 */ /* 0x0001e2000c101904 */
[----:B------:R-:W-:Y:S04]  /*06b0*/  BSSY.RECONVERGENT B0, `(.L_x_7016) ;  /* 0x000000c000007945 */ /* 0x000fe80003800200 */
[----:B------:R-:W-:Y:S05]  /*06c0*/  @P2 BRA `(.L_x_7017) ;  /* 0x0000000000282947 */ /* 0x000fea0003800000 */
[----:B-----5:R-:W1:Y:S01]  /*06d0*/  LDC.64 R6, c[0x0][0x388] ;  /* 0x0000e200ff067b82 */ /* 0x020e620000000a00 */
[----:B------:R-:W-:Y:S01]  /*06e0*/  IMAD R9, R0, 0x200, R3 ;  /* 0x0000020000097824 */ /* 0x000fe200078e0203 */
[----:B------:R-:W-:-:S04]  /*06f0*/  IADD3 R3, PT, PT, R3, 0x80, RZ ;  /* 0x0000008003037810 */ /* 0x000fc80007ffe0ff */
[----:B------:R-:W-:-:S13]  /*0700*/  ISETP.GE.AND P0, PT, R3, R2, PT ;  /* 0x000000020300720c */ /* 0x000fda0003f06270 */
[----:B------:R-:W-:Y:S02]  /*0710*/  @!P0 LEA R5, R0, R3, 0x9 ;  /* 0x0000000300058211 */ /* 0x000fe400078e48ff */
[----:B------:R-:W-:Y:S01]  /*0720*/  @!P0 IADD3 R3, PT, PT, R3, 0x80, RZ ;  /* 0x0000008003038810 */ /* 0x000fe20007ffe0ff */
[----:B-1----:R-:W-:-:S04]  /*0730*/  IMAD.WIDE.U32 R8, R9, 0x4, R6 ;  /* 0x0000000409087825 */ /* 0x002fc800078e0006 */
[----:B------:R-:W-:Y:S01]  /*0740*/  @!P0 IMAD.WIDE.U32 R6, R5, 0x4, R6 ;  /* 0x0000000405068825 */ /* 0x000fe200078e0006 */
[----:B------:R1:W-:Y:S04]  /*0750*/  STG.E desc[UR4][R8.64], R4 ;  /* 0x0000000408007986 */ /* 0x0003e8000c101904 */
[----:B------:R1:W-:Y:S02]  /*0760*/  @!P0 STG.E desc[UR4][R6.64], R15 ;  /* 0x0000000f06008986 */ /* 0x0003e4000c101904 */
.L_x_7017:
[----:B------:R-:W-:Y:S05]  /*0770*/  BSYNC.RECONVERGENT B0 ;  /* 0x0000000000007941 */ /* 0x000fea0003800200 */
.L_x_7016:
[----:B------:R-:W-:-:S13]  /*0780*/  ISETP.GE.AND P0, PT, R3, R2, PT ;  /* 0x000000020300720c */ /* 0x000fda0003f06270 */
[----:B------:R-:W-:Y:S05]  /*0790*/  @P0 EXIT ;  /* 0x000000000000094d */ /* 0x000fea0003800000 */
[----:B-1---5:R-:W1:Y:S01]  /*07a0*/  LDC.64 R4, c[0x0][0x388] ;  /* 0x0000e200ff047b82 */ /* 0x022e620000000a00 */
[----:B------:R-:W-:-:S05]  /*07b0*/  LEA R3, R0, R3, 0x9 ;  /* 0x0000000300037211 */ /* 0x000fca00078e48ff */
[----:B-1----:R-:W-:-:S05]  /*07c0*/  IMAD.WIDE.U32 R2, R3, 0x4, R4 ;  /* 0x0000000403027825 */ /* 0x002fca00078e0004 */
[----:B------:R-:W-:Y:S01]  /*07d0*/  STG.E desc[UR4][R2.64], R11 ;  /* 0x0000000b02007986 */ /* 0x000fe2000c101904 */
[----:B------:R-:W-:Y:S05]  /*07e0*/  EXIT ;  /* 0x000000000000794d */ /* 0x000fea0003800000 */
.L_x_7018:
        /* <DEDUP_REMOVED lines=9> */
.L_x_8223:


//--------------------- .text._ZN2at6native29vectorized_elementwise_kernelILi2EZZZNS0_44_GLOBAL__N__40a83637_7_Lerp_cu_1520ed90_319418lerp_tensor_kernelERNS_18TensorIteratorBaseEENKUlvE0_clEvENKUlvE0_clEvEUlfffE_St5arrayIPcLm4EEEEviT0_T1_ --------------------------
	.section	.text._ZN2at6native29vectorized_elementwise_kernelILi2EZZZNS0_44_GLOBAL__N__40a83637_7_Lerp_cu_1520ed90_319418lerp_tensor_kernelERNS_18TensorIteratorBaseEENKUlvE0_clEvENKUlvE0_clEvEUlfffE_St5arrayIPcLm4EEEEviT0_T1_,"ax",@progbits
	.align	128
        .global         _ZN2at6native29vectorized_elementwise_kernelILi2EZZZNS0_44_GLOBAL__N__40a83637_7_Lerp_cu_1520ed90_319418lerp_tensor_kernelERNS_18TensorIteratorBaseEENKUlvE0_clEvENKUlvE0_clEvEUlfffE_St5arrayIPcLm4EEEEviT0_T1_
        .type           _ZN2at6native29vectorized_elementwise_kernelILi2EZZZNS0_44_GLOBAL__N__40a83637_7_Lerp_cu_1520ed90_319418lerp_tensor_kernelERNS_18TensorIteratorBaseEENKUlvE0_clEvENKUlvE0_clEvEUlfffE_St5arrayIPcLm4EEEEviT0_T1_,@function
        .size           _ZN2at6native29vectorized_elementwise_kernelILi2EZZZNS0_44_GLOBAL__N__40a83637_7_Lerp_cu_1520ed90_319418lerp_tensor_kernelERNS_18TensorIteratorBaseEENKUlvE0_clEvENKUlvE0_clEvEUlfffE_St5arrayIPcLm4EEEEviT0_T1_,(.L_x_8224 - _ZN2at6native29vectorized_elementwise_kernelILi2EZZZNS0_44_GLOBAL__N__40a83637_7_Lerp_cu_1520ed90_319418lerp_tensor_kernelERNS_18TensorIteratorBaseEENKUlvE0_clEvENKUlvE0_clEvEUlfffE_St5arrayIPcLm4EEEEviT0_T1_)
        .other          _ZN2at6native29vectorized_elementwise_kernelILi2EZZZNS0_44_GLOBAL__N__40a83637_7_Lerp_cu_1520ed90_319418lerp_tensor_kernelERNS_18TensorIteratorBaseEENKUlvE0_clEvENKUlvE0_clEvEUlfffE_St5arrayIPcLm4EEEEviT0_T1_,@"STO_CUDA_ENTRY STV_DEFAULT"
_ZN2at6native29vectorized_elementwise_kernelILi2EZZZNS0_44_GLOBAL__N__40a83637_7_Lerp_cu_1520ed90_319418lerp_tensor_kernelERNS_18TensorIteratorBaseEENKUlvE0_clEvENKUlvE0_clEvEUlfffE_St5arrayIPcLm4EEEEviT0_T1_:
.text._ZN2at6native29vectorized_elementwise_kernelILi2EZZZNS0_44_GLOBAL__N__40a83637_7_Lerp_cu_1520ed90_319418lerp_tensor_kernelERNS_18TensorIteratorBaseEENKUlvE0_clEvENKUlvE0_clEvEUlfffE_St5arrayIPcLm4EEEEviT0_T1_:
        /* <DEDUP_REMOVED lines=10> */
[----:B------:R-:W-:Y:S01]  /*00a0*/  HFMA2 R4, -RZ, RZ, 0, 0 ;  /* 0x00000000ff047431 */ /* 0x000fe200000001ff */
[----:B------:R-:W-:-:S06]  /*00b0*/  CS2R R6, SRZ ;  /* 0x0000000000067805 */ /* 0x000fcc000001ff00 */
[----:B------:R-:W2:Y:S08]  /*00c0*/  LDC.64 R20, c[0x0][0x398] ;  /* 0x0000e600ff147b82 */ /* 0x000eb00000000a00 */
[----:B------:R-:W3:Y:S08]  /*00d0*/  LDC.64 R12, c[0x0][0x390] ;  /* 0x0000e400ff0c7b82 */ /* 0x000ef00000000a00 */
[----:B------:R-:W4:Y:S01]  /*00e0*/  LDC.64 R10, c[0x0][0x398] ;  /* 0x0000e600ff0a7b82 */ /* 0x000f220000000a00 */
[----:B0-----:R-:W-:-:S07]  /*00f0*/  ISETP.GE.U32.AND P0, PT, R0, R3, PT ;  /* 0x000000030000720c */ /* 0x001fce0003f06070 */
[----:B------:R-:W0:Y:S01]  /*0100*/  LDC.64 R14, c[0x0][0x390] ;  /* 0x0000e400ff0e7b82 */ /* 0x000e220000000a00 */
[----:B------:R-:W-:-:S07]  /*0110*/  MOV R5, R0 ;  /* 0x0000000000057202 */ /* 0x000fce0000000f00 */
[----:B------:R-:W3:Y:S01]  /*0120*/  @!P0 LDC.64 R22, c[0x0][0x3a0] ;  /* 0x0000e800ff168b82 */ /* 0x000ee20000000a00 */
[----:B------:R-:W-:Y:S02]  /*0130*/  @!P0 IADD3 R0, PT, PT, R5, 0x80, RZ ;  /* 0x0000008005008810 */ /* 0x000fe40007ffe0ff */
[----:B------:R-:W-:Y:S02]  /*0140*/  @!P0 IADD3 R9, PT, PT, R2, R5, RZ ;  /* 0x0000000502098210 */ /* 0x000fe40007ffe0ff */
[----:B------:R-:W-:-:S03]  /*0150*/  ISETP.GE.U32.AND P1, PT, R0, R3, PT ;  /* 0x000000030000720c */ /* 0x000fc60003f26070 */
[----:B-1----:R-:W-:-:S04]  /*0160*/  @!P0 IMAD.WIDE.U32 R16, R9, 0x4, R16 ;  /* 0x0000000409108825 */ /* 0x002fc800078e0010 */
[C---:B--2---:R-:W-:Y:S01]  /*0170*/  @!P0 IMAD.WIDE.U32 R20, R9.reuse, 0x4, R20 ;  /* 0x0000000409148825 */ /* 0x044fe200078e0014 */
[----:B------:R1:W5:Y:S04]  /*0180*/  @!P0 LDG.E R4, desc[UR4][R16.64] ;  /* 0x0000000410048981 */ /* 0x000368000c1e1900 */
[----:B------:R2:W5:Y:S01]  /*0190*/  @!P0 LDG.E R7, desc[UR4][R20.64] ;  /* 0x0000000414078981 */ /* 0x000562000c1e1900 */
[----:B------:R-:W-:Y:S01]  /*01a0*/  @!P1 IADD3 R29, PT, PT, R2, R0, RZ ;  /* 0x00000000021d9210 */ /* 0x000fe20007ffe0ff */
[----:B------:R-:W2:Y:S01]  /*01b0*/  @!P1 LDC.64 R18, c[0x0][0x3a0] ;  /* 0x0000e800ff129b82 */ /* 0x000ea20000000a00 */
[----:B------:R-:W-:Y:S01]  /*01c0*/  @!P1 IADD3 R0, PT, PT, R0, 0x80, RZ ;  /* 0x0000008000009810 */ /* 0x000fe20007ffe0ff */
[----:B---3--:R-:W-:Y:S01]  /*01d0*/  @!P0 IMAD.WIDE.U32 R22, R9, 0x4, R22 ;  /* 0x0000000409168825 */ /* 0x008fe200078e0016 */
[----:B------:R-:W-:-:S06]  /*01e0*/  CS2R R8, SRZ ;  /* 0x0000000000087805 */ /* 0x000fcc000001ff00 */
[----:B------:R-:W5:Y:S01]  /*01f0*/  @!P0 LDG.E R9, desc[UR4][R22.64] ;  /* 0x0000000416098981 */ /* 0x000f62000c1e1900 */
[----:B------:R-:W-:Y:S01]  /*0200*/  ISETP.GE.U32.AND P0, PT, R0, R3, PT ;  /* 0x000000030000720c */ /* 0x000fe20003f06070 */
[----:B----4-:R-:W-:-:S12]  /*0210*/  @!P1 IMAD.WIDE.U32 R26, R29, 0x4, R10 ;  /* 0x000000041d1a9825 */ /* 0x010fd800078e000a */
[----:B-1----:R-:W-:Y:S01]  /*0220*/  @!P0 IADD3 R17, PT, PT, R2, R0, RZ ;  /* 0x0000000002118210 */ /* 0x002fe20007ffe0ff */
[----:B--2---:R-:W-:-:S04]  /*0230*/  @!P1 IMAD.WIDE.U32 R18, R29, 0x4, R18 ;  /* 0x000000041d129825 */ /* 0x004fc800078e0012 */
[----:B------:R-:W-:Y:S01]  /*0240*/  @!P0 IMAD.WIDE.U32 R20, R17, 0x4, R12 ;  /* 0x0000000411148825 */ /* 0x000fe200078e000c */
[----:B------:R-:W-:Y:S02]  /*0250*/  MOV R13, RZ ;  /* 0x000000ff000d7202 */ /* 0x000fe40000000f00 */
[----:B------:R-:W-:Y:S01]  /*0260*/  CS2R R10, SRZ ;  /* 0x00000000000a7805 */ /* 0x000fe2000001ff00 */
[----:B0-----:R-:W-:Y:S01]  /*0270*/  @!P1 IMAD.WIDE.U32 R24, R29, 0x4, R14 ;  /* 0x000000041d189825 */ /* 0x001fe200078e000e */
[----:B------:R-:W-:Y:S01]  /*0280*/  @!P0 IADD3 R0, PT, PT, R0, 0x80, RZ ;  /* 0x0000008000008810 */ /* 0x000fe20007ffe0ff */
[----:B------:R-:W0:Y:S01]  /*0290*/  LDC.64 R14, c[0x0][0x398] ;  /* 0x0000e600ff0e7b82 */ /* 0x000e220000000a00 */
[----:B------:R1:W5:Y:S04]  /*02a0*/  @!P1 LDG.E R13, desc[UR4][R18.64] ;  /* 0x00000004120d9981 */ /* 0x000368000c1e1900 */
[----:B------:R2:W5:Y:S03]  /*02b0*/  @!P1 LDG.E R6, desc[UR4][R24.64] ;  /* 0x0000000418069981 */ /* 0x000566000c1e1900 */
[----:B------:R-:W3:Y:S01]  /*02c0*/  @!P0 LDC.64 R28, c[0x0][0x3a0] ;  /* 0x0000e800ff1c8b82 */ /* 0x000ee20000000a00 */
[----:B------:R-:W5:Y:S01]  /*02d0*/  @!P1 LDG.E R11, desc[UR4][R26.64] ;  /* 0x000000041a0b9981 */ /* 0x000f62000c1e1900 */
[----:B------:R-:W-:-:S03]  /*02e0*/  ISETP.GE.U32.AND P1, PT, R0, R3, PT ;  /* 0x000000030000720c */ /* 0x000fc60003f26070 */
[----:B------:R4:W5:Y:S03]  /*02f0*/  @!P0 LDG.E R8, desc[UR4][R20.64] ;  /* 0x0000000414088981 */ /* 0x000966000c1e1900 */
[----:B-1----:R-:W1:Y:S07]  /*0300*/  LDC.64 R18, c[0x0][0x398] ;  /* 0x0000e600ff127b82 */ /* 0x002e6e0000000a00 */
[----:B------:R-:W-:Y:S01]  /*0310*/  @!P1 IADD3 R12, PT, PT, R2, R0, RZ ;  /* 0x00000000020c9210 */ /* 0x000fe20007ffe0ff */
[----:B--2---:R-:W2:Y:S01]  /*0320*/  LDC.64 R24, c[0x0][0x390] ;  /* 0x0000e400ff187b82 */ /* 0x004ea20000000a00 */
[----:B----4-:R-:W-:Y:S01]  /*0330*/  CS2R R20, SRZ ;  /* 0x0000000000147805 */ /* 0x010fe2000001ff00 */
[----:B0-----:R-:W-:-:S04]  /*0340*/  @!P0 IMAD.WIDE.U32 R22, R17, 0x4, R14 ;  /* 0x0000000411168825 */ /* 0x001fc800078e000e */
[----:B------:R-:W-:Y:S01]  /*0350*/  HFMA2 R15, -RZ, RZ, 0, 0 ;  /* 0x00000000ff0f7431 */ /* 0x000fe200000001ff */
[----:B------:R-:W-:Y:S01]  /*0360*/  @!P1 IADD3 R0, PT, PT, R0, 0x80, RZ ;  /* 0x0000008000009810 */ /* 0x000fe20007ffe0ff */
[----:B---3--:R-:W-:Y:S01]  /*0370*/  @!P0 IMAD.WIDE.U32 R28, R17, 0x4, R28 ;  /* 0x00000004111c8825 */ /* 0x008fe200078e001c */
[----:B------:R-:W-:Y:S01]  /*0380*/  MOV R17, RZ ;  /* 0x000000ff00117202 */ /* 0x000fe20000000f00 */
[----:B------:R-:W0:Y:S02]  /*0390*/  @!P1 LDC.64 R26, c[0x0][0x3a0] ;  /* 0x0000e800ff1a9b82 */ /* 0x000e240000000a00 */
[----:B------:R-:W5:Y:S01]  /*03a0*/  @!P0 LDG.E R15, desc[UR4][R22.64] ;  /* 0x00000004160f8981 */ /* 0x000f62000c1e1900 */
[----:B-1----:R-:W-:-:S03]  /*03b0*/  @!P1 IMAD.WIDE.U32 R18, R12, 0x4, R18 ;  /* 0x000000040c129825 */ /* 0x002fc600078e0012 */
[----:B------:R1:W5:Y:S04]  /*03c0*/  @!P0 LDG.E R17, desc[UR4][R28.64] ;  /* 0x000000041c118981 */ /* 0x000368000c1e1900 */
[----:B------:R3:W5:Y:S01]  /*03d0*/  @!P1 LDG.E R21, desc[UR4][R18.64] ;  /* 0x0000000412159981 */ /* 0x000762000c1e1900 */
[----:B------:R-:W-:Y:S01]  /*03e0*/  ISETP.GE.U32.AND P0, PT, R0, R3, PT ;  /* 0x000000030000720c */ /* 0x000fe20003f06070 */
[----:B--2---:R-:W-:Y:S01]  /*03f0*/  @!P1 IMAD.WIDE.U32 R24, R12, 0x4, R24 ;  /* 0x000000040c189825 */ /* 0x004fe200078e0018 */
[----:B-1----:R-:W1:Y:S04]  /*0400*/  LDC.64 R28, c[0x0][0x390] ;  /* 0x0000e400ff1c7b82 */ /* 0x002e680000000a00 */
[----:B------:R2:W5:Y:S04]  /*0410*/  @!P1 LDG.E R10, desc[UR4][R24.64] ;  /* 0x00000004180a9981 */ /* 0x000568000c1e1900 */
[----:B---3--:R-:W3:Y:S03]  /*0420*/  LDC.64 R18, c[0x0][0x398] ;  /* 0x0000e600ff127b82 */ /* 0x008ee60000000a00 */
[----:B------:R-:W-:-:S02]  /*0430*/  @!P0 IADD3 R14, PT, PT, R2, R0, RZ ;  /* 0x00000000020e8210 */ /* 0x000fc40007ffe0ff */
[----:B--2---:R-:W-:Y:S01]  /*0440*/  MOV R25, RZ ;  /* 0x000000ff00197202 */ /* 0x004fe20000000f00 */
[----:B0-----:R-:W-:-:S04]  /*0450*/  @!P1 IMAD.WIDE.U32 R26, R12, 0x4, R26 ;  /* 0x000000040c1a9825 */ /* 0x001fc800078e001a */
[----:B---3--:R-:W-:-:S05]  /*0460*/  @!P0 IMAD.WIDE.U32 R18, R14, 0x4, R18 ;  /* 0x000000040e128825 */ /* 0x008fca00078e0012 */
[----:B------:R0:W5:Y:S02]  /*0470*/  @!P0 LDG.E R25, desc[UR4][R18.64] ;  /* 0x0000000412198981 */ /* 0x000164000c1e1900 */
[----:B0-----:R-:W0:Y:S01]  /*0480*/  @!P0 LDC.64 R18, c[0x0][0x3a0] ;  /* 0x0000e800ff128b82 */ /* 0x001e220000000a00 */
[----:B------:R-:W-:Y:S01]  /*0490*/  HFMA2 R12, -RZ, RZ, 0, 0 ;  /* 0x00000000ff0c7431 */ /* 0x000fe200000001ff */
[----:B------:R-:W-:Y:S01]  /*04a0*/  CS2R R22, SRZ ;  /* 0x0000000000167805 */ /* 0x000fe2000001ff00 */
[----:B-1----:R-:W-:Y:S01]  /*04b0*/  @!P0 IMAD.WIDE.U32 R28, R14, 0x4, R28 ;  /* 0x000000040e1c8825 */ /* 0x002fe200078e001c */
[----:B------:R-:W-:-:S04]  /*04c0*/  @!P0 IADD3 R0, PT, PT, R0, 0x80, RZ ;  /* 0x0000008000008810 */ /* 0x000fc80007ffe0ff */
[----:B------:R1:W5:Y:S04]  /*04d0*/  @!P1 LDG.E R23, desc[UR4][R26.64] ;  /* 0x000000041a179981 */ /* 0x000368000c1e1900 */
[----:B------:R2:W5:Y:S01]  /*04e0*/  @!P0 LDG.E R12, desc[UR4][R28.64] ;  /* 0x000000041c0c8981 */ /* 0x000562000c1e1900 */
[----:B-1----:R-:W-:Y:S01]  /*04f0*/  CS2R R26, SRZ ;  /* 0x00000000001a7805 */ /* 0x002fe2000001ff00 */
[----:B--2---:R-:W1:Y:S01]  /*0500*/  LDC.64 R28, c[0x0][0x390] ;  /* 0x0000e400ff1c7b82 */ /* 0x004e620000000a00 */
[----:B0-----:R-:W-:-:S05]  /*0510*/  @!P0 IMAD.WIDE.U32 R18, R14, 0x4, R18 ;  /* 0x000000040e128825 */ /* 0x001fca00078e0012 */
[----:B------:R0:W5:Y:S01]  /*0520*/  @!P0 LDG.E R27, desc[UR4][R18.64] ;  /* 0x00000004121b8981 */ /* 0x000162000c1e1900 */
[----:B------:R-:W-:Y:S01]  /*0530*/  ISETP.GE.U32.AND P0, PT, R0, R3, PT ;  /* 0x000000030000720c */ /* 0x000fe20003f06070 */
[----:B0-----:R-:W0:Y:S01]  /*0540*/  LDC.64 R18, c[0x0][0x398] ;  /* 0x0000e600ff127b82 */ /* 0x001e220000000a00 */
[----:B------:R-:W-:-:S11]  /*0550*/  HFMA2 R14, -RZ, RZ, 0, 0 ;  /* 0x00000000ff0e7431 */ /* 0x000fd600000001ff */
[----:B------:R-:W-:-:S05]  /*0560*/  @!P0 IADD3 R16, PT, PT, R2, R0, RZ ;  /* 0x0000000002108210 */ /* 0x000fca0007ffe0ff */
[----:B-1----:R-:W-:-:S05]  /*0570*/  @!P0 IMAD.WIDE.U32 R28, R16, 0x4, R28 ;  /* 0x00000004101c8825 */ /* 0x002fca00078e001c */
[----:B------:R1:W5:Y:S02]  /*0580*/  @!P0 LDG.E R14, desc[UR4][R28.64] ;  /* 0x000000041c0e8981 */ /* 0x000364000c1e1900 */
[----:B-1----:R-:W-:Y:S01]  /*0590*/  MOV R29, RZ ;  /* 0x000000ff001d7202 */ /* 0x002fe20000000f00 */
[----:B0-----:R-:W-:-:S05]  /*05a0*/  @!P0 IMAD.WIDE.U32 R18, R16, 0x4, R18 ;  /* 0x0000000410128825 */ /* 0x001fca00078e0012 */
[----:B------:R0:W5:Y:S02]  /*05b0*/  @!P0 LDG.E R29, desc[UR4][R18.64] ;  /* 0x00000004121d8981 */ /* 0x000164000c1e1900 */
[----:B0-----:R-:W0:Y:S01]  /*05c0*/  @!P0 LDC.64 R18, c[0x0][0x3a0] ;  /* 0x0000e800ff128b82 */ /* 0x001e220000000a00 */
[----:B------:R-:W-:Y:S01]  /*05d0*/  @!P0 IADD3 R0, PT, PT, R0, 0x80, RZ ;  /* 0x0000008000008810 */ /* 0x000fe20007ffe0ff */
[----:B0-----:R-:W-:-:S04]  /*05e0*/  @!P0 IMAD.WIDE.U32 R18, R16, 0x4, R18 ;  /* 0x0000000410128825 */ /* 0x001fc800078e0012 */
[----:B------:R-:W-:-:S06]  /*05f0*/  HFMA2 R16, -RZ, RZ, 0, 0 ;  /* 0x00000000ff107431 */ /* 0x000fcc00000001ff */
[----:B------:R0:W5:Y:S01]  /*0600*/  @!P0 LDG.E R16, desc[UR4][R18.64] ;  /* 0x0000000412108981 */ /* 0x000162000c1e1900 */
[----:B------:R-:W-:Y:S01]  /*0610*/  ISETP.GE.U32.AND P0, PT, R0, R3, PT ;  /* 0x000000030000720c */ /* 0x000fe20003f06070 */
[----:B0-----:R-:W0:-:S12]  /*0620*/  LDC.64 R18, c[0x0][0x390] ;  /* 0x0000e400ff127b82 */ /* 0x001e180000000a00 */
[----:B------:R-:W-:-:S05]  /*0630*/  @!P0 IADD3 R24, PT, PT, R2, R0, RZ ;  /* 0x0000000002188210 */ /* 0x000fca0007ffe0ff */
[----:B0-----:R-:W-:-:S05]  /*0640*/  @!P0 IMAD.WIDE.U32 R18, R24, 0x4, R18 ;  /* 0x0000000418128825 */ /* 0x001fca00078e0012 */
[----:B------:R0:W5:Y:S02]  /*0650*/  @!P0 LDG.E R20, desc[UR4][R18.64] ;  /* 0x0000000412148981 */ /* 0x000164000c1e1900 */
[----:B0-----:R-:W0:Y:S02]  /*0660*/  LDC.64 R18, c[0x0][0x398] ;  /* 0x0000e600ff127b82 */ /* 0x001e240000000a00 */
[----:B0-----:R-:W-:-:S05]  /*0670*/  @!P0 IMAD.WIDE.U32 R18, R24, 0x4, R18 ;  /* 0x0000000418128825 */ /* 0x001fca00078e0012 */
[----:B------:R0:W5:Y:S02]  /*0680*/  @!P0 LDG.E R22, desc[UR4][R18.64] ;  /* 0x0000000412168981 */ /* 0x000164000c1e1900 */
[----:B0-----:R-:W0:Y:S01]  /*0690*/  @!P0 LDC.64 R18, c[0x0][0x3a0] ;  /* 0x0000e800ff128b82 */ /* 0x001e220000000a00 */
[----:B------:R-:W-:Y:S01]  /*06a0*/  @!P0 IADD3 R0, PT, PT, R0, 0x80, RZ ;  /* 0x0000008000008810 */ /* 0x000fe20007ffe0ff */
[----:B0-----:R-:W-:Y:S01]  /*06b0*/  @!P0 IMAD.WIDE.U32 R18, R24, 0x4, R18 ;  /* 0x0000000418128825 */ /* 0x001fe200078e0012 */
[----:B------:R-:W-:-:S06]  /*06c0*/  MOV R24, RZ ;  /* 0x000000ff00187202 */ /* 0x000fcc0000000f00 */
[----:B------:R0:W5:Y:S01]  /*06d0*/  @!P0 LDG.E R24, desc[UR4][R18.64] ;  /* 0x0000000412188981 */ /* 0x000162000c1e1900 */
[----:B------:R-:W-:Y:S01]  /*06e0*/  ISETP.GE.U32.AND P0, PT, R0, R3, PT ;  /* 0x000000030000720c */ /* 0x000fe20003f06070 */
[----:B0-----:R-:W0:-:S12]  /*06f0*/  LDC.64 R18, c[0x0][0x390] ;  /* 0x0000e400ff127b82 */ /* 0x001e180000000a00 */
[----:B------:R-:W-:-:S05]  /*0700*/  @!P0 IADD3 R28, PT, PT, R2, R0, RZ ;  /* 0x00000000021c8210 */ /* 0x000fca0007ffe0ff */
[----:B0-----:R-:W-:-:S05]  /*0710*/  @!P0 IMAD.WIDE.U32 R18, R28, 0x4, R18 ;  /* 0x000000041c128825 */ /* 0x001fca00078e0012 */
[----:B------:R0:W5:Y:S02]  /*0720*/  @!P0 LDG.E R26, desc[UR4][R18.64] ;  /* 0x00000004121a8981 */ /* 0x000164000c1e1900 */
[----:B0-----:R-:W0:Y:S01]  /*0730*/  LDC.64 R18, c[0x0][0x398] ;  /* 0x0000e600ff127b82 */ /* 0x001e220000000a00 */
[----:B------:R-:W-:Y:S02]  /*0740*/  HFMA2 R0, -RZ, RZ, 0, 0 ;  /* 0x00000000ff007431 */ /* 0x000fe400000001ff */
[----:B0-----:R-:W-:-:S05]  /*0750*/  @!P0 IMAD.WIDE.U32 R18, R28, 0x4, R18 ;  /* 0x000000041c128825 */ /* 0x001fca00078e0012 */
[----:B------:R0:W5:Y:S02]  /*0760*/  @!P0 LDG.E R0, desc[UR4][R18.64] ;  /* 0x0000000412008981 */ /* 0x000164000c1e1900 */
[----:B0-----:R-:W0:Y:S01]  /*0770*/  @!P0 LDC.64 R18, c[0x0][0x3a0] ;  /* 0x0000e800ff128b82 */ /* 0x001e220000000a00 */
[----:B------:R-:W-:Y:S01]  /*0780*/  BSSY.RECONVERGENT B0, `(.L_x_7020) ;  /* 0x000000b000007945 */ /* 0x000fe20003800200 */
[----:B0-----:R-:W-:Y:S01]  /*0790*/  @!P0 IMAD.WIDE.U32 R18, R28, 0x4, R18 ;  /* 0x000000041c128825 */ /* 0x001fe200078e0012 */
[----:B------:R-:W-:-:S06]  /*07a0*/  MOV R28, RZ ;  /* 0x000000ff001c7202 */ /* 0x000fcc0000000f00 */
[----:B------:R0:W5:Y:S01]  /*07b0*/  @!P0 LDG.E R28, desc[UR4][R18.64] ;  /* 0x00000004121c8981 */ /* 0x000162000c1e1900 */
[----:B------:R-:W-:-:S13]  /*07c0*/  ISETP.GE.U32.AND P0, PT, R5, R3, PT ;  /* 0x000000030500720c */ /* 0x000fda0003f06070 */
[----:B0-----:R-:W-:Y:S05]  /*07d0*/  @P0 BRA `(.L_x_7021) ;  /* 0x0000000000140947 */ /* 0x001fea0003800000 */
[----:B-----5:R-:W-:Y:S01]  /*07e0*/  FSETP.GEU.FTZ.AND P1, PT, |R9|, 0.5, PT ;  /* 0x3f0000000900780b */ /* 0x020fe20003f3e200 */
[----:B------:R-:W-:-:S12]  /*07f0*/  FADD.FTZ R19, R7, -R4 ;  /* 0x8000000407137221 */ /* 0x000fd80000010000 */
[----:B------:R-:W-:Y:S01]  /*0800*/  @P1 FADD.FTZ R18, -R9, 1 ;  /* 0x3f80000009121421 */ /* 0x000fe20000010100 */
[----:B------:R-:W-:-:S03]  /*0810*/  @!P1 FFMA.FTZ R4, R19, R9, R4 ;  /* 0x0000000913049223 */ /* 0x000fc60000010004 */
[----:B------:R-:W-:-:S07]  /*0820*/  @P1 FFMA.FTZ R4, -R19, R18, R7 ;  /* 0x0000001213041223 */ /* 0x000fce0000010107 */
.L_x_7021:
[----:B------:R-:W-:Y:S05]  /*0830*/  BSYNC.RECONVERGENT B0 ;  /* 0x0000000000007941 */ /* 0x000fea0003800200 */
.L_x_7020:
[----:B------:R-:W-:Y:S01]  /*0840*/  IADD3 R18, PT, PT, R5, 0x80, RZ ;  /* 0x0000008005127810 */ /* 0x000fe20007ffe0ff */
[----:B------:R-:W-:Y:S03]  /*0850*/  BSSY.RECONVERGENT B0, `(.L_x_7022) ;  /* 0x0000008000007945 */ /* 0x000fe60003800200 */
[----:B------:R-:W-:-:S13]  /*0860*/  ISETP.GE.U32.AND P1, PT, R18, R3, PT ;  /* 0x000000031200720c */ /* 0x000fda0003f26070 */
[----:B------:R-:W-:Y:S05]  /*0870*/  @P1 BRA `(.L_x_7023) ;  /* 0x0000000000141947 */ /* 0x000fea0003800000 */
[----:B-----5:R-:W-:Y:S01]  /*0880*/  FSETP.GEU.FTZ.AND P1, PT, |R13|, 0.5, PT ;  /* 0x3f0000000d00780b */ /* 0x020fe20003f3e200 */
[----:B------:R-:W-:-:S12]  /*0890*/  FADD.FTZ R7, R11, -R6 ;  /* 0x800000060b077221 */ /* 0x000fd80000010000 */
[----:B------:R-:W-:Y:S01]  /*08a0*/  @!P1 FFMA.FTZ R9, R7, R13, R6 ;  /* 0x0000000d07099223 */ /* 0x000fe20000010006 */
[----:B------:R-:W-:-:S04]  /*08b0*/  @P1 FADD.FTZ R6, -R13, 1 ;  /* 0x3f8000000d061421 */ /* 0x000fc80000010100 */
[----:B------:R-:W-:-:S07]  /*08c0*/  @P1 FFMA.FTZ R9, -R7, R6, R11 ;  /* 0x0000000607091223 */ /* 0x000fce000001010b */
.L_x_7023:
[----:B------:R-:W-:Y:S05]  /*08d0*/  BSYNC.RECONVERGENT B0 ;  /* 0x0000000000007941 */ /* 0x000fea0003800200 */
.L_x_7022:
[----:B-----5:R-:W-:Y:S01]  /*08e0*/  IADD3 R6, PT, PT, R5, 0x100, RZ ;  /* 0x0000010005067810 */ /* 0x020fe20007ffe0ff */
[----:B------:R-:W-:Y:S03]  /*08f0*/  BSSY.RECONVERGENT B0, `(.L_x_7024) ;  /* 0x0000008000007945 */ /* 0x000fe60003800200 */
[----:B------:R-:W-:-:S13]  /*0900*/  ISETP.GE.U32.AND P1, PT, R6, R3, PT ;  /* 0x000000030600720c */ /* 0x000fda0003f26070 */
[----:B------:R-:W-:Y:S05]  /*0910*/  @P1 BRA `(.L_x_7025) ;  /* 0x0000000000141947 */ /* 0x000fea0003800000 */
[----:B------:R-:W-:Y:S01]  /*0920*/  FSETP.GEU.FTZ.AND P1, PT, |R17|, 0.5, PT ;  /* 0x3f0000001100780b */ /* 0x000fe20003f3e200 */
[----:B------:R-:W-:-:S12]  /*0930*/  FADD.FTZ R7, R15, -R8 ;  /* 0x800000080f077221 */ /* 0x000fd80000010000 */
[----:B------:R-:W-:Y:S01]  /*0940*/  @P1 FADD.FTZ R6, -R17, 1 ;  /* 0x3f80000011061421 */ /* 0x000fe20000010100 */
[----:B------:R-:W-:-:S03]  /*0950*/  @!P1 FFMA.FTZ R8, R7, R17, R8 ;  /* 0x0000001107089223 */ /* 0x000fc60000010008 */
[----:B------:R-:W-:-:S07]  /*0960*/  @P1 FFMA.FTZ R8, -R7, R6, R15 ;  /* 0x0000000607081223 */ /* 0x000fce000001010f */
.L_x_7025:
[----:B------:R-:W-:Y:S05]  /*0970*/  BSYNC.RECONVERGENT B0 ;  /* 0x0000000000007941 */ /* 0x000fea0003800200 */
.L_x_7024:
[----:B------:R-:W-:Y:S01]  /*0980*/  IADD3 R6, PT, PT, R5, 0x180, RZ ;  /* 0x0000018005067810 */ /* 0x000fe20007ffe0ff */
        /* <DEDUP_REMOVED lines=8> */
.L_x_7027:
[----:B------:R-:W-:Y:S05]  /*0a10*/  BSYNC.RECONVERGENT B0 ;  /* 0x0000000000007941 */ /* 0x000fea0003800200 */
.L_x_7026:
        /* <DEDUP_REMOVED lines=8> */
[----:B------:R-:W-:-:S04]  /*0aa0*/  @P1 FADD.FTZ R27, -R27, 1 ;  /* 0x3f8000001b1b1421 */ /* 0x000fc80000010100 */
[----:B------:R-:W-:-:S07]  /*0ab0*/  @P1 FFMA.FTZ R12, -R11, R27, R25 ;  /* 0x0000001b0b0c1223 */ /* 0x000fce0000010119 */
.L_x_7029:
[----:B------:R-:W-:Y:S05]  /*0ac0*/  BSYNC.RECONVERGENT B0 ;  /* 0x0000000000007941 */ /* 0x000fea0003800200 */
.L_x_7028:
[C---:B------:R-:W-:Y:S01]  /*0ad0*/  IADD3 R11, PT, PT, R5.reuse, 0x280, RZ ;  /* 0x00000280050b7810 */ /* 0x040fe20007ffe0ff */
[----:B------:R-:W-:Y:S01]  /*0ae0*/  BSSY.RECONVERGENT B0, `(.L_x_7030) ;  /* 0x000000e000007945 */ /* 0x000fe20003800200 */
[----:B------:R-:W-:Y:S02]  /*0af0*/  IADD3 R13, PT, PT, R5, 0x380, RZ ;  /* 0x00000380050d7810 */ /* 0x000fe40007ffe0ff */
[-C--:B------:R-:W-:Y:S02]  /*0b00*/  ISETP.GE.U32.AND P2, PT, R11, R3.reuse, PT ;  /* 0x000000030b00720c */ /* 0x080fe40003f46070 */
[----:B------:R-:W-:Y:S02]  /*0b10*/  IADD3 R11, PT, PT, R5, 0x300, RZ ;  /* 0x00000300050b7810 */ /* 0x000fe40007ffe0ff */
[-C--:B------:R-:W-:Y:S02]  /*0b20*/  ISETP.GE.U32.AND P1, PT, R13, R3.reuse, PT ;  /* 0x000000030d00720c */ /* 0x080fe40003f26070 */
[----:B------:R-:W-:-:S02]  /*0b30*/  ISETP.GE.U32.AND P3, PT, R11, R3, PT ;  /* 0x000000030b00720c */ /* 0x000fc40003f66070 */
[----:B------:R-:W-:-:S05]  /*0b40*/  @!P0 IADD3 R11, PT, PT, R2, R5, RZ ;  /* 0x00000005020b8210 */ /* 0x000fca0007ffe0ff */
[----:B0-----:R-:W-:Y:S01]  /*0b50*/  @!P0 IMAD.WIDE.U32 R6, R11, 0x4, R6 ;  /* 0x000000040b068825 */ /* 0x001fe200078e0006 */
[----:B------:R-:W-:Y:S06]  /*0b60*/  @P2 BRA `(.L_x_7031) ;  /* 0x0000000000142947 */ /* 0x000fec0003800000 */
[----:B------:R-:W-:Y:S01]  /*0b70*/  FSETP.GEU.FTZ.AND P2, PT, |R16|, 0.5, PT ;  /* 0x3f0000001000780b */ /* 0x000fe20003f5e200 */
[----:B------:R-:W-:-:S12]  /*0b80*/  FADD.FTZ R11, R29, -R14 ;  /* 0x8000000e1d0b7221 */ /* 0x000fd80000010000 */
[----:B------:R-:W-:Y:S01]  /*0b90*/  @!P2 FFMA.FTZ R14, R11, R16, R14 ;  /* 0x000000100b0ea223 */ /* 0x000fe2000001000e */
[----:B------:R-:W-:-:S04]  /*0ba0*/  @P2 FADD.FTZ R16, -R16, 1 ;  /* 0x3f80000010102421 */ /* 0x000fc80000010100 */
[----:B------:R-:W-:-:S07]  /*0bb0*/  @P2 FFMA.FTZ R14, -R11, R16, R29 ;  /* 0x000000100b0e2223 */ /* 0x000fce000001011d */
.L_x_7031:
[----:B------:R-:W-:Y:S05]  /*0bc0*/  BSYNC.RECONVERGENT B0 ;  /* 0x0000000000007941 */ /* 0x000fea0003800200 */
.L_x_7030:
[----:B------:R-:W-:Y:S04]  /*0bd0*/  BSSY.RECONVERGENT B0, `(.L_x_7032) ;  /* 0x0000007000007945 */ /* 0x000fe80003800200 */
[----:B------:R-:W-:Y:S05]  /*0be0*/  @P3 BRA `(.L_x_7033) ;  /* 0x0000000000143947 */ /* 0x000fea0003800000 */
[----:B------:R-:W-:Y:S01]  /*0bf0*/  FSETP.GEU.FTZ.AND P2, PT, |R24|, 0.5, PT ;  /* 0x3f0000001800780b */ /* 0x000fe20003f5e200 */
[----:B------:R-:W-:-:S12]  /*0c00*/  FADD.FTZ R11, R22, -R20 ;  /* 0x80000014160b7221 */ /* 0x000fd80000010000 */
[----:B------:R-:W-:Y:S01]  /*0c10*/  @P2 FADD.FTZ R13, -R24, 1 ;  /* 0x3f800000180d2421 */ /* 0x000fe20000010100 */
[----:B------:R-:W-:-:S03]  /*0c20*/  @!P2 FFMA.FTZ R20, R11, R24, R20 ;  /* 0x000000180b14a223 */ /* 0x000fc60000010014 */
[----:B------:R-:W-:-:S07]  /*0c30*/  @P2 FFMA.FTZ R20, -R11, R13, R22 ;  /* 0x0000000d0b142223 */ /* 0x000fce0000010116 */
.L_x_7033:
[----:B------:R-:W-:Y:S05]  /*0c40*/  BSYNC.RECONVERGENT B0 ;  /* 0x0000000000007941 */ /* 0x000fea0003800200 */
.L_x_7032:
[----:B------:R-:W-:Y:S04]  /*0c50*/  BSSY.RECONVERGENT B0, `(.L_x_7034) ;  /* 0x0000007000007945 */ /* 0x000fe80003800200 */
[----:B------:R-:W-:Y:S05]  /*0c60*/  @P1 BRA `(.L_x_7035) ;  /* 0x0000000000141947 */ /* 0x000fea0003800000 */
[----:B------:R-:W-:Y:S01]  /*0c70*/  FSETP.GEU.FTZ.AND P1, PT, |R28|, 0.5, PT ;  /* 0x3f0000001c00780b */ /* 0x000fe20003f3e200 */
[----:B------:R-:W-:-:S12]  /*0c80*/  FADD.FTZ R11, R0, -R26 ;  /* 0x8000001a000b7221 */ /* 0x000fd80000010000 */
[----:B------:R-:W-:Y:S01]  /*0c90*/  @P1 FADD.FTZ R13, -R28, 1 ;  /* 0x3f8000001c0d1421 */ /* 0x000fe20000010100 */
[----:B------:R-:W-:-:S03]  /*0ca0*/  @!P1 FFMA.FTZ R26, R11, R28, R26 ;  /* 0x0000001c0b1a9223 */ /* 0x000fc6000001001a */
[----:B------:R-:W-:-:S07]  /*0cb0*/  @P1 FFMA.FTZ R26, -R11, R13, R0 ;  /* 0x0000000d0b1a1223 */ /* 0x000fce0000010100 */
.L_x_7035:
[----:B------:R-:W-:Y:S05]  /*0cc0*/  BSYNC.RECONVERGENT B0 ;  /* 0x0000000000007941 */ /* 0x000fea0003800200 */
.L_x_7034:
[----:B------:R-:W-:Y:S01]  /*0cd0*/  @!P0 MOV R5, R18 ;  /* 0x0000001200058202 */ /* 0x000fe20000000f00 */
[----:B------:R0:W-:Y:S01]  /*0ce0*/  @!P0 STG.E desc[UR4][R6.64], R4 ;  /* 0x0000000406008986 */ /* 0x0001e2000c101904 */
        /* <DEDUP_REMOVED lines=16> */
.L_x_7038:
[----:B------:R-:W-:-:S13]  /*0df0*/  ISETP.GE.U32.AND P0, PT, R5, R3, PT ;  /* 0x000000030500720c */ /* 0x000fda0003f06070 */
[----:B------:R-:W-:Y:S05]  /*0e00*/  @P0 BRA `(.L_x_7040) ;  /* 0x0000000000300947 */ /* 0x000fea0003800000 */
[----:B0-----:R-:W0:Y:S01]  /*0e10*/  LDC.64 R6, c[0x0][0x388] ;  /* 0x0000e200ff067b82 */ /* 0x001e220000000a00 */
[----:B------:R-:W-:Y:S02]  /*0e20*/  IADD3 R9, PT, PT, R2, R5, RZ ;  /* 0x0000000502097210 */ /* 0x000fe40007ffe0ff */
[----:B------:R-:W-:-:S03]  /*0e30*/  IADD3 R5, PT, PT, R5, 0x80, RZ ;  /* 0x0000008005057810 */ /* 0x000fc60007ffe0ff */
[----:B0-----:R-:W-:-:S05]  /*0e40*/  IMAD.WIDE.U32 R6, R9, 0x4, R6 ;  /* 0x0000000409067825 */ /* 0x001fca00078e0006 */
[----:B------:R1:W-:Y:S02]  /*0e50*/  STG.E desc[UR4][R6.64], R10 ;  /* 0x0000000a06007986 */ /* 0x0003e4000c101904 */
.L_x_7039:
[----:B------:R-:W-:-:S13]  /*0e60*/  ISETP.GE.U32.AND P0, PT, R5, R3, PT ;  /* 0x000000030500720c */ /* 0x000fda0003f06070 */
[----:B------:R-:W-:Y:S05]  /*0e70*/  @P0 BRA `(.L_x_7041) ;  /* 0x0000000000340947 */ /* 0x000fea0003800000 */
[----:B01----:R-:W0:Y:S01]  /*0e80*/  LDC.64 R6, c[0x0][0x388] ;  /* 0x0000e200ff067b82 */ /* 0x003e220000000a00 */
[----:B------:R-:W-:Y:S02]  /*0e90*/  IADD3 R9, PT, PT, R2, R5, RZ ;  /* 0x0000000502097210 */ /* 0x000fe40007ffe0ff */
[----:B------:R-:W-:-:S03]  /*0ea0*/  IADD3 R5, PT, PT, R5, 0x80, RZ ;  /* 0x0000008005057810 */ /* 0x000fc60007ffe0ff */
[----:B0-----:R-:W-:-:S05]  /*0eb0*/  IMAD.WIDE.U32 R6, R9, 0x4, R6 ;  /* 0x0000000409067825 */ /* 0x001fca00078e0006 */
[----:B------:R1:W-:Y:S02]  /*0ec0*/  STG.E desc[UR4][R6.64], R12 ;  /* 0x0000000c06007986 */ /* 0x0003e4000c101904 */
.L_x_7040:
        /* <DEDUP_REMOVED lines=8> */
.L_x_7041:
[----:B------:R-:W-:Y:S05]  /*0f50*/  BSYNC.RELIABLE B1 ;  /* 0x0000000000017941 */ /* 0x000fea0003800100 */
.L_x_7037:
[----:B------:R-:W-:-:S13]  /*0f60*/  ISETP.GE.U32.AND P0, PT, R5, R3, PT ;  /* 0x000000030500720c */ /* 0x000fda0003f06070 */
[----:B012---:R-:W0:Y:S01]  /*0f70*/  @!P0 LDC.64 R6, c[0x0][0x388] ;  /* 0x0000e200ff068b82 */ /* 0x007e220000000a00 */
[----:B------:R-:W-:Y:S02]  /*0f80*/  @!P0 IADD3 R9, PT, PT, R2, R5, RZ ;  /* 0x0000000502098210 */ /* 0x000fe40007ffe0ff */
[----:B------:R-:W-:-:S03]  /*0f90*/  @!P0 IADD3 R5, PT, PT, R5, 0x80, RZ ;  /* 0x0000008005058810 */ /* 0x000fc60007ffe0ff */
[----:B0-----:R-:W-:-:S05]  /*0fa0*/  @!P0 IMAD.WIDE.U32 R6, R9, 0x4, R6 ;  /* 0x0000000409068825 */ /* 0x001fca00078e0006 */
[----:B------:R2:W-:Y:S02]  /*0fb0*/  @!P0 STG.E desc[UR4][R6.64], R20 ;  /* 0x0000001406008986 */ /* 0x0005e4000c101904 */
.L_x_7042:
[----:B------:R-:W-:Y:S05]  /*0fc0*/  BSYNC.RECONVERGENT B0 ;  /* 0x0000000000007941 */ /* 0x000fea0003800200 */
.L_x_7036:
        /* <DEDUP_REMOVED lines=8> */
.L_x_7019:
        /* <DEDUP_REMOVED lines=8> */
[----:B---3--:R-:W-:Y:S01]  /*10d0*/  IMAD.WIDE.U32 R28, R2, 0x4, R28 ;  /* 0x00000004021c7825 */ /* 0x008fe200078e001c */
[----:B------:R-:W3:Y:S03]  /*10e0*/  LDG.E.64 R6, desc[UR4][R16.64+0x400] ;  /* 0x0004000410067981 */ /* 0x000ee6000c1e1b00 */
[C---:B------:R-:W-:Y:S01]  /*10f0*/  IMAD.WIDE.U32 R22, R0.reuse, 0x8, R22 ;  /* 0x0000000800167825 */ /* 0x040fe200078e0016 */
[----:B------:R-:W4:Y:S03]  /*1100*/  LDG.E.64 R4, desc[UR4][R16.64+0x800] ;  /* 0x0008000410047981 */ /* 0x000f26000c1e1b00 */
[----:B------:R-:W-:Y:S01]  /*1110*/  IMAD.WIDE.U32 R28, R0, 0x8, R28 ;  /* 0x00000008001c7825 */ /* 0x000fe200078e001c */
[----:B------:R-:W5:Y:S04]  /*1120*/  LDG.E.64 R26, desc[UR4][R22.64] ;  /* 0x00000004161a7981 */ /* 0x000f68000c1e1b00 */
[----:B------:R-:W5:Y:S04]  /*1130*/  LDG.E.64 R12, desc[UR4][R28.64] ;  /* 0x000000041c0c7981 */ /* 0x000f68000c1e1b00 */
[----:B------:R-:W4:Y:S04]  /*1140*/  LDG.E.64 R10, desc[UR4][R22.64+0x400] ;  /* 0x00040004160a7981 */ /* 0x000f28000c1e1b00 */
[----:B------:R-:W4:Y:S04]  /*1150*/  LDG.E.64 R8, desc[UR4][R28.64+0x400] ;  /* 0x000400041c087981 */ /* 0x000f28000c1e1b00 */
[----:B------:R-:W4:Y:S04]  /*1160*/  LDG.E.64 R16, desc[UR4][R16.64+0xc00] ;  /* 0x000c000410107981 */ /* 0x000f28000c1e1b00 */
[----:B------:R-:W4:Y:S04]  /*1170*/  LDG.E.64 R18, desc[UR4][R22.64+0x800] ;  /* 0x0008000416127981 */ /* 0x000f28000c1e1b00 */
[----:B------:R-:W4:Y:S04]  /*1180*/  LDG.E.64 R20, desc[UR4][R28.64+0x800] ;  /* 0x000800041c147981 */ /* 0x000f28000c1e1b00 */
[----:B------:R-:W4:Y:S04]  /*1190*/  LDG.E.64 R24, desc[UR4][R28.64+0xc00] ;  /* 0x000c00041c187981 */ /* 0x000f28000c1e1b00 */
[----:B------:R-:W4:Y:S01]  /*11a0*/  LDG.E.64 R22, desc[UR4][R22.64+0xc00] ;  /* 0x000c000416167981 */ /* 0x000f22000c1e1b00 */
[----:B--2---:R-:W-:Y:S01]  /*11b0*/  FSETP.GEU.FTZ.AND P0, PT, |R14|, 0.5, PT ;  /* 0x3f0000000e00780b */ /* 0x004fe20003f1e200 */
[----:B-----5:R-:W-:-:S12]  /*11c0*/  FADD.FTZ R3, -R26, R12 ;  /* 0x0000000c1a037221 */ /* 0x020fd80000010100 */
[C---:B------:R-:W-:Y:S01]  /*11d0*/  @!P0 FFMA.FTZ R26, R14.reuse, R3, R26 ;  /* 0x000000030e1a8223 */ /* 0x040fe2000001001a */
[----:B------:R-:W-:-:S04]  /*11e0*/  @P0 FADD.FTZ R14, -R14, 1 ;  /* 0x3f8000000e0e0421 */ /* 0x000fc80000010100 */
[----:B------:R-:W-:Y:S01]  /*11f0*/  @P0 FFMA.FTZ R26, -R3, R14, R12 ;  /* 0x0000000e031a0223 */ /* 0x000fe2000001010c */
[----:B------:R-:W-:Y:S01]  /*1200*/  FSETP.GEU.FTZ.AND P0, PT, |R15|, 0.5, PT ;  /* 0x3f0000000f00780b */ /* 0x000fe20003f1e200 */
[----:B------:R-:W-:Y:S01]  /*1210*/  FADD.FTZ R12, -R27, R13 ;  /* 0x0000000d1b0c7221 */ /* 0x000fe20000010100 */
[----:B---3--:R-:W-:-:S11]  /*1220*/  FSETP.GEU.FTZ.AND P1, PT, |R6|, 0.5, PT ;  /* 0x3f0000000600780b */ /* 0x008fd60003f3e200 */
[C---:B------:R-:W-:Y:S01]  /*1230*/  @!P0 FFMA.FTZ R27, R15.reuse, R12, R27 ;  /* 0x0000000c0f1b8223 */ /* 0x040fe2000001001b */
[----:B------:R-:W-:-:S04]  /*1240*/  @P0 FADD.FTZ R15, -R15, 1 ;  /* 0x3f8000000f0f0421 */ /* 0x000fc80000010100 */
[----:B------:R-:W-:Y:S02]  /*1250*/  @P0 FFMA.FTZ R27, -R12, R15, R13 ;  /* 0x0000000f0c1b0223 */ /* 0x000fe4000001010d */
[----:B------:R-:W0:Y:S01]  /*1260*/  LDC.64 R12, c[0x0][0x388] ;  /* 0x0000e200ff0c7b82 */ /* 0x000e220000000a00 */
[----:B----4-:R-:W-:Y:S01]  /*1270*/  FADD.FTZ R3, -R10, R8 ;  /* 0x000000080a037221 */ /* 0x010fe20000010100 */
[----:B------:R-:W-:-:S03]  /*1280*/  FSETP.GEU.FTZ.AND P0, PT, |R7|, 0.5, PT ;  /* 0x3f0000000700780b */ /* 0x000fc60003f1e200 */
[C---:B------:R-:W-:Y:S01]  /*1290*/  @!P1 FFMA.FTZ R10, R6.reuse, R3, R10 ;  /* 0x00000003060a9223 */ /* 0x040fe2000001000a */
[----:B------:R-:W-:Y:S01]  /*12a0*/  @P1 FADD.FTZ R6, -R6, 1 ;  /* 0x3f80000006061421 */ /* 0x000fe20000010100 */
[----:B------:R-:W-:-:S03]  /*12b0*/  FSETP.GEU.FTZ.AND P2, PT, |R5|, 0.5, PT ;  /* 0x3f0000000500780b */ /* 0x000fc60003f5e200 */
[----:B------:R-:W-:Y:S01]  /*12c0*/  @P1 FFMA.FTZ R10, -R3, R6, R8 ;  /* 0x00000006030a1223 */ /* 0x000fe20000010108 */
[----:B------:R-:W-:Y:S01]  /*12d0*/  FADD.FTZ R6, -R11, R9 ;  /* 0x000000090b067221 */ /* 0x000fe20000010100 */
[----:B------:R-:W-:Y:S02]  /*12e0*/  FSETP.GEU.FTZ.AND P1, PT, |R4|, 0.5, PT ;  /* 0x3f0000000400780b */ /* 0x000fe40003f3e200 */
[----:B------:R-:W-:Y:S02]  /*12f0*/  FSETP.GEU.FTZ.AND P3, PT, |R16|, 0.5, PT ;  /* 0x3f0000001000780b */ /* 0x000fe40003f7e200 */
[----:B------:R-:W-:Y:S01]  /*1300*/  FSETP.GEU.FTZ.AND P4, PT, |R17|, 0.5, PT ;  /* 0x3f0000001100780b */ /* 0x000fe20003f9e200 */
[C---:B------:R-:W-:Y:S01]  /*1310*/  @!P0 FFMA.FTZ R11, R7.reuse, R6, R11 ;  /* 0x00000006070b8223 */ /* 0x040fe2000001000b */
[----:B------:R-:W-:Y:S01]  /*1320*/  @P0 FADD.FTZ R7, -R7, 1 ;  /* 0x3f80000007070421 */ /* 0x000fe20000010100 */
[----:B0-----:R-:W-:-:S04]  /*1330*/  IMAD.WIDE.U32 R2, R2, 0x4, R12 ;  /* 0x0000000402027825 */ /* 0x001fc800078e000c */
[----:B------:R-:W-:Y:S01]  /*1340*/  @P0 FFMA.FTZ R11, -R6, R7, R9 ;  /* 0x00000007060b0223 */ /* 0x000fe20000010109 */
[----:B------:R-:W-:Y:S01]  /*1350*/  FADD.FTZ R9, -R18, R20 ;  /* 0x0000001412097221 */ /* 0x000fe20000010100 */
[----:B------:R-:W-:Y:S01]  /*1360*/  FADD.FTZ R6, -R19, R21 ;  /* 0x0000001513067221 */ /* 0x000fe20000010100 */
[----:B------:R-:W-:Y:S01]  /*1370*/  FADD.FTZ R7, -R22, R24 ;  /* 0x0000001816077221 */ /* 0x000fe20000010100 */
[----:B------:R-:W-:-:S04]  /*1380*/  IMAD.WIDE.U32 R2, R0, 0x8, R2 ;  /* 0x0000000800027825 */ /* 0x000fc800078e0002 */
        /* <DEDUP_REMOVED lines=13> */
[----:B------:R-:W-:Y:S04]  /*1460*/  STG.E.64 desc[UR4][R2.64], R26 ;  /* 0x0000001a02007986 */ /* 0x000fe8000c101b04 */
[----:B------:R-:W-:Y:S04]  /*1470*/  STG.E.64 desc[UR4][R2.64+0x400], R10 ;  /* 0x0004000a02007986 */ /* 0x000fe8000c101b04 */
[----:B------:R-:W-:Y:S04]  /*1480*/  STG.E.64 desc[UR4][R2.64+0x800], R18 ;  /* 0x0008001202007986 */ /* 0x000fe8000c101b04 */
[----:B------:R-:W-:Y:S01]  /*1490*/  STG.E.64 desc[UR4][R2.64+0xc00], R22 ;  /* 0x000c001602007986 */ /* 0x000fe2000c101b04 */
[----:B------:R-:W-:Y:S05]  /*14a0*/  EXIT ;  /* 0x000000000000794d */ /* 0x000fea0003800000 */
.L_x_7043:
        /* <DEDUP_REMOVED lines=13> */
.L_x_8224:


//--------------------- .text._ZN2at6native29vectorized_elementwise_kernelILi4EZZZNS0_44_GLOBAL__N__40a83637_7_Lerp_cu_1520ed90_319418lerp_tensor_kernelERNS_18TensorIteratorBaseEENKUlvE0_clEvENKUlvE0_clEvEUlfffE_St5arrayIPcLm4EEEEviT0_T1_ --------------------------
	.section	.text._ZN2at6native29vectorized_elementwise_kernelILi4EZZZNS0_44_GLOBAL__N__40a83637_7_Lerp_cu_1520ed90_319418lerp_tensor_kernelERNS_18TensorIteratorBaseEENKUlvE0_clEvENKUlvE0_clEvEUlfffE_St5arrayIPcLm4EEEEviT0_T1_,"ax",@progbits
	.align	128
        .global         _ZN2at6native29vectorized_elementwise_kernelILi4EZZZNS0_44_GLOBAL__N__40a83637_7_Lerp_cu_1520ed90_319418lerp_tensor_kernelERNS_18TensorIteratorBaseEENKUlvE0_clEvENKUlvE0_clEvEUlfffE_St5arrayIPcLm4EEEEviT0_T1_
        .type           _ZN2at6native29vectorized_elementwise_kernelILi4EZZZNS0_44_GLOBAL__N__40a83637_7_Lerp_cu_1520ed90_319418lerp_tensor_kernelERNS_18TensorIteratorBaseEENKUlvE0_clEvENKUlvE0_clEvEUlfffE_St5arrayIPcLm4EEEEviT0_T1_,@function
        .size           _ZN2at6native29vectorized_elementwise_kernelILi4EZZZNS0_44_GLOBAL__N__40a83637_7_Lerp_cu_1520ed90_319418lerp_tensor_kernelERNS_18TensorIteratorBaseEENKUlvE0_clEvENKUlvE0_clEvEUlfffE_St5arrayIPcLm4EEEEviT0_T1_,(.L_x_8225 - _ZN2at6native29vectorized_elementwise_kernelILi4EZZZNS0_44_GLOBAL__N__40a83637_7_Lerp_cu_1520ed90_319418lerp_tensor_kernelERNS_18TensorIteratorBaseEENKUlvE0_clEvENKUlvE0_clEvEUlfffE_St5arrayIPcLm4EEEEviT0_T1_)
        .other          _ZN2at6native29vectorized_elementwise_kernelILi4EZZZNS0_44_GLOBAL__N__40a83637_7_Lerp_cu_1520ed90_319418lerp_tensor_kernelERNS_18TensorIteratorBaseEENKUlvE0_clEvENKUlvE0_clEvEUlfffE_St5arrayIPcLm4EEEEviT0_T1_,@"STO_CUDA_ENTRY STV_DEFAULT"
_ZN2at6native29vectorized_elementwise_kernelILi4EZZZNS0_44_GLOBAL__N__40a83637_7_Lerp_cu_1520ed90_319418lerp_tensor_kernelERNS_18TensorIteratorBaseEENKUlvE0_clEvENKUlvE0_clEvEUlfffE_St5arrayIPcLm4EEEEviT0_T1_:
.text._ZN2at6native29vectorized_elementwise_kernelILi4EZZZNS0_44_GLOBAL__N__40a83637_7_Lerp_cu_1520ed90_319418lerp_tensor_kernelERNS_18TensorIteratorBaseEENKUlvE0_clEvENKUlvE0_clEvEUlfffE_St5arrayIPcLm4EEEEviT0_T1_:
        /* <DEDUP_REMOVED lines=131> */
.L_x_7046:
[----:B------:R-:W-:Y:S05]  /*0830*/  BSYNC.RECONVERGENT B0 ;  /* 0x0000000000007941 */ /* 0x000fea0003800200 */
.L_x_7045:
        /* <DEDUP_REMOVED lines=9> */
.L_x_7048:
[----:B------:R-:W-:Y:S05]  /*08d0*/  BSYNC.RECONVERGENT B0 ;  /* 0x0000000000007941 */ /* 0x000fea0003800200 */
.L_x_7047:
        /* <DEDUP_REMOVED lines=9> */
.L_x_7050:
[----:B------:R-:W-:Y:S05]  /*0970*/  BSYNC.RECONVERGENT B0 ;  /* 0x0000000000007941 */ /* 0x000fea0003800200 */
.L_x_7049:
        /* <DEDUP_REMOVED lines=9> */
.L_x_7052:
[----:B------:R-:W-:Y:S05]  /*0a10*/  BSYNC.RECONVERGENT B0 ;  /* 0x0000000000007941 */ /* 0x000fea0003800200 */
.L_x_7051:
        /* <DEDUP_REMOVED lines=10> */
.L_x_7054:
[----:B------:R-:W-:Y:S05]  /*0ac0*/  BSYNC.RECONVERGENT B0 ;  /* 0x0000000000007941 */ /* 0x000fea0003800200 */
.L_x_7053:
        /* <DEDUP_REMOVED lines=15> */
.L_x_7056:
[----:B------:R-:W-:Y:S05]  /*0bc0*/  BSYNC.RECONVERGENT B0 ;  /* 0x0000000000007941 */ /* 0x000fea0003800200 */
.L_x_7055:
[----:B------:R-:W-:Y:S04]  /*0bd0*/  BSSY.RECONVERGENT B0, `(.L_x_7057) ;  /* 0x0000007000007945 */ /* 0x000fe80003800200 */
[----:B------:R-:W-:Y:S05]  /*0be0*/  @P2 BRA `(.L_x_7058) ;  /* 0x0000000000142947 */ /* 0x000fea0003800000 */
[----:B------:R-:W-:Y:S01]  /*0bf0*/  FSETP.GEU.FTZ.AND P1, PT, |R24|, 0.5, PT ;  /* 0x3f0000001800780b */ /* 0x000fe20003f3e200 */
[----:B------:R-:W-:-:S12]  /*0c00*/  FADD.FTZ R11, R22, -R20 ;  /* 0x80000014160b7221 */ /* 0x000fd80000010000 */
[----:B------:R-:W-:Y:S01]  /*0c10*/  @P1 FADD.FTZ R13, -R24, 1 ;  /* 0x3f800000180d1421 */ /* 0x000fe20000010100 */
[----:B------:R-:W-:-:S03]  /*0c20*/  @!P1 FFMA.FTZ R20, R11, R24, R20 ;  /* 0x000000180b149223 */ /* 0x000fc60000010014 */
[----:B------:R-:W-:-:S07]  /*0c30*/  @P1 FFMA.FTZ R20, -R11, R13, R22 ;  /* 0x0000000d0b141223 */ /* 0x000fce0000010116 */
.L_x_7058:
[----:B------:R-:W-:Y:S05]  /*0c40*/  BSYNC.RECONVERGENT B0 ;  /* 0x0000000000007941 */ /* 0x000fea0003800200 */
.L_x_7057:
[----:B------:R-:W-:Y:S04]  /*0c50*/  BSSY.RECONVERGENT B0, `(.L_x_7059) ;  /* 0x0000007000007945 */ /* 0x000fe80003800200 */
[----:B------:R-:W-:Y:S05]  /*0c60*/  @P3 BRA `(.L_x_7060) ;  /* 0x0000000000143947 */ /* 0x000fea0003800000 */
[----:B------:R-:W-:Y:S01]  /*0c70*/  FSETP.GEU.FTZ.AND P1, PT, |R28|, 0.5, PT ;  /* 0x3f0000001c00780b */ /* 0x000fe20003f3e200 */
[----:B------:R-:W-:-:S12]  /*0c80*/  FADD.FTZ R11, R0, -R26 ;  /* 0x8000001a000b7221 */ /* 0x000fd80000010000 */
[----:B------:R-:W-:Y:S01]  /*0c90*/  @P1 FADD.FTZ R13, -R28, 1 ;  /* 0x3f8000001c0d1421 */ /* 0x000fe20000010100 */
[----:B------:R-:W-:-:S03]  /*0ca0*/  @!P1 FFMA.FTZ R26, R11, R28, R26 ;  /* 0x0000001c0b1a9223 */ /* 0x000fc6000001001a */
[----:B------:R-:W-:-:S07]  /*0cb0*/  @P1 FFMA.FTZ R26, -R11, R13, R0 ;  /* 0x0000000d0b1a1223 */ /* 0x000fce0000010100 */
.L_x_7060:
[----:B------:R-:W-:Y:S05]  /*0cc0*/  BSYNC.RECONVERGENT B0 ;  /* 0x0000000000007941 */ /* 0x000fea0003800200 */
.L_x_7059:
        /* <DEDUP_REMOVED lines=18> */
.L_x_7063:
[----:B------:R-:W-:-:S13]  /*0df0*/  ISETP.GE.U32.AND P0, PT, R5, R3, PT ;  /* 0x000000030500720c */ /* 0x000fda0003f06070 */
[----:B------:R-:W-:Y:S05]  /*0e00*/  @P0 BRA `(.L_x_7065) ;  /* 0x0000000000300947 */ /* 0x000fea0003800000 */
[----:B0-----:R-:W0:Y:S01]  /*0e10*/  LDC.64 R6, c[0x0][0x388] ;  /* 0x0000e200ff067b82 */ /* 0x001e220000000a00 */
[----:B------:R-:W-:Y:S02]  /*0e20*/  IADD3 R9, PT, PT, R2, R5, RZ ;  /* 0x0000000502097210 */ /* 0x000fe40007ffe0ff */
[----:B------:R-:W-:-:S03]  /*0e30*/  IADD3 R5, PT, PT, R5, 0x80, RZ ;  /* 0x0000008005057810 */ /* 0x000fc60007ffe0ff */
[----:B0-----:R-:W-:-:S05]  /*0e40*/  IMAD.WIDE.U32 R6, R9, 0x4, R6 ;  /* 0x0000000409067825 */ /* 0x001fca00078e0006 */
[----:B------:R1:W-:Y:S02]  /*0e50*/  STG.E desc[UR4][R6.64], R10 ;  /* 0x0000000a06007986 */ /* 0x0003e4000c101904 */
.L_x_7064:
[----:B------:R-:W-:-:S13]  /*0e60*/  ISETP.GE.U32.AND P0, PT, R5, R3, PT ;  /* 0x000000030500720c */ /* 0x000fda0003f06070 */
[----:B------:R-:W-:Y:S05]  /*0e70*/  @P0 BRA `(.L_x_7066) ;  /* 0x0000000000340947 */ /* 0x000fea0003800000 */
[----:B01----:R-:W0:Y:S01]  /*0e80*/  LDC.64 R6, c[0x0][0x388] ;  /* 0x0000e200ff067b82 */ /* 0x003e220000000a00 */
[----:B------:R-:W-:Y:S02]  /*0e90*/  IADD3 R9, PT, PT, R2, R5, RZ ;  /* 0x0000000502097210 */ /* 0x000fe40007ffe0ff */
[----:B------:R-:W-:-:S03]  /*0ea0*/  IADD3 R5, PT, PT, R5, 0x80, RZ ;  /* 0x0000008005057810 */ /* 0x000fc60007ffe0ff */
[----:B0-----:R-:W-:-:S05]  /*0eb0*/  IMAD.WIDE.U32 R6, R9, 0x4, R6 ;  /* 0x0000000409067825 */ /* 0x001fca00078e0006 */
[----:B------:R1:W-:Y:S02]  /*0ec0*/  STG.E desc[UR4][R6.64], R12 ;  /* 0x0000000c06007986 */ /* 0x0003e4000c101904 */
.L_x_7065:
        /* <DEDUP_REMOVED lines=8> */
.L_x_7066:
[----:B------:R-:W-:Y:S05]  /*0f50*/  BSYNC.RELIABLE B1 ;  /* 0x0000000000017941 */ /* 0x000fea0003800100 */
.L_x_7062:
[----:B------:R-:W-:-:S13]  /*0f60*/  ISETP.GE.U32.AND P0, PT, R5, R3, PT ;  /* 0x000000030500720c */ /* 0x000fda0003f06070 */
[----:B012---:R-:W0:Y:S01]  /*0f70*/  @!P0 LDC.64 R6, c[0x0][0x388] ;  /* 0x0000e200ff068b82 */ /* 0x007e220000000a00 */
[----:B------:R-:W-:Y:S02]  /*0f80*/  @!P0 IADD3 R9, PT, PT, R2, R5, RZ ;  /* 0x0000000502098210 */ /* 0x000fe40007ffe0ff */
[----:B------:R-:W-:-:S03]  /*0f90*/  @!P0 IADD3 R5, PT, PT, R5, 0x80, RZ ;  /* 0x0000008005058810 */ /* 0x000fc60007ffe0ff */
[----:B0-----:R-:W-:-:S05]  /*0fa0*/  @!P0 IMAD.WIDE.U32 R6, R9, 0x4, R6 ;  /* 0x0000000409068825 */ /* 0x001fca00078e0006 */
[----:B------:R2:W-:Y:S02]  /*0fb0*/  @!P0 STG.E desc[UR4][R6.64], R20 ;  /* 0x0000001406008986 */ /* 0x0005e4000c101904 */
.L_x_7067:
[----:B------:R-:W-:Y:S05]  /*0fc0*/  BSYNC.RECONVERGENT B0 ;  /* 0x0000000000007941 */ /* 0x000fea0003800200 */
.L_x_7061:
        /* <DEDUP_REMOVED lines=8> */
.L_x_7044:
[----:B------:R-:W0:Y:S01]  /*1050*/  S2R R0, SR_TID.X ;  /* 0x0000000000007919 */ /* 0x000e220000002100 */
[----:B------:R-:W1:Y:S08]  /*1060*/  LDC.64 R4, c[0x0][0x3a0] ;  /* 0x0000e800ff047b82 */ /* 0x000e700000000a00 */
[----:B------:R-:W2:Y:S08]  /*1070*/  LDC.64 R6, c[0x0][0x390] ;  /* 0x0000e400ff067b82 */ /* 0x000eb00000000a00 */
[----:B------:R-:W3:Y:S01]  /*1080*/  LDC.64 R28, c[0x0][0x398] ;  /* 0x0000e600ff1c7b82 */ /* 0x000ee20000000a00 */
[----:B-1----:R-:W-:-:S04]  /*1090*/  IMAD.WIDE.U32 R4, R2, 0x4, R4 ;  /* 0x0000000402047825 */ /* 0x002fc800078e0004 */
[----:B0-----:R-:W-:-:S04]  /*10a0*/  IMAD.WIDE.U32 R4, R0, 0x10, R4 ;  /* 0x0000001000047825 */ /* 0x001fc800078e0004 */
[C---:B--2---:R-:W-:Y:S01]  /*10b0*/  IMAD.WIDE.U32 R6, R2.reuse, 0x4, R6 ;  /* 0x0000000402067825 */ /* 0x044fe200078e0006 */
[----:B------:R-:W2:Y:S03]  /*10c0*/  LDG.E.128 R20, desc[UR4][R4.64] ;  /* 0x0000000404147981 */ /* 0x000ea6000c1e1d00 */
[----:B---3--:R-:W-:-:S04]  /*10d0*/  IMAD.WIDE.U32 R28, R2, 0x4, R28 ;  /* 0x00000004021c7825 */ /* 0x008fc800078e001c */
[C---:B------:R-:W-:Y:S02]  /*10e0*/  IMAD.WIDE.U32 R8, R0.reuse, 0x10, R6 ;  /* 0x0000001000087825 */ /* 0x040fe400078e0006 */
[----:B------:R-:W3:Y:S02]  /*10f0*/  LDG.E.128 R4, desc[UR4][R4.64+0x800] ;  /* 0x0008000404047981 */ /* 0x000ee4000c1e1d00 */
[----:B------:R-:W-:Y:S02]  /*1100*/  IMAD.WIDE.U32 R28, R0, 0x10, R28 ;  /* 0x00000010001c7825 */ /* 0x000fe400078e001c */
[----:B------:R-:W4:Y:S04]  /*1110*/  LDG.E.128 R24, desc[UR4][R8.64] ;  /* 0x0000000408187981 */ /* 0x000f28000c1e1d00 */
[----:B------:R-:W4:Y:S04]  /*1120*/  LDG.E.128 R16, desc[UR4][R28.64] ;  /* 0x000000041c107981 */ /* 0x000f28000c1e1d00 */
[----:B------:R-:W5:Y:S04]  /*1130*/  LDG.E.128 R12, desc[UR4][R28.64+0x800] ;  /* 0x000800041c0c7981 */ /* 0x000f68000c1e1d00 */
[----:B------:R-:W5:Y:S01]  /*1140*/  LDG.E.128 R8, desc[UR4][R8.64+0x800] ;  /* 0x0008000408087981 */ /* 0x000f62000c1e1d00 */
[----:B--2---:R-:W-:Y:S01]  /*1150*/  FSETP.GEU.FTZ.AND P0, PT, |R21|, 0.5, PT ;  /* 0x3f0000001500780b */ /* 0x004fe20003f1e200 */
[----:B----4-:R-:W-:-:S12]  /*1160*/  FADD.FTZ R3, -R25, R17 ;  /* 0x0000001119037221 */ /* 0x010fd80000010100 */
[C---:B------:R-:W-:Y:S01]  /*1170*/  @!P0 FFMA.FTZ R25, R21.reuse, R3, R25 ;  /* 0x0000000315198223 */ /* 0x040fe20000010019 */
[----:B------:R-:W-:-:S04]  /*1180*/  @P0 FADD.FTZ R21, -R21, 1 ;  /* 0x3f80000015150421 */ /* 0x000fc80000010100 */
[----:B------:R-:W-:Y:S01]  /*1190*/  @P0 FFMA.FTZ R25, -R3, R21, R17 ;  /* 0x0000001503190223 */ /* 0x000fe20000010111 */
[----:B------:R-:W-:Y:S01]  /*11a0*/  FSETP.GEU.FTZ.AND P0, PT, |R20|, 0.5, PT ;  /* 0x3f0000001400780b */ /* 0x000fe20003f1e200 */
[----:B------:R-:W-:-:S12]  /*11b0*/  FADD.FTZ R3, -R24, R16 ;  /* 0x0000001018037221 */ /* 0x000fd80000010100 */
[C---:B------:R-:W-:Y:S01]  /*11c0*/  @!P0 FFMA.FTZ R24, R20.reuse, R3, R24 ;  /* 0x0000000314188223 */ /* 0x040fe20000010018 */
[----:B------:R-:W-:-:S04]  /*11d0*/  @P0 FADD.FTZ R20, -R20, 1 ;  /* 0x3f80000014140421 */ /* 0x000fc80000010100 */
[----:B------:R-:W-:Y:S02]  /*11e0*/  @P0 FFMA.FTZ R24, -R3, R20, R16 ;  /* 0x0000001403180223 */ /* 0x000fe40000010110 */
[----:B------:R-:W0:Y:S01]  /*11f0*/  LDC.64 R16, c[0x0][0x388] ;  /* 0x0000e200ff107b82 */ /* 0x000e220000000a00 */
[----:B------:R-:W-:Y:S02]  /*1200*/  FSETP.GEU.FTZ.AND P0, PT, |R22|, 0.5, PT ;  /* 0x3f0000001600780b */ /* 0x000fe40003f1e200 */
[----:B------:R-:W-:Y:S02]  /*1210*/  FSETP.GEU.FTZ.AND P1, PT, |R23|, 0.5, PT ;  /* 0x3f0000001700780b */ /* 0x000fe40003f3e200 */
[----:B---3--:R-:W-:Y:S02]  /*1220*/  FSETP.GEU.FTZ.AND P2, PT, |R4|, 0.5, PT ;  /* 0x3f0000000400780b */ /* 0x008fe40003f5e200 */
[----:B------:R-:W-:Y:S02]  /*1230*/  FSETP.GEU.FTZ.AND P3, PT, |R5|, 0.5, PT ;  /* 0x3f0000000500780b */ /* 0x000fe40003f7e200 */
[----:B------:R-:W-:-:S02]  /*1240*/  FSETP.GEU.FTZ.AND P4, PT, |R6|, 0.5, PT ;  /* 0x3f0000000600780b */ /* 0x000fc40003f9e200 */
[----:B------:R-:W-:Y:S01]  /*1250*/  FSETP.GEU.FTZ.AND P5, PT, |R7|, 0.5, PT ;  /* 0x3f0000000700780b */ /* 0x000fe20003fbe200 */
[----:B0-----:R-:W-:-:S04]  /*1260*/  IMAD.WIDE.U32 R2, R2, 0x4, R16 ;  /* 0x0000000402027825 */ /* 0x001fc800078e0010 */
[----:B------:R-:W-:Y:S01]  /*1270*/  FADD.FTZ R17, -R26, R18 ;  /* 0x000000121a117221 */ /* 0x000fe20000010100 */
[----:B------:R-:W-:-:S03]  /*1280*/  FADD.FTZ R16, -R27, R19 ;  /* 0x000000131b107221 */ /* 0x000fc60000010100 */
[C---:B------:R-:W-:Y:S01]  /*1290*/  @!P0 FFMA.FTZ R26, R22.reuse, R17, R26 ;  /* 0x00000011161a8223 */ /* 0x040fe2000001001a */
[C---:B------:R-:W-:Y:S01]  /*12a0*/  @!P1 FFMA.FTZ R27, R23.reuse, R16, R27 ;  /* 0x00000010171b9223 */ /* 0x040fe2000001001b */
[----:B------:R-:W-:Y:S01]  /*12b0*/  @P0 FADD.FTZ R22, -R22, 1 ;  /* 0x3f80000016160421 */ /* 0x000fe20000010100 */
[----:B------:R-:W-:Y:S01]  /*12c0*/  @P1 FADD.FTZ R23, -R23, 1 ;  /* 0x3f80000017171421 */ /* 0x000fe20000010100 */
[----:B------:R-:W-:-:S04]  /*12d0*/  IMAD.WIDE.U32 R2, R0, 0x10, R2 ;  /* 0x0000001000027825 */ /* 0x000fc800078e0002 */
[----:B-----5:R-:W-:Y:S01]  /*12e0*/  FADD.FTZ R0, -R11, R15 ;  /* 0x0000000f0b007221 */ /* 0x020fe20000010100 */
[----:B------:R-:W-:Y:S01]  /*12f0*/  @P0 FFMA.FTZ R26, -R17, R22, R18 ;  /* 0x00000016111a0223 */ /* 0x000fe20000010112 */
[----:B------:R-:W-:Y:S01]  /*1300*/  @P1 FFMA.FTZ R27, -R16, R23, R19 ;  /* 0x00000017101b1223 */ /* 0x000fe20000010113 */
        /* <DEDUP_REMOVED lines=15> */
[----:B------:R-:W-:Y:S04]  /*1400*/  STG.E.128 desc[UR4][R2.64], R24 ;  /* 0x0000001802007986 */ /* 0x000fe8000c101d04 */
[----:B------:R-:W-:Y:S01]  /*1410*/  STG.E.128 desc[UR4][R2.64+0x800], R8 ;  /* 0x0008000802007986 */ /* 0x000fe2000c101d04 */
[----:B------:R-:W-:Y:S05]  /*1420*/  EXIT ;  /* 0x000000000000794d */ /* 0x000fea0003800000 */
.L_x_7068:
        /* <DEDUP_REMOVED lines=13> */
.L_x_8225:


//--------------------- .text._ZN2at6native29vectorized_elementwise_kernelILi8EZZZNS0_44_GLOBAL__N__40a83637_7_Lerp_cu_1520ed90_319418lerp_tensor_kernelERNS_18TensorIteratorBaseEENKUlvE0_clEvENKUlvE0_clEvEUlfffE_St5arrayIPcLm4EEEEviT0_T1_ --------------------------
	.section	.text._ZN2at6native29vectorized_elementwise_kernelILi8EZZZNS0_44_GLOBAL__N__40a83637_7_Lerp_cu_1520ed90_319418lerp_tensor_kernelERNS_18TensorIteratorBaseEENKUlvE0_clEvENKUlvE0_clEvEUlfffE_St5arrayIPcLm4EEEEviT0_T1_,"ax",@progbits
	.align	128
        .global         _ZN2at6native29vectorized_elementwise_kernelILi8EZZZNS0_44_GLOBAL__N__40a83637_7_Lerp_cu_1520ed90_319418lerp_tensor_kernelERNS_18TensorIteratorBaseEENKUlvE0_clEvENKUlvE0_clEvEUlfffE_St5arrayIPcLm4EEEEviT0_T1_
        .type           _ZN2at6native29vectorized_elementwise_kernelILi8EZZZNS0_44_GLOBAL__N__40a83637_7_Lerp_cu_1520ed90_319418lerp_tensor_kernelERNS_18TensorIteratorBaseEENKUlvE0_clEvENKUlvE0_clEvEUlfffE_St5arrayIPcLm4EEEEviT0_T1_,@function
        .size           _ZN2at6native29vectorized_elementwise_kernelILi8EZZZNS0_44_GLOBAL__N__40a83637_7_Lerp_cu_1520ed90_319418lerp_tensor_kernelERNS_18TensorIteratorBaseEENKUlvE0_clEvENKUlvE0_clEvEUlfffE_St5arrayIPcLm4EEEEviT0_T1_,(.L_x_8226 - _ZN2at6native29vectorized_elementwise_kernelILi8EZZZNS0_44_GLOBAL__N__40a83637_7_Lerp_cu_1520ed90_319418lerp_tensor_kernelERNS_18TensorIteratorBaseEENKUlvE0_clEvENKUlvE0_clEvEUlfffE_St5arrayIPcLm4EEEEviT0_T1_)
        .other          _ZN2at6native29vectorized_elementwise_kernelILi8EZZZNS0_44_GLOBAL__N__40a83637_7_Lerp_cu_1520ed90_319418lerp_tensor_kernelERNS_18TensorIteratorBaseEENKUlvE0_clEvENKUlvE0_clEvEUlfffE_St5arrayIPcLm4EEEEviT0_T1_,@"STO_CUDA_ENTRY STV_DEFAULT"
_ZN2at6native29vectorized_elementwise_kernelILi8EZZZNS0_44_GLOBAL__N__40a83637_7_Lerp_cu_1520ed90_319418lerp_tensor_kernelERNS_18TensorIteratorBaseEENKUlvE0_clEvENKUlvE0_clEvEUlfffE_St5arrayIPcLm4EEEEviT0_T1_:
.text._ZN2at6native29vectorized_elementwise_kernelILi8EZZZNS0_44_GLOBAL__N__40a83637_7_Lerp_cu_1520ed90_319418lerp_tensor_kernelERNS_18TensorIteratorBaseEENKUlvE0_clEvENKUlvE0_clEvEUlfffE_St5arrayIPcLm4EEEEviT0_T1_:
        /* <DEDUP_REMOVED lines=131> */
.L_x_7071:
[----:B------:R-:W-:Y:S05]  /*0830*/  BSYNC.RECONVERGENT B0 ;  /* 0x0000000000007941 */ /* 0x000fea0003800200 */
.L_x_7070:
        /* <DEDUP_REMOVED lines=9> */
.L_x_7073:
[----:B------:R-:W-:Y:S05]  /*08d0*/  BSYNC.RECONVERGENT B0 ;  /* 0x0000000000007941 */ /* 0x000fea0003800200 */
.L_x_7072:
        /* <DEDUP_REMOVED lines=9> */
.L_x_7075:
[----:B------:R-:W-:Y:S05]  /*0970*/  BSYNC.RECONVERGENT B0 ;  /* 0x0000000000007941 */ /* 0x000fea0003800200 */
.L_x_7074:
        /* <DEDUP_REMOVED lines=9> */
.L_x_7077:
[----:B------:R-:W-:Y:S05]  /*0a10*/  BSYNC.RECONVERGENT B0 ;  /* 0x0000000000007941 */ /* 0x000fea0003800200 */
.L_x_7076:
        /* <DEDUP_REMOVED lines=10> */
.L_x_7079:
[----:B------:R-:W-:Y:S05]  /*0ac0*/  BSYNC.RECONVERGENT B0 ;  /* 0x0000000000007941 */ /* 0x000fea0003800200 */
.L_x_7078:
        /* <DEDUP_REMOVED lines=15> */
.L_x_7081:
[----:B------:R-:W-:Y:S05]  /*0bc0*/  BSYNC.RECONVERGENT B0 ;  /* 0x0000000000007941 */ /* 0x000fea0003800200 */
.L_x_7080:
[----:B------:R-:W-:Y:S04]  /*0bd0*/  BSSY.RECONVERGENT B0, `(.L_x_7082) ;  /* 0x0000007000007945 */ /* 0x000fe80003800200 */
[----:B------:R-:W-:Y:S05]  /*0be0*/  @P3 BRA `(.L_x_7083) ;  /* 0x0000000000143947 */ /* 0x000fea0003800000 */
[----:B------:R-:W-:Y:S01]  /*0bf0*/  FSETP.GEU.FTZ.AND P2, PT, |R24|, 0.5, PT ;  /* 0x3f0000001800780b */ /* 0x000fe20003f5e200 */
[----:B------:R-:W-:-:S12]  /*0c00*/  FADD.FTZ R11, R22, -R20 ;  /* 0x80000014160b7221 */ /* 0x000fd80000010000 */
[----:B------:R-:W-:Y:S01]  /*0c10*/  @P2 FADD.FTZ R13, -R24, 1 ;  /* 0x3f800000180d2421 */ /* 0x000fe20000010100 */
[----:B------:R-:W-:-:S03]  /*0c20*/  @!P2 FFMA.FTZ R20, R11, R24, R20 ;  /* 0x000000180b14a223 */ /* 0x000fc60000010014 */
[----:B------:R-:W-:-:S07]  /*0c30*/  @P2 FFMA.FTZ R20, -R11, R13, R22 ;  /* 0x0000000d0b142223 */ /* 0x000fce0000010116 */
.L_x_7083:
[----:B------:R-:W-:Y:S05]  /*0c40*/  BSYNC.RECONVERGENT B0 ;  /* 0x0000000000007941 */ /* 0x000fea0003800200 */
.L_x_7082:
[----:B------:R-:W-:Y:S04]  /*0c50*/  BSSY.RECONVERGENT B0, `(.L_x_7084) ;  /* 0x0000007000007945 */ /* 0x000fe80003800200 */
[----:B------:R-:W-:Y:S05]  /*0c60*/  @P1 BRA `(.L_x_7085) ;  /* 0x0000000000141947 */ /* 0x000fea0003800000 */
[----:B------:R-:W-:Y:S01]  /*0c70*/  FSETP.GEU.FTZ.AND P1, PT, |R28|, 0.5, PT ;  /* 0x3f0000001c00780b */ /* 0x000fe20003f3e200 */
[----:B------:R-:W-:-:S12]  /*0c80*/  FADD.FTZ R11, R0, -R26 ;  /* 0x8000001a000b7221 */ /* 0x000fd80000010000 */
[----:B------:R-:W-:Y:S01]  /*0c90*/  @P1 FADD.FTZ R13, -R28, 1 ;  /* 0x3f8000001c0d1421 */ /* 0x000fe20000010100 */
[----:B------:R-:W-:-:S03]  /*0ca0*/  @!P1 FFMA.FTZ R26, R11, R28, R26 ;  /* 0x0000001c0b1a9223 */ /* 0x000fc6000001001a */
[----:B------:R-:W-:-:S07]  /*0cb0*/  @P1 FFMA.FTZ R26, -R11, R13, R0 ;  /* 0x0000000d0b1a1223 */ /* 0x000fce0000010100 */
.L_x_7085:
[----:B------:R-:W-:Y:S05]  /*0cc0*/  BSYNC.RECONVERGENT B0 ;  /* 0x0000000000007941 */ /* 0x000fea0003800200 */
.L_x_7084:
        /* <DEDUP_REMOVED lines=18> */
.L_x_7088:
[----:B------:R-:W-:-:S13]  /*0df0*/  ISETP.GE.U32.AND P0, PT, R5, R3, PT ;  /* 0x000000030500720c */ /* 0x000fda0003f06070 */
[----:B------:R-:W-:Y:S05]  /*0e00*/  @P0 BRA `(.L_x_7090) ;  /* 0x0000000000300947 */ /* 0x000fea0003800000 */
[----:B0-----:R-:W0:Y:S01]  /*0e10*/  LDC.64 R6, c[0x0][0x388] ;  /* 0x0000e200ff067b82 */ /* 0x001e220000000a00 */
[----:B------:R-:W-:Y:S02]  /*0e20*/  IADD3 R9, PT, PT, R2, R5, RZ ;  /* 0x0000000502097210 */ /* 0x000fe40007ffe0ff */
[----:B------:R-:W-:-:S03]  /*0e30*/  IADD3 R5, PT, PT, R5, 0x80, RZ ;  /* 0x0000008005057810 */ /* 0x000fc60007ffe0ff */
[----:B0-----:R-:W-:-:S05]  /*0e40*/  IMAD.WIDE.U32 R6, R9, 0x4, R6 ;  /* 0x0000000409067825 */ /* 0x001fca00078e0006 */
[----:B------:R1:W-:Y:S02]  /*0e50*/  STG.E desc[UR4][R6.64], R10 ;  /* 0x0000000a06007986 */ /* 0x0003e4000c101904 */
.L_x_7089:
[----:B------:R-:W-:-:S13]  /*0e60*/  ISETP.GE.U32.AND P0, PT, R5, R3, PT ;  /* 0x000000030500720c */ /* 0x000fda0003f06070 */
[----:B------:R-:W-:Y:S05]  /*0e70*/  @P0 BRA `(.L_x_7091) ;  /* 0x0000000000340947 */ /* 0x000fea0003800000 */
[----:B01----:R-:W0:Y:S01]  /*0e80*/  LDC.64 R6, c[0x0][0x388] ;  /* 0x0000e200ff067b82 */ /* 0x003e220000000a00 */
[----:B------:R-:W-:Y:S02]  /*0e90*/  IADD3 R9, PT, PT, R2, R5, RZ ;  /* 0x0000000502097210 */ /* 0x000fe40007ffe0ff */
[----:B------:R-:W-:-:S03]  /*0ea0*/  IADD3 R5, PT, PT, R5, 0x80, RZ ;  /* 0x0000008005057810 */ /* 0x000fc60007ffe0ff */
[----:B0-----:R-:W-:-:S05]  /*0eb0*/  IMAD.WIDE.U32 R6, R9, 0x4, R6 ;  /* 0x0000000409067825 */ /* 0x001fca00078e0006 */
[----:B------:R1:W-:Y:S02]  /*0ec0*/  STG.E desc[UR4][R6.64], R12 ;  /* 0x0000000c06007986 */ /* 0x0003e4000c101904 */
.L_x_7090:
        /* <DEDUP_REMOVED lines=8> */
.L_x_7091:
[----:B------:R-:W-:Y:S05]  /*0f50*/  BSYNC.RELIABLE B1 ;  /* 0x0000000000017941 */ /* 0x000fea0003800100 */
.L_x_7087:
[----:B------:R-:W-:-:S13]  /*0f60*/  ISETP.GE.U32.AND P0, PT, R5, R3, PT ;  /* 0x000000030500720c */ /* 0x000fda0003f06070 */
[----:B012---:R-:W0:Y:S01]  /*0f70*/  @!P0 LDC.64 R6, c[0x0][0x388] ;  /* 0x0000e200ff068b82 */ /* 0x007e220000000a00 */
[----:B------:R-:W-:Y:S02]  /*0f80*/  @!P0 IADD3 R9, PT, PT, R2, R5, RZ ;  /* 0x0000000502098210 */ /* 0x000fe40007ffe0ff */
[----:B------:R-:W-:-:S03]  /*0f90*/  @!P0 IADD3 R5, PT, PT, R5, 0x80, RZ ;  /* 0x0000008005058810 */ /* 0x000fc60007ffe0ff */
[----:B0-----:R-:W-:-:S05]  /*0fa0*/  @!P0 IMAD.WIDE.U32 R6, R9, 0x4, R6 ;  /* 0x0000000409068825 */ /* 0x001fca00078e0006 */
[----:B------:R2:W-:Y:S02]  /*0fb0*/  @!P0 STG.E desc[UR4][R6.64], R20 ;  /* 0x0000001406008986 */ /* 0x0005e4000c101904 */
.L_x_7092:
[----:B------:R-:W-:Y:S05]  /*0fc0*/  BSYNC.RECONVERGENT B0 ;  /* 0x0000000000007941 */ /* 0x000fea0003800200 */
.L_x_7086:
        /* <DEDUP_REMOVED lines=8> */
.L_x_7069:
[----:B------:R-:W0:Y:S01]  /*1050*/  S2R R0, SR_TID.X ;  /* 0x0000000000007919 */ /* 0x000e220000002100 */
[----:B------:R-:W1:Y:S08]  /*1060*/  LDC.64 R4, c[0x0][0x3a0] ;  /* 0x0000e800ff047b82 */ /* 0x000e700000000a00 */
[----:B------:R-:W2:Y:S08]  /*1070*/  LDC.64 R8, c[0x0][0x390] ;  /* 0x0000e400ff087b82 */ /* 0x000eb00000000a00 */
[----:B------:R-:W3:Y:S01]  /*1080*/  LDC.64 R10, c[0x0][0x398] ;  /* 0x0000e600ff0a7b82 */ /* 0x000ee20000000a00 */
[----:B-1----:R-:W-:-:S04]  /*1090*/  IMAD.WIDE.U32 R4, R2, 0x4, R4 ;  /* 0x0000000402047825 */ /* 0x002fc800078e0004 */
[----:B0-----:R-:W-:-:S04]  /*10a0*/  IMAD.WIDE.U32 R4, R0, 0x20, R4 ;  /* 0x0000002000047825 */ /* 0x001fc800078e0004 */
[C---:B--2---:R-:W-:Y:S02]  /*10b0*/  IMAD.WIDE.U32 R8, R2.reuse, 0x4, R8 ;  /* 0x0000000402087825 */ /* 0x044fe400078e0008 */
[----:B------:R-:W2:Y:S02]  /*10c0*/  LDG.E.ENL2.256 R4, R20, desc[UR4][R4.64] ;  /* 0xfe0000040414797e */ /* 0x000ea40008121904 */
[----:B---3--:R-:W-:-:S04]  /*10d0*/  IMAD.WIDE.U32 R10, R2, 0x4, R10 ;  /* 0x00000004020a7825 */ /* 0x008fc800078e000a */
[----:B------:R-:W-:-:S04]  /*10e0*/  IMAD.WIDE.U32 R8, R0, 0x20, R8 ;  /* 0x0000002000087825 */ /* 0x000fc800078e0008 */
[----:B------:R-:W-:Y:S02]  /*10f0*/  IMAD.WIDE.U32 R12, R0, 0x20, R10 ;  /* 0x00000020000c7825 */ /* 0x000fe400078e000a */
[----:B------:R-:W3:Y:S04]  /*1100*/  LDG.E.ENL2.256 R8, R24, desc[UR4][R8.64] ;  /* 0xfe0000040818797e */ /* 0x000ee80008121908 */
[----:B------:R-:W3:Y:S01]  /*1110*/  LDG.E.ENL2.256 R12, R16, desc[UR4][R12.64] ;  /* 0xfe0000040c10797e */ /* 0x000ee2000812190c */
[----:B--2---:R-:W-:Y:S01]  /*1120*/  FSETP.GEU.FTZ.AND P0, PT, |R21|, 0.5, PT ;  /* 0x3f0000001500780b */ /* 0x004fe20003f1e200 */
[----:B---3--:R-:W-:-:S12]  /*1130*/  FADD.FTZ R28, -R25, R17 ;  /* 0x00000011191c7221 */ /* 0x008fd80000010100 */
[C---:B------:R-:W-:Y:S01]  /*1140*/  @!P0 FFMA.FTZ R25, R21.reuse, R28, R25 ;  /* 0x0000001c15198223 */ /* 0x040fe20000010019 */
[----:B------:R-:W-:-:S04]  /*1150*/  @P0 FADD.FTZ R21, -R21, 1 ;  /* 0x3f80000015150421 */ /* 0x000fc80000010100 */
[----:B------:R-:W-:Y:S01]  /*1160*/  @P0 FFMA.FTZ R25, -R28, R21, R17 ;  /* 0x000000151c190223 */ /* 0x000fe20000010111 */
[----:B------:R-:W-:Y:S01]  /*1170*/  FSETP.GEU.FTZ.AND P0, PT, |R20|, 0.5, PT ;  /* 0x3f0000001400780b */ /* 0x000fe20003f1e200 */
[----:B------:R-:W-:Y:S01]  /*1180*/  FADD.FTZ R3, -R24, R16 ;  /* 0x0000001018037221 */ /* 0x000fe20000010100 */
[----:B------:R-:W-:-:S11]  /*1190*/  FSETP.GEU.FTZ.AND P1, PT, |R22|, 0.5, PT ;  /* 0x3f0000001600780b */ /* 0x000fd60003f3e200 */
[C---:B------:R-:W-:Y:S01]  /*11a0*/  @!P0 FFMA.FTZ R24, R20.reuse, R3, R24 ;  /* 0x0000000314188223 */ /* 0x040fe20000010018 */
[----:B------:R-:W-:-:S04]  /*11b0*/  @P0 FADD.FTZ R20, -R20, 1 ;  /* 0x3f80000014140421 */ /* 0x000fc80000010100 */
[----:B------:R-:W-:Y:S02]  /*11c0*/  @P0 FFMA.FTZ R24, -R3, R20, R16 ;  /* 0x0000001403180223 */ /* 0x000fe40000010110 */
[----:B------:R-:W0:Y:S01]  /*11d0*/  LDC.64 R16, c[0x0][0x388] ;  /* 0x0000e200ff107b82 */ /* 0x000e220000000a00 */
[----:B------:R-:W-:Y:S01]  /*11e0*/  FADD.FTZ R3, -R26, R18 ;  /* 0x000000121a037221 */ /* 0x000fe20000010100 */
        /* <DEDUP_REMOVED lines=10> */
[----:B------:R-:W-:-:S04]  /*1290*/  @P0 FADD.FTZ R23, -R23, 1 ;  /* 0x3f80000017170421 */ /* 0x000fc80000010100 */
[----:B------:R-:W-:Y:S01]  /*12a0*/  @P0 FFMA.FTZ R27, -R18, R23, R19 ;  /* 0x00000017121b0223 */ /* 0x000fe20000010113 */
        /* <DEDUP_REMOVED lines=17> */
[----:B------:R-:W-:-:S05]  /*13c0*/  IMAD.WIDE.U32 R2, R0, 0x20, R2 ;  /* 0x0000002000027825 */ /* 0x000fca00078e0002 */
[----:B------:R-:W-:Y:S01]  /*13d0*/  STG.E.ENL2.256 desc[UR4][R2.64], R24, R8 ;  /* 0xf80000180208797f */ /* 0x000fe2000f121804 */
[----:B------:R-:W-:Y:S05]  /*13e0*/  EXIT ;  /* 0x000000000000794d */ /* 0x000fea0003800000 */
.L_x_7093:
        /* <DEDUP_REMOVED lines=9> */
.L_x_8226:


//--------------------- .text._ZN2at6native18elementwise_kernelILi128ELi4EZNS0_15gpu_kernel_implIZZZNS0_44_GLOBAL__N__40a83637_7_Lerp_cu_1520ed90_319418lerp_tensor_kernelERNS_18TensorIteratorBaseEENKUlvE0_clEvENKUlvE_clEvEUldddE_EEvS5_RKT_EUliE_EEviT1_ --------------------------
	.section	.text._ZN2at6native18elementwise_kernelILi128ELi4EZNS0_15gpu_kernel_implIZZZNS0_44_GLOBAL__N__40a83637_7_Lerp_cu_1520ed90_319418lerp_tensor_kernelERNS_18TensorIteratorBaseEENKUlvE0_clEvENKUlvE_clEvEUldddE_EEvS5_RKT_EUliE_EEviT1_,"ax",@progbits
	.align	128
        .global         _ZN2at6native18elementwise_kernelILi128ELi4EZNS0_15gpu_kernel_implIZZZNS0_44_GLOBAL__N__40a83637_7_Lerp_cu_1520ed90_319418lerp_tensor_kernelERNS_18TensorIteratorBaseEENKUlvE0_clEvENKUlvE_clEvEUldddE_EEvS5_RKT_EUliE_EEviT1_
        .type           _ZN2at6native18elementwise_kernelILi128ELi4EZNS0_15gpu_kernel_implIZZZNS0_44_GLOBAL__N__40a83637_7_Lerp_cu_1520ed90_319418lerp_tensor_kernelERNS_18TensorIteratorBaseEENKUlvE0_clEvENKUlvE_clEvEUldddE_EEvS5_RKT_EUliE_EEviT1_,@function
        .size           _ZN2at6native18elementwise_kernelILi128ELi4EZNS0_15gpu_kernel_implIZZZNS0_44_GLOBAL__N__40a83637_7_Lerp_cu_1520ed90_319418lerp_tensor_kernelERNS_18TensorIteratorBaseEENKUlvE0_clEvENKUlvE_clEvEUldddE_EEvS5_RKT_EUliE_EEviT1_,(.L_x_8227 - _ZN2at6native18elementwise_kernelILi128ELi4EZNS0_15gpu_kernel_implIZZZNS0_44_GLOBAL__N__40a83637_7_Lerp_cu_1520ed90_319418lerp_tensor_kernelERNS_18TensorIteratorBaseEENKUlvE0_clEvENKUlvE_clEvEUldddE_EEvS5_RKT_EUliE_EEviT1_)
        .other          _ZN2at6native18elementwise_kernelILi128ELi4EZNS0_15gpu_kernel_implIZZZNS0_44_GLOBAL__N__40a83637_7_Lerp_cu_1520ed90_319418lerp_tensor_kernelERNS_18TensorIteratorBaseEENKUlvE0_clEvENKUlvE_clEvEUldddE_EEvS5_RKT_EUliE_EEviT1_,@"STO_CUDA_ENTRY STV_DEFAULT"
_ZN2at6native18elementwise_kernelILi128ELi4EZNS0_15gpu_kernel_implIZZZNS0_44_GLOBAL__N__40a83637_7_Lerp_cu_1520ed90_319418lerp_tensor_kernelERNS_18TensorIteratorBaseEENKUlvE0_clEvENKUlvE_clEvEUldddE_EEvS5_RKT_EUliE_EEviT1_:
.text._ZN2at6native18elementwise_kernelILi128ELi4EZNS0_15gpu_kernel_implIZZZNS0_44_GLOBAL__N__40a83637_7_Lerp_cu_1520ed90_319418lerp_tensor_kernelERNS_18TensorIteratorBaseEENKUlvE0_clEvENKUlvE_clEvEUldddE_EEvS5_RKT_EUliE_EEviT1_:
        /* <DEDUP_REMOVED lines=398> */
.L_x_7096:
        /* <DEDUP_REMOVED lines=18> */
.L_x_7101:
[----:B------:R-:W2:Y:S02]  /*1a00*/  LDG.E.U8 R2, desc[UR36][R2.64] ;  /* 0x0000002402027981 */ /* 0x000ea4000c1e1100 */
[----:B--2---:R0:W1:Y:S01]  /*1a10*/  I2F.F64.U16 R18, R2 ;  /* 0x0000000200127312 */ /* 0x0040620000101800 */
[----:B------:R-:W-:Y:S05]  /*1a20*/  BRA `(.L_x_7103) ;  /* 0x0000000c00607947 */ /* 0x000fea0003800000 */
.L_x_7100:
        /* <DEDUP_REMOVED lines=9> */
.L_x_7105:
[----:B------:R-:W2:Y:S02]  /*1ac0*/  LDG.E R2, desc[UR36][R2.64] ;  /* 0x0000002402027981 */ /* 0x000ea4000c1e1900 */
[----:B--2---:R0:W1:Y:S01]  /*1ad0*/  I2F.F64 R18, R2 ;  /* 0x0000000200127312 */ /* 0x0040620000201c00 */
[----:B------:R-:W-:Y:S05]  /*1ae0*/  BRA `(.L_x_7103) ;  /* 0x0000000c00307947 */ /* 0x000fea0003800000 */
.L_x_7104:
[----:B------:R-:W2:Y:S02]  /*1af0*/  LDG.E.U16 R2, desc[UR36][R2.64] ;  /* 0x0000002402027981 */ /* 0x000ea4000c1e1500 */
[----:B--2---:R0:W1:Y:S01]  /*1b00*/  I2F.F64.S16 R18, R2 ;  /* 0x0000000200127312 */ /* 0x0040620000101c00 */
[----:B------:R-:W-:Y:S05]  /*1b10*/  BRA `(.L_x_7103) ;  /* 0x0000000c00247947 */ /* 0x000fea0003800000 */
.L_x_7099:
        /* <DEDUP_REMOVED lines=10> */
.L_x_7107:
[----:B------:R-:W2:Y:S02]  /*1bc0*/  LDG.E.U16 R0, desc[UR36][R2.64] ;  /* 0x0000002402007981 */ /* 0x000ea4000c1e1500 */
[----:B--2---:R-:W-:-:S05]  /*1bd0*/  HADD2.F32 R0, -RZ, R0.H0_H0 ;  /* 0x20000000ff007230 */ /* 0x004fca0000004100 */
[----:B------:R-:W-:-:S04]  /*1be0*/  FMUL.FTZ R0, R0, 1 ;  /* 0x3f80000000007820 */ /* 0x000fc80000410000 */
[----:B------:R0:W1:Y:S01]  /*1bf0*/  F2F.F64.F32 R18, R0 ;  /* 0x0000000000127310 */ /* 0x0000620000201800 */
[----:B------:R-:W-:Y:S05]  /*1c00*/  BRA `(.L_x_7103) ;  /* 0x0000000800e87947 */ /* 0x000fea0003800000 */
.L_x_7106:
        /* <DEDUP_REMOVED lines=10> */
.L_x_7109:
[----:B------:R-:W2:Y:S02]  /*1cb0*/  LDG.E.U16 R2, desc[UR36][R2.64] ;  /* 0x0000002402027981 */ /* 0x000ea4000c1e1500 */
[----:B--2---:R-:W-:-:S05]  /*1cc0*/  HADD2.F32 R0, -RZ, R2.H0_H0 ;  /* 0x20000002ff007230 */ /* 0x004fca0000004100 */
[----:B------:R-:W-:-:S04]  /*1cd0*/  FMUL.FTZ R0, R0, 1 ;  /* 0x3f80000000007820 */ /* 0x000fc80000410000 */
[----:B------:R0:W1:Y:S01]  /*1ce0*/  F2F.F64.F32 R18, R0 ;  /* 0x0000000000127310 */ /* 0x0000620000201800 */
[----:B------:R-:W-:Y:S05]  /*1cf0*/  BRA `(.L_x_7103) ;  /* 0x0000000800ac7947 */ /* 0x000fea0003800000 */
.L_x_7108:
[----:B------:R0:W5:Y:S01]  /*1d00*/  LDG.E.64 R18, desc[UR36][R2.64] ;  /* 0x0000002402127981 */ /* 0x000162000c1e1b00 */
[----:B------:R-:W-:Y:S05]  /*1d10*/  BRA `(.L_x_7103) ;  /* 0x0000000800a47947 */ /* 0x000fea0003800000 */
.L_x_7098:
        /* <DEDUP_REMOVED lines=13> */
.L_x_7112:
[----:B------:R0:W5:Y:S01]  /*1df0*/  LDG.E.64 R18, desc[UR36][R2.64] ;  /* 0x0000002402127981 */ /* 0x000162000c1e1b00 */
[----:B------:R-:W-:Y:S05]  /*1e00*/  BRA `(.L_x_7103) ;  /* 0x0000000800687947 */ /* 0x000fea0003800000 */
.L_x_7111:
        /* <DEDUP_REMOVED lines=27> */
.L_x_7114:
        /* <DEDUP_REMOVED lines=14> */
.L_x_7113:
[----:B------:R-:W2:Y:S02]  /*20a0*/  LDG.E.U16 R0, desc[UR36][R2.64] ;  /* 0x0000002402007981 */ /* 0x000ea4000c1e1500 */
[----:B--2---:R-:W-:-:S05]  /*20b0*/  SHF.L.U32 R0, R0, 0x10, RZ ;  /* 0x0000001000007819 */ /* 0x004fca00000006ff */
[----:B------:R-:W-:-:S04]  /*20c0*/  FMUL.FTZ R0, R0, 1 ;  /* 0x3f80000000007820 */ /* 0x000fc80000410000 */
[----:B------:R0:W1:Y:S01]  /*20d0*/  F2F.F64.F32 R18, R0 ;  /* 0x0000000000127310 */ /* 0x0000620000201800 */
[----:B------:R-:W-:Y:S05]  /*20e0*/  BRA `(.L_x_7103) ;  /* 0x0000000400b07947 */ /* 0x000fea0003800000 */
.L_x_7110:
        /* <DEDUP_REMOVED lines=11> */
.L_x_7117:
        /* <DEDUP_REMOVED lines=21> */
.L_x_7119:
[----:B------:R-:W-:Y:S05]  /*22f0*/  BSYNC.RECONVERGENT B0 ;  /* 0x0000000000007941 */ /* 0x000fea0003800200 */
.L_x_7118:
[----:B------:R-:W-:Y:S01]  /*2300*/  IMAD.SHL.U32 R0, R0, 0x100000, RZ ;  /* 0x0010000000007824 */ /* 0x000fe200078e00ff */
[----:B------:R-:W-:-:S04]  /*2310*/  LEA R2, R2, 0x3b800000, 0x17 ;  /* 0x3b80000002027811 */ /* 0x000fc800078eb8ff */
[----:B------:R-:W-:-:S05]  /*2320*/  LOP3.LUT R0, R2, R0, R7, 0xfe, !PT ;  /* 0x0000000002007212 */ /* 0x000fca00078efe07 */
[----:B------:R-:W-:-:S04]  /*2330*/  FMUL.FTZ R0, R0, 1 ;  /* 0x3f80000000007820 */ /* 0x000fc80000410000 */
[----:B------:R0:W1:Y:S01]  /*2340*/  F2F.F64.F32 R18, R0 ;  /* 0x0000000000127310 */ /* 0x0000620000201800 */
[----:B------:R-:W-:Y:S05]  /*2350*/  BRA `(.L_x_7103) ;  /* 0x0000000400147947 */ /* 0x000fea0003800000 */
.L_x_7116:
        /* <DEDUP_REMOVED lines=21> */
.L_x_7121:
[----:B------:R-:W-:Y:S05]  /*24b0*/  BSYNC.RECONVERGENT B0 ;  /* 0x0000000000007941 */ /* 0x000fea0003800200 */
.L_x_7120:
[----:B------:R-:W-:Y:S01]  /*24c0*/  IMAD.SHL.U32 R0, R0, 0x200000, RZ ;  /* 0x0020000000007824 */ /* 0x000fe200078e00ff */
[----:B------:R-:W-:-:S04]  /*24d0*/  LEA R2, R2, 0x37800000, 0x17 ;  /* 0x3780000002027811 */ /* 0x000fc800078eb8ff */
[----:B------:R-:W-:-:S05]  /*24e0*/  LOP3.LUT R0, R2, R0, R7, 0xfe, !PT ;  /* 0x0000000002007212 */ /* 0x000fca00078efe07 */
[----:B------:R-:W-:-:S04]  /*24f0*/  FMUL.FTZ R0, R0, 1 ;  /* 0x3f80000000007820 */ /* 0x000fc80000410000 */
[----:B------:R0:W1:Y:S01]  /*2500*/  F2F.F64.F32 R18, R0 ;  /* 0x0000000000127310 */ /* 0x0000620000201800 */
[----:B------:R-:W-:Y:S05]  /*2510*/  BRA `(.L_x_7103) ;  /* 0x0000000000a47947 */ /* 0x000fea0003800000 */
.L_x_7115:
[----:B------:R-:W-:-:S09]  /*2520*/  UISETP.NE.AND UP0, UPT, UR4, 0x1c, UPT ;  /* 0x0000001c0400788c */ /* 0x000fd2000bf05270 */
[----:B------:R-:W-:Y:S05]  /*2530*/  BRA.U !UP0, `(.L_x_7122) ;  /* 0x0000000108947547 */ /* 0x000fea000b800000 */
[----:B------:R-:W-:-:S09]  /*2540*/  UISETP.NE.AND UP0, UPT, UR4, 0x1d, UPT ;  /* 0x0000001d0400788c */ /* 0x000fd2000bf05270 */
[----:B------:R-:W-:Y:S05]  /*2550*/  BRA.U !UP0, `(.L_x_7123) ;  /* 0x0000000108807547 */ /* 0x000fea000b800000 */
[----:B------:R-:W-:-:S09]  /*2560*/  UISETP.NE.AND UP0, UPT, UR4, 0x2c, UPT ;  /* 0x0000002c0400788c */ /* 0x000fd2000bf05270 */
[----:B------:R-:W-:Y:S05]  /*2570*/  BRA.U !UP0, `(.L_x_7124) ;  /* 0x0000000108487547 */ /* 0x000fea000b800000 */
.L_x_7102:
        /* <DEDUP_REMOVED lines=16> */
.L_x_7125:
[----:B------:R-:W-:Y:S01]  /*2680*/  CS2R R18, SRZ ;  /* 0x0000000000127805 */ /* 0x000fe2000001ff00 */
[----:B------:R-:W-:Y:S06]  /*2690*/  BRA `(.L_x_7103) ;  /* 0x0000000000447947 */ /* 0x000fec0003800000 */
.L_x_7124:
[----:B------:R-:W2:Y:S01]  /*26a0*/  LDG.E.U8 R0, desc[UR36][R2.64] ;  /* 0x0000002402007981 */ /* 0x000ea2000c1e1100 */
[----:B------:R-:W-:Y:S01]  /*26b0*/  IMAD.MOV.U32 R18, RZ, RZ, 0x0 ;  /* 0x00000000ff127424 */ /* 0x000fe200078e00ff */
[----:B------:R-:W-:Y:S02]  /*26c0*/  MOV R19, 0x38000000 ;  /* 0x3800000000137802 */ /* 0x000fe40000000f00 */
[----:B--2---:R-:W-:-:S13]  /*26d0*/  ISETP.NE.AND P0, PT, R0, RZ, PT ;  /* 0x000000ff0000720c */ /* 0x004fda0003f05270 */
        /* <DEDUP_REMOVED lines=8> */
.L_x_7123:
[----:B------:R-:W2:Y:S02]  /*2760*/  LDG.E.64 R18, desc[UR36][R2.64] ;  /* 0x0000002402127981 */ /* 0x000ea4000c1e1b00 */
[----:B--2---:R-:W4:Y:S01]  /*2770*/  I2F.F64.U64 R18, R18 ;  /* 0x0000001200127312 */ /* 0x004f220000301800 */
[----:B------:R-:W-:Y:S05]  /*2780*/  BRA `(.L_x_7103) ;  /* 0x0000000000087947 */ /* 0x000fea0003800000 */
.L_x_7122:
[----:B------:R-:W2:Y:S02]  /*2790*/  LDG.E R2, desc[UR36][R2.64] ;  /* 0x0000002402027981 */ /* 0x000ea4000c1e1900 */
[----:B--2---:R0:W1:Y:S02]  /*27a0*/  I2F.F64.U32 R18, R2 ;  /* 0x0000000200127312 */ /* 0x0040640000201800 */
.L_x_7103:
[----:B------:R-:W-:Y:S05]  /*27b0*/  BSYNC.RECONVERGENT B6 ;  /* 0x0000000000067941 */ /* 0x000fea0003800200 */
.L_x_7097:
        /* <DEDUP_REMOVED lines=18> */
.L_x_7130:
[----:B------:R-:W2:Y:S02]  /*28e0*/  LDG.E.U8 R2, desc[UR36][R2.64] ;  /* 0x0000002402027981 */ /* 0x000ea4000c1e1100 */
[----:B--2---:R0:W2:Y:S01]  /*28f0*/  I2F.F64.U16 R16, R2 ;  /* 0x0000000200107312 */ /* 0x0040a20000101800 */
[----:B------:R-:W-:Y:S05]  /*2900*/  BRA `(.L_x_7132) ;  /* 0x0000000c00607947 */ /* 0x000fea0003800000 */
.L_x_7129:
        /* <DEDUP_REMOVED lines=9> */
.L_x_7134:
[----:B------:R-:W2:Y:S02]  /*29a0*/  LDG.E R2, desc[UR36][R2.64] ;  /* 0x0000002402027981 */ /* 0x000ea4000c1e1900 */
[----:B--2---:R0:W2:Y:S01]  /*29b0*/  I2F.F64 R16, R2 ;  /* 0x0000000200107312 */ /* 0x0040a20000201c00 */
[----:B------:R-:W-:Y:S05]  /*29c0*/  BRA `(.L_x_7132) ;  /* 0x0000000c00307947 */ /* 0x000fea0003800000 */
.L_x_7133:
[----:B------:R-:W2:Y:S02]  /*29d0*/  LDG.E.U16 R2, desc[UR36][R2.64] ;  /* 0x0000002402027981 */ /* 0x000ea4000c1e1500 */
[----:B--2---:R0:W2:Y:S01]  /*29e0*/  I2F.F64.S16 R16, R2 ;  /* 0x0000000200107312 */ /* 0x0040a20000101c00 */
[----:B------:R-:W-:Y:S05]  /*29f0*/  BRA `(.L_x_7132) ;  /* 0x0000000c00247947 */ /* 0x000fea0003800000 */
.L_x_7128:
        /* <DEDUP_REMOVED lines=10> */
.L_x_7136:
[----:B--2---:R-:W2:Y:S02]  /*2aa0*/  LDG.E.U16 R0, desc[UR36][R2.64] ;  /* 0x0000002402007981 */ /* 0x004ea4000c1e1500 */
[----:B--2---:R-:W-:-:S05]  /*2ab0*/  HADD2.F32 R0, -RZ, R0.H0_H0 ;  /* 0x20000000ff007230 */ /* 0x004fca0000004100 */
[----:B------:R-:W-:-:S04]  /*2ac0*/  FMUL.FTZ R0, R0, 1 ;  /* 0x3f80000000007820 */ /* 0x000fc80000410000 */
[----:B------:R0:W2:Y:S01]  /*2ad0*/  F2F.F64.F32 R16, R0 ;  /* 0x0000000000107310 */ /* 0x0000a20000201800 */
[----:B------:R-:W-:Y:S05]  /*2ae0*/  BRA `(.L_x_7132) ;  /* 0x0000000800e87947 */ /* 0x000fea0003800000 */
.L_x_7135:
        /* <DEDUP_REMOVED lines=10> */
.L_x_7138:
[----:B------:R-:W2:Y:S02]  /*2b90*/  LDG.E.U16 R2, desc[UR36][R2.64] ;  /* 0x0000002402027981 */ /* 0x000ea4000c1e1500 */
[----:B--2---:R-:W-:-:S05]  /*2ba0*/  HADD2.F32 R0, -RZ, R2.H0_H0 ;  /* 0x20000002ff007230 */ /* 0x004fca0000004100 */
[----:B------:R-:W-:-:S04]  /*2bb0*/  FMUL.FTZ R0, R0, 1 ;  /* 0x3f80000000007820 */ /* 0x000fc80000410000 */
[----:B------:R0:W2:Y:S01]  /*2bc0*/  F2F.F64.F32 R16, R0 ;  /* 0x0000000000107310 */ /* 0x0000a20000201800 */
[----:B------:R-:W-:Y:S05]  /*2bd0*/  BRA `(.L_x_7132) ;  /* 0x0000000800ac7947 */ /* 0x000fea0003800000 */
.L_x_7137:
[----:B------:R0:W5:Y:S01]  /*2be0*/  LDG.E.64 R16, desc[UR36][R2.64] ;  /* 0x0000002402107981 */ /* 0x000162000c1e1b00 */
[----:B------:R-:W-:Y:S05]  /*2bf0*/  BRA `(.L_x_7132) ;  /* 0x0000000800a47947 */ /* 0x000fea0003800000 */
.L_x_7127:
        /* <DEDUP_REMOVED lines=13> */
.L_x_7141:
[----:B------:R0:W5:Y:S01]  /*2cd0*/  LDG.E.64 R16, desc[UR36][R2.64] ;  /* 0x0000002402107981 */ /* 0x000162000c1e1b00 */
[----:B------:R-:W-:Y:S05]  /*2ce0*/  BRA `(.L_x_7132) ;  /* 0x0000000800687947 */ /* 0x000fea0003800000 */
.L_x_7140:
[----:B------:R-:W-:-:S09]  /*2cf0*/  UISETP.NE.AND UP0, UPT, UR4, 0xf, UPT ;  /* 0x0000000f0400788c */ /* 0x000fd2000bf05270 */
[----:B------:R-:W-:Y:S05]  /*2d00*/  BRA.U !UP0, `(.L_x_7142) ;  /* 0x00000001089c7547 */ /* 0x000fea000b800000 */
[----:B------:R-:W-:-:S09]  /*2d10*/  UISETP.NE.AND UP0, UPT, UR4, 0x17, UPT ;  /* 0x000000170400788c */ /* 0x000fd2000bf05270 */
[----:B------:R-:W-:Y:S05]  /*2d20*/  BRA.U !UP0, `(.L_x_7143) ;  /* 0x00000001085c7547 */ /* 0x000fea000b800000 */
[----:B------:R-:W-:-:S09]  /*2d30*/  UISETP.NE.AND UP0, UPT, UR4, 0x18, UPT ;  /* 0x000000180400788c */ /* 0x000fd2000bf05270 */
[----:B------:R-:W-:Y:S05]  /*2d40*/  BRA.U UP0, `(.L_x_7131) ;  /* 0x0000000500c47547 */ /* 0x000fea000b800000 */
[----:B--2---:R-:W2:Y:S01]  /*2d50*/  LDG.E.U8 R0, desc[UR36][R2.64] ;  /* 0x0000002402007981 */ /* 0x004ea2000c1e1100 */
        /* <DEDUP_REMOVED lines=18> */
[----:B------:R0:W2:Y:S01]  /*2e80*/  F2F.F64.F32 R16, R5 ;  /* 0x0000000500107310 */ /* 0x0000a20000201800 */
[----:B------:R-:W-:Y:S05]  /*2e90*/  BRA `(.L_x_7132) ;  /* 0x0000000400fc7947 */ /* 0x000fea0003800000 */
.L_x_7143:
        /* <DEDUP_REMOVED lines=14> */
.L_x_7142:
[----:B--2---:R-:W2:Y:S02]  /*2f80*/  LDG.E.U16 R0, desc[UR36][R2.64] ;  /* 0x0000002402007981 */ /* 0x004ea4000c1e1500 */
[----:B--2---:R-:W-:-:S05]  /*2f90*/  SHF.L.U32 R0, R0, 0x10, RZ ;  /* 0x0000001000007819 */ /* 0x004fca00000006ff */
[----:B------:R-:W-:-:S04]  /*2fa0*/  FMUL.FTZ R0, R0, 1 ;  /* 0x3f80000000007820 */ /* 0x000fc80000410000 */
[----:B------:R0:W2:Y:S01]  /*2fb0*/  F2F.F64.F32 R16, R0 ;  /* 0x0000000000107310 */ /* 0x0000a20000201800 */
[----:B------:R-:W-:Y:S05]  /*2fc0*/  BRA `(.L_x_7132) ;  /* 0x0000000400b07947 */ /* 0x000fea0003800000 */
.L_x_7139:
        /* <DEDUP_REMOVED lines=11> */
.L_x_7146:
        /* <DEDUP_REMOVED lines=21> */
.L_x_7148:
[----:B------:R-:W-:Y:S05]  /*31d0*/  BSYNC.RECONVERGENT B0 ;  /* 0x0000000000007941 */ /* 0x000fea0003800200 */
.L_x_7147:
[----:B------:R-:W-:Y:S01]  /*31e0*/  IMAD.SHL.U32 R0, R0, 0x100000, RZ ;  /* 0x0010000000007824 */ /* 0x000fe200078e00ff */
[----:B------:R-:W-:-:S04]  /*31f0*/  LEA R2, R2, 0x3b800000, 0x17 ;  /* 0x3b80000002027811 */ /* 0x000fc800078eb8ff */
[----:B------:R-:W-:-:S05]  /*3200*/  LOP3.LUT R0, R2, R0, R7, 0xfe, !PT ;  /* 0x0000000002007212 */ /* 0x000fca00078efe07 */
[----:B------:R-:W-:-:S04]  /*3210*/  FMUL.FTZ R0, R0, 1 ;  /* 0x3f80000000007820 */ /* 0x000fc80000410000 */
[----:B------:R0:W2:Y:S01]  /*3220*/  F2F.F64.F32 R16, R0 ;  /* 0x0000000000107310 */ /* 0x0000a20000201800 */
[----:B------:R-:W-:Y:S05]  /*3230*/  BRA `(.L_x_7132) ;  /* 0x0000000400147947 */ /* 0x000fea0003800000 */
.L_x_7145:
        /* <DEDUP_REMOVED lines=21> */
.L_x_7150:
[----:B------:R-:W-:Y:S05]  /*3390*/  BSYNC.RECONVERGENT B0 ;  /* 0x0000000000007941 */ /* 0x000fea0003800200 */
.L_x_7149:
[----:B------:R-:W-:Y:S01]  /*33a0*/  IMAD.SHL.U32 R0, R0, 0x200000, RZ ;  /* 0x0020000000007824 */ /* 0x000fe200078e00ff */
[----:B------:R-:W-:-:S04]  /*33b0*/  LEA R2, R2, 0x37800000, 0x17 ;  /* 0x3780000002027811 */ /* 0x000fc800078eb8ff */
[----:B------:R-:W-:-:S05]  /*33c0*/  LOP3.LUT R0, R2, R0, R7, 0xfe, !PT ;  /* 0x0000000002007212 */ /* 0x000fca00078efe07 */
[----:B------:R-:W-:-:S04]  /*33d0*/  FMUL.FTZ R0, R0, 1 ;  /* 0x3f80000000007820 */ /* 0x000fc80000410000 */
[----:B------:R0:W2:Y:S01]  /*33e0*/  F2F.F64.F32 R16, R0 ;  /* 0x0000000000107310 */ /* 0x0000a20000201800 */
[----:B------:R-:W-:Y:S05]  /*33f0*/  BRA `(.L_x_7132) ;  /* 0x0000000000a47947 */ /* 0x000fea0003800000 */
.L_x_7144:
[----:B------:R-:W-:-:S09]  /*3400*/  UISETP.NE.AND UP0, UPT, UR4, 0x1c, UPT ;  /* 0x0000001c0400788c */ /* 0x000fd2000bf05270 */
[----:B------:R-:W-:Y:S05]  /*3410*/  BRA.U !UP0, `(.L_x_7151) ;  /* 0x0000000108947547 */ /* 0x000fea000b800000 */
[----:B------:R-:W-:-:S09]  /*3420*/  UISETP.NE.AND UP0, UPT, UR4, 0x1d, UPT ;  /* 0x0000001d0400788c */ /* 0x000fd2000bf05270 */
[----:B------:R-:W-:Y:S05]  /*3430*/  BRA.U !UP0, `(.L_x_7152) ;  /* 0x0000000108807547 */ /* 0x000fea000b800000 */
[----:B------:R-:W-:-:S09]  /*3440*/  UISETP.NE.AND UP0, UPT, UR4, 0x2c, UPT ;  /* 0x0000002c0400788c */ /* 0x000fd2000bf05270 */
[----:B------:R-:W-:Y:S05]  /*3450*/  BRA.U !UP0, `(.L_x_7153) ;  /* 0x0000000108487547 */ /* 0x000fea000b800000 */
.L_x_7131:
        /* <DEDUP_REMOVED lines=15> */
[----:B--2-45:R-:W-:Y:S05]  /*3550*/  CALL.ABS.NOINC R2 ;  /* 0x0000000002007343 */ /* 0x034fea0003c00000 */
.L_x_7154:
[----:B------:R-:W-:Y:S01]  /*3560*/  CS2R R16, SRZ ;  /* 0x0000000000107805 */ /* 0x000fe2000001ff00 */
[----:B------:R-:W-:Y:S06]  /*3570*/  BRA `(.L_x_7132) ;  /* 0x0000000000447947 */ /* 0x000fec0003800000 */
.L_x_7153:
[----:B--2---:R-:W2:Y:S01]  /*3580*/  LDG.E.U8 R0, desc[UR36][R2.64] ;  /* 0x0000002402007981 */ /* 0x004ea2000c1e1100 */
        /* <DEDUP_REMOVED lines=9> */
[----:B------:R2:W0:Y:S01]  /*3620*/  @P0 F2F.F64.F32 R16, R0 ;  /* 0x0000000000100310 */ /* 0x0004220000201800 */
[----:B------:R-:W-:Y:S05]  /*3630*/  BRA `(.L_x_7132) ;  /* 0x0000000000147947 */ /* 0x000fea0003800000 */
.L_x_7152:
[----:B------:R-:W2:Y:S02]  /*3640*/  LDG.E.64 R16, desc[UR36][R2.64] ;  /* 0x0000002402107981 */ /* 0x000ea4000c1e1b00 */
[----:B--2---:R-:W0:Y:S01]  /*3650*/  I2F.F64.U64 R16, R16 ;  /* 0x0000001000107312 */ /* 0x004e220000301800 */
[----:B------:R-:W-:Y:S05]  /*3660*/  BRA `(.L_x_7132) ;  /* 0x0000000000087947 */ /* 0x000fea0003800000 */
.L_x_7151:
[----:B------:R-:W2:Y:S02]  /*3670*/  LDG.E R2, desc[UR36][R2.64] ;  /* 0x0000002402027981 */ /* 0x000ea4000c1e1900 */
[----:B--2---:R0:W2:Y:S02]  /*3680*/  I2F.F64.U32 R16, R2 ;  /* 0x0000000200107312 */ /* 0x0040a40000201800 */
.L_x_7132:
[----:B------:R-:W-:Y:S05]  /*3690*/  BSYNC.RECONVERGENT B6 ;  /* 0x0000000000067941 */ /* 0x000fea0003800200 */
.L_x_7126:
[----:B------:R-:W1:Y:S01]  /*36a0*/  LDCU.64 UR6, c[0x0][0x660] ;  /* 0x0000cc00ff0677ac */ /* 0x000e620008000a00 */
[----:B------:R-:W-:Y:S01]  /*36b0*/  BSSY.RECONVERGENT B6, `(.L_x_7155) ;  /* 0x00000ec000067945 */ /* 0x000fe20003800200 */
[----:B------:R-:W-:-:S04]  /*36c0*/  UPRMT UR4, UR43, 0x9910, URZ ;  /* 0x000099102b047896 */ /* 0x000fc800080000ff */
[----:B------:R-:W-:Y:S01]  /*36d0*/  UISETP.GT.AND UP0, UPT, UR4, 0x9, UPT ;  /* 0x000000090400788c */ /* 0x000fe2000bf04270 */
[----:B-1----:R-:W-:-:S05]  /*36e0*/  IADD3 R24, P0, PT, R24, UR6, RZ ;  /* 0x0000000618187c10 */ /* 0x002fca000ff1e0ff */
        /* <DEDUP_REMOVED lines=10> */
[----:B0-----:R-:W2:Y:S02]  /*3790*/  LDG.E.S8 R2, desc[UR36][R24.64] ;  /* 0x0000002418027981 */ /* 0x001ea4000c1e1300 */
[----:B--2---:R-:W0:Y:S01]  /*37a0*/  I2F.F64.S16 R2, R2 ;  /* 0x0000000200027312 */ /* 0x004e220000101c00 */
[----:B------:R-:W-:Y:S05]  /*37b0*/  BRA `(.L_x_7161) ;  /* 0x0000000c006c7947 */ /* 0x000fea0003800000 */
.L_x_7159:
[----:B0-----:R-:W2:Y:S02]  /*37c0*/  LDG.E.U8 R2, desc[UR36][R24.64] ;  /* 0x0000002418027981 */ /* 0x001ea4000c1e1100 */
[----:B--2---:R-:W0:Y:S01]  /*37d0*/  I2F.F64.U16 R2, R2 ;  /* 0x0000000200027312 */ /* 0x004e220000101800 */
[----:B------:R-:W-:Y:S05]  /*37e0*/  BRA `(.L_x_7161) ;  /* 0x0000000c00607947 */ /* 0x000fea0003800000 */
.L_x_7158:
[----:B------:R-:W-:-:S09]  /*37f0*/  UISETP.NE.AND UP0, UPT, UR4, 0x2, UPT ;  /* 0x000000020400788c */ /* 0x000fd2000bf05270 */
[----:B------:R-:W-:Y:S05]  /*3800*/  BRA.U !UP0, `(.L_x_7162) ;  /* 0x0000000108287547 */ /* 0x000fea000b800000 */
[----:B------:R-:W-:-:S09]  /*3810*/  UISETP.NE.AND UP0, UPT, UR4, 0x3, UPT ;  /* 0x000000030400788c */ /* 0x000fd2000bf05270 */
[----:B------:R-:W-:Y:S05]  /*3820*/  BRA.U !UP0, `(.L_x_7163) ;  /* 0x0000000108147547 */ /* 0x000fea000b800000 */
[----:B------:R-:W-:-:S09]  /*3830*/  UISETP.NE.AND UP0, UPT, UR4, 0x4, UPT ;  /* 0x000000040400788c */ /* 0x000fd2000bf05270 */
[----:B------:R-:W-:Y:S05]  /*3840*/  BRA.U UP0, `(.L_x_7160) ;  /* 0x0000000900bc7547 */ /* 0x000fea000b800000 */
[----:B0-----:R-:W2:Y:S02]  /*3850*/  LDG.E.64 R2, desc[UR36][R24.64] ;  /* 0x0000002418027981 */ /* 0x001ea4000c1e1b00 */
[----:B--2---:R-:W0:Y:S01]  /*3860*/  I2F.F64.S64 R2, R2 ;  /* 0x0000000200027312 */ /* 0x004e220000301c00 */
[----:B------:R-:W-:Y:S05]  /*3870*/  BRA `(.L_x_7161) ;  /* 0x0000000c003c7947 */ /* 0x000fea0003800000 */
.L_x_7163:
[----:B0-----:R-:W2:Y:S02]  /*3880*/  LDG.E R2, desc[UR36][R24.64] ;  /* 0x0000002418027981 */ /* 0x001ea4000c1e1900 */
[----:B--2---:R-:W0:Y:S01]  /*3890*/  I2F.F64 R2, R2 ;  /* 0x0000000200027312 */ /* 0x004e220000201c00 */
[----:B------:R-:W-:Y:S05]  /*38a0*/  BRA `(.L_x_7161) ;  /* 0x0000000c00307947 */ /* 0x000fea0003800000 */
.L_x_7162:
[----:B0-----:R-:W2:Y:S02]  /*38b0*/  LDG.E.U16 R2, desc[UR36][R24.64] ;  /* 0x0000002418027981 */ /* 0x001ea4000c1e1500 */
[----:B--2---:R-:W0:Y:S01]  /*38c0*/  I2F.F64.S16 R2, R2 ;  /* 0x0000000200027312 */ /* 0x004e220000101c00 */
[----:B------:R-:W-:Y:S05]  /*38d0*/  BRA `(.L_x_7161) ;  /* 0x0000000c00247947 */ /* 0x000fea0003800000 */
.L_x_7157:
[----:B------:R-:W-:-:S09]  /*38e0*/  UISETP.GT.AND UP0, UPT, UR4, 0x6, UPT ;  /* 0x000000060400788c */ /* 0x000fd2000bf04270 */
[----:B------:R-:W-:Y:S05]  /*38f0*/  BRA.U UP0, `(.L_x_7164) ;  /* 0x0000000100347547 */ /* 0x000fea000b800000 */
[----:B------:R-:W-:-:S09]  /*3900*/  UISETP.NE.AND UP0, UPT, UR4, 0x5, UPT ;  /* 0x000000050400788c */ /* 0x000fd2000bf05270 */
[----:B------:R-:W-:Y:S05]  /*3910*/  BRA.U !UP0, `(.L_x_7165) ;  /* 0x0000000108187547 */ /* 0x000fea000b800000 */
[----:B------:R-:W-:-:S09]  /*3920*/  UISETP.NE.AND UP0, UPT, UR4, 0x6, UPT ;  /* 0x000000060400788c */ /* 0x000fd2000bf05270 */
[----:B------:R-:W-:Y:S05]  /*3930*/  BRA.U UP0, `(.L_x_7160) ;  /* 0x0000000900807547 */ /* 0x000fea000b800000 */
[----:B0-----:R-:W2:Y:S02]  /*3940*/  LDG.E R2, desc[UR36][R24.64] ;  /* 0x0000002418027981 */ /* 0x001ea4000c1e1900 */
[----:B--2---:R-:W-:-:S06]  /*3950*/  FMUL.FTZ R2, R2, 1 ;  /* 0x3f80000002027820 */ /* 0x004fcc0000410000 */
[----:B------:R-:W2:Y:S01]  /*3960*/  F2F.F64.F32 R2, R2 ;  /* 0x0000000200027310 */ /* 0x000ea20000201800 */
[----:B------:R-:W-:Y:S05]  /*3970*/  BRA `(.L_x_7161) ;  /* 0x0000000800fc7947 */ /* 0x000fea0003800000 */
.L_x_7165:
[----:B0-2---:R-:W2:Y:S02]  /*3980*/  LDG.E.U16 R0, desc[UR36][R24.64] ;  /* 0x0000002418007981 */ /* 0x005ea4000c1e1500 */
[----:B--2---:R-:W-:-:S05]  /*3990*/  HADD2.F32 R0, -RZ, R0.H0_H0 ;  /* 0x20000000ff007230 */ /* 0x004fca0000004100 */
[----:B------:R-:W-:-:S04]  /*39a0*/  FMUL.FTZ R0, R0, 1 ;  /* 0x3f80000000007820 */ /* 0x000fc80000410000 */
[----:B------:R0:W1:Y:S01]  /*39b0*/  F2F.F64.F32 R2, R0 ;  /* 0x0000000000027310 */ /* 0x0000620000201800 */
[----:B------:R-:W-:Y:S05]  /*39c0*/  BRA `(.L_x_7161) ;  /* 0x0000000800e87947 */ /* 0x000fea0003800000 */
.L_x_7164:
        /* <DEDUP_REMOVED lines=10> */
.L_x_7167:
[----:B------:R-:W0:Y:S02]  /*3a70*/  LDG.E.U16 R24, desc[UR36][R24.64] ;  /* 0x0000002418187981 */ /* 0x000e24000c1e1500 */
[----:B0-2---:R-:W-:-:S05]  /*3a80*/  HADD2.F32 R0, -RZ, R24.H0_H0 ;  /* 0x20000018ff007230 */ /* 0x005fca0000004100 */
[----:B------:R-:W-:-:S04]  /*3a90*/  FMUL.FTZ R0, R0, 1 ;  /* 0x3f80000000007820 */ /* 0x000fc80000410000 */
[----:B------:R0:W1:Y:S01]  /*3aa0*/  F2F.F64.F32 R2, R0 ;  /* 0x0000000000027310 */ /* 0x0000620000201800 */
[----:B------:R-:W-:Y:S05]  /*3ab0*/  BRA `(.L_x_7161) ;  /* 0x0000000800ac7947 */ /* 0x000fea0003800000 */
.L_x_7166:
[----:B0-----:R0:W5:Y:S01]  /*3ac0*/  LDG.E.64 R2, desc[UR36][R24.64] ;  /* 0x0000002418027981 */ /* 0x001162000c1e1b00 */
[----:B------:R-:W-:Y:S05]  /*3ad0*/  BRA `(.L_x_7161) ;  /* 0x0000000800a47947 */ /* 0x000fea0003800000 */
.L_x_7156:
        /* <DEDUP_REMOVED lines=9> */
[----:B0-----:R-:W-:Y:S01]  /*3b70*/  IMAD.MOV.U32 R2, RZ, RZ, RZ ;  /* 0x000000ffff027224 */ /* 0x001fe200078e00ff */
[----:B--2---:R-:W-:-:S04]  /*3b80*/  ISETP.NE.AND P0, PT, R24, RZ, PT ;  /* 0x000000ff1800720c */ /* 0x004fc80003f05270 */
[----:B------:R-:W-:Y:S01]  /*3b90*/  FSEL R3, RZ, 1.875, !P0 ;  /* 0x3ff00000ff037808 */ /* 0x000fe20004000000 */
[----:B------:R-:W-:Y:S08]  /*3ba0*/  BRA `(.L_x_7161) ;  /* 0x0000000800707947 */ /* 0x000ff00003800000 */
.L_x_7170:
[----:B0-----:R0:W5:Y:S01]  /*3bb0*/  LDG.E.64 R2, desc[UR36][R24.64] ;  /* 0x0000002418027981 */ /* 0x001162000c1e1b00 */
[----:B------:R-:W-:Y:S05]  /*3bc0*/  BRA `(.L_x_7161) ;  /* 0x0000000800687947 */ /* 0x000fea0003800000 */
.L_x_7169:
[----:B------:R-:W-:-:S09]  /*3bd0*/  UISETP.NE.AND UP0, UPT, UR4, 0xf, UPT ;  /* 0x0000000f0400788c */ /* 0x000fd2000bf05270 */
[----:B------:R-:W-:Y:S05]  /*3be0*/  BRA.U !UP0, `(.L_x_7171) ;  /* 0x00000001089c7547 */ /* 0x000fea000b800000 */
[----:B------:R-:W-:-:S09]  /*3bf0*/  UISETP.NE.AND UP0, UPT, UR4, 0x17, UPT ;  /* 0x000000170400788c */ /* 0x000fd2000bf05270 */
[----:B------:R-:W-:Y:S05]  /*3c00*/  BRA.U !UP0, `(.L_x_7172) ;  /* 0x00000001085c7547 */ /* 0x000fea000b800000 */
[----:B------:R-:W-:-:S09]  /*3c10*/  UISETP.NE.AND UP0, UPT, UR4, 0x18, UPT ;  /* 0x000000180400788c */ /* 0x000fd2000bf05270 */
[----:B------:R-:W-:Y:S05]  /*3c20*/  BRA.U UP0, `(.L_x_7160) ;  /* 0x0000000500c47547 */ /* 0x000fea000b800000 */
[----:B0-2---:R-:W2:Y:S01]  /*3c30*/  LDG.E.U8 R0, desc[UR36][R24.64] ;  /* 0x0000002418007981 */ /* 0x005ea2000c1e1100 */
        /* <DEDUP_REMOVED lines=20> */
.L_x_7172:
[----:B0-----:R-:W2:Y:S02]  /*3d80*/  LDG.E.U8 R3, desc[UR36][R24.64] ;  /* 0x0000002418037981 */ /* 0x001ea4000c1e1100 */
        /* <DEDUP_REMOVED lines=13> */
.L_x_7171:
[----:B0-2---:R-:W2:Y:S02]  /*3e60*/  LDG.E.U16 R0, desc[UR36][R24.64] ;  /* 0x0000002418007981 */ /* 0x005ea4000c1e1500 */
[----:B--2---:R-:W-:-:S05]  /*3e70*/  SHF.L.U32 R0, R0, 0x10, RZ ;  /* 0x0000001000007819 */ /* 0x004fca00000006ff */
[----:B------:R-:W-:-:S04]  /*3e80*/  FMUL.FTZ R0, R0, 1 ;  /* 0x3f80000000007820 */ /* 0x000fc80000410000 */
[----:B------:R0:W1:Y:S01]  /*3e90*/  F2F.F64.F32 R2, R0 ;  /* 0x0000000000027310 */ /* 0x0000620000201800 */
[----:B------:R-:W-:Y:S05]  /*3ea0*/  BRA `(.L_x_7161) ;  /* 0x0000000400b07947 */ /* 0x000fea0003800000 */
.L_x_7168:
        /* <DEDUP_REMOVED lines=8> */
[----:B0-----:R-:W2:Y:S02]  /*3f30*/  LDG.E.U16 R2, desc[UR36][R24.64] ;  /* 0x0000002418027981 */ /* 0x001ea4000c1e1500 */
[----:B--2---:R-:W0:Y:S01]  /*3f40*/  I2F.F64.U16 R2, R2 ;  /* 0x0000000200027312 */ /* 0x004e220000101800 */
[----:B------:R-:W-:Y:S05]  /*3f50*/  BRA `(.L_x_7161) ;  /* 0x0000000400847947 */ /* 0x000fea0003800000 */
.L_x_7175:
[----:B------:R-:W2:Y:S01]  /*3f60*/  LDG.E.U8 R24, desc[UR36][R24.64] ;  /* 0x0000002418187981 */ /* 0x000ea2000c1e1100 */
[----:B0-----:R-:W-:Y:S02]  /*3f70*/  CS2R R2, SRZ ;  /* 0x0000000000027805 */ /* 0x001fe4000001ff00 */
        /* <DEDUP_REMOVED lines=19> */
.L_x_7177:
[----:B------:R-:W-:Y:S05]  /*40b0*/  BSYNC.RECONVERGENT B0 ;  /* 0x0000000000007941 */ /* 0x000fea0003800200 */
.L_x_7176:
[----:B------:R-:W-:Y:S01]  /*40c0*/  IMAD.SHL.U32 R0, R0, 0x100000, RZ ;  /* 0x0010000000007824 */ /* 0x000fe200078e00ff */
[----:B------:R-:W-:-:S04]  /*40d0*/  LEA R2, R2, 0x3b800000, 0x17 ;  /* 0x3b80000002027811 */ /* 0x000fc800078eb8ff */
[----:B------:R-:W-:-:S05]  /*40e0*/  LOP3.LUT R0, R2, R0, R7, 0xfe, !PT ;  /* 0x0000000002007212 */ /* 0x000fca00078efe07 */
[----:B------:R-:W-:-:S04]  /*40f0*/  FMUL.FTZ R0, R0, 1 ;  /* 0x3f80000000007820 */ /* 0x000fc80000410000 */
[----:B------:R0:W1:Y:S01]  /*4100*/  F2F.F64.F32 R2, R0 ;  /* 0x0000000000027310 */ /* 0x0000620000201800 */
[----:B------:R-:W-:Y:S05]  /*4110*/  BRA `(.L_x_7161) ;  /* 0x0000000400147947 */ /* 0x000fea0003800000 */
.L_x_7174:
[----:B------:R-:W2:Y:S01]  /*4120*/  LDG.E.U8 R24, desc[UR36][R24.64] ;  /* 0x0000002418187981 */ /* 0x000ea2000c1e1100 */
[----:B0-----:R-:W-:Y:S02]  /*4130*/  CS2R R2, SRZ ;  /* 0x0000000000027805 */ /* 0x001fe4000001ff00 */
        /* <DEDUP_REMOVED lines=19> */
.L_x_7179:
[----:B------:R-:W-:Y:S05]  /*4270*/  BSYNC.RECONVERGENT B0 ;  /* 0x0000000000007941 */ /* 0x000fea0003800200 */
.L_x_7178:
[----:B------:R-:W-:Y:S01]  /*4280*/  IMAD.SHL.U32 R0, R0, 0x200000, RZ ;  /* 0x0020000000007824 */ /* 0x000fe200078e00ff */
[----:B------:R-:W-:-:S04]  /*4290*/  LEA R2, R2, 0x37800000, 0x17 ;  /* 0x3780000002027811 */ /* 0x000fc800078eb8ff */
[----:B------:R-:W-:-:S05]  /*42a0*/  LOP3.LUT R0, R2, R0, R7, 0xfe, !PT ;  /* 0x0000000002007212 */ /* 0x000fca00078efe07 */
[----:B------:R-:W-:-:S04]  /*42b0*/  FMUL.FTZ R0, R0, 1 ;  /* 0x3f80000000007820 */ /* 0x000fc80000410000 */
[----:B------:R0:W1:Y:S01]  /*42c0*/  F2F.F64.F32 R2, R0 ;  /* 0x0000000000027310 */ /* 0x0000620000201800 */
[----:B------:R-:W-:Y:S05]  /*42d0*/  BRA `(.L_x_7161) ;  /* 0x0000000000a47947 */ /* 0x000fea0003800000 */
.L_x_7173:
[----:B------:R-:W-:-:S09]  /*42e0*/  UISETP.NE.AND UP0, UPT, UR4, 0x1c, UPT ;  /* 0x0000001c0400788c */ /* 0x000fd2000bf05270 */
[----:B------:R-:W-:Y:S05]  /*42f0*/  BRA.U !UP0, `(.L_x_7180) ;  /* 0x0000000108947547 */ /* 0x000fea000b800000 */
[----:B------:R-:W-:-:S09]  /*4300*/  UISETP.NE.AND UP0, UPT, UR4, 0x1d, UPT ;  /* 0x0000001d0400788c */ /* 0x000fd2000bf05270 */
[----:B------:R-:W-:Y:S05]  /*4310*/  BRA.U !UP0, `(.L_x_7181) ;  /* 0x0000000108807547 */ /* 0x000fea000b800000 */
[----:B------:R-:W-:-:S09]  /*4320*/  UISETP.NE.AND UP0, UPT, UR4, 0x2c, UPT ;  /* 0x0000002c0400788c */ /* 0x000fd2000bf05270 */
[----:B------:R-:W-:Y:S05]  /*4330*/  BRA.U !UP0, `(.L_x_7182) ;  /* 0x0000000108487547 */ /* 0x000fea000b800000 */
.L_x_7160:
[----:B0-----:R-:W-:Y:S01]  /*4340*/  MOV R2, 0x0 ;  /* 0x0000000000027802 */ /* 0x001fe20000000f00 */
        /* <DEDUP_REMOVED lines=15> */
.L_x_7183:
[----:B------:R-:W-:Y:S01]  /*4440*/  CS2R R2, SRZ ;  /* 0x0000000000027805 */ /* 0x000fe2000001ff00 */
[----:B------:R-:W-:Y:S06]  /*4450*/  BRA `(.L_x_7161) ;  /* 0x0000000000447947 */ /* 0x000fec0003800000 */
.L_x_7182:
[----:B0-2---:R-:W2:Y:S01]  /*4460*/  LDG.E.U8 R0, desc[UR36][R24.64] ;  /* 0x0000002418007981 */ /* 0x005ea2000c1e1100 */
        /* <DEDUP_REMOVED lines=11> */
.L_x_7181:
[----:B0-----:R-:W2:Y:S02]  /*4520*/  LDG.E.64 R2, desc[UR36][R24.64] ;  /* 0x0000002418027981 */ /* 0x001ea4000c1e1b00 */
[----:B--2---:R-:W0:Y:S01]  /*4530*/  I2F.F64.U64 R2, R2 ;  /* 0x0000000200027312 */ /* 0x004e220000301800 */
[----:B------:R-:W-:Y:S05]  /*4540*/  BRA `(.L_x_7161) ;  /* 0x0000000000087947 */ /* 0x000fea0003800000 */
.L_x_7180:
[----:B0-----:R-:W2:Y:S02]  /*4550*/  LDG.E R2, desc[UR36][R24.64] ;  /* 0x0000002418027981 */ /* 0x001ea4000c1e1900 */
[----:B--2---:R-:W0:Y:S02]  /*4560*/  I2F.F64.U32 R2, R2 ;  /* 0x0000000200027312 */ /* 0x004e240000201800 */
.L_x_7161:
[----:B------:R-:W-:Y:S05]  /*4570*/  BSYNC.RECONVERGENT B6 ;  /* 0x0000000000067941 */ /* 0x000fea0003800200 */
.L_x_7155:
[----:B012--5:R-:W-:Y:S01]  /*4580*/  DSETP.GEU.AND P0, PT, |R2|, 0.5, PT ;  /* 0x3fe000000200742a */ /* 0x027fe20003f0e200 */
[----:B------:R-:W0:Y:S01]  /*4590*/  LDCU.64 UR6, c[0x0][0x648] ;  /* 0x0000c900ff0677ac */ /* 0x000e220008000a00 */
[----:B---34-:R-:W-:Y:S01]  /*45a0*/  DADD R6, R16, -R18 ;  /* 0x0000000010067229 */ /* 0x018fe20000000812 */
[----:B------:R-:W-:-:S04]  /*45b0*/  UPRMT UR4, UR44, 0x9910, URZ ;  /* 0x000099102c047896 */ /* 0x000fc800080000ff */
[----:B------:R-:W-:-:S07]  /*45c0*/  UISETP.GT.AND UP0, UPT, UR4, 0x9, UPT ;  /* 0x000000090400788c */ /* 0x000fce000bf04270 */
[----:B------:R-:W-:Y:S02]  /*45d0*/  @P0 DADD R8, -R2, 1 ;  /* 0x3ff0000002080429 */ /* 0x000fe40000000100 */
[----:B------:R-:W-:Y:S01]  /*45e0*/  @!P0 DFMA R4, R6, R2, R18 ;  /* 0x000000020604822b */ /* 0x000fe20000000012 */
[----:B0-----:R-:W-:-:S05]  /*45f0*/  IADD3 R2, P1, PT, R22, UR6, RZ ;  /* 0x0000000616027c10 */ /* 0x001fca000ff3e0ff */
[----:B------:R-:W-:Y:S01]  /*4600*/  @P0 DFMA R4, -R6, R8, R16 ;  /* 0x000000080604022b */ /* 0x000fe20000000110 */
[----:B------:R-:W-:Y:S01]  /*4610*/  IMAD.X R3, RZ, RZ, UR7, P1 ;  /* 0x00000007ff037e24 */ /* 0x000fe200088e06ff */
[----:B------:R-:W-:Y:S09]  /*4620*/  BRA.U UP0, `(.L_x_7184) ;  /* 0x0000000500307547 */ /* 0x000ff2000b800000 */
        /* <DEDUP_REMOVED lines=11> */
.L_x_7187:
[----:B------:R-:W0:Y:S02]  /*46e0*/  F2I.S64.F64.TRUNC R4, R4 ;  /* 0x0000000400047311 */ /* 0x000e24000030d900 */
[----:B0-----:R-:W-:-:S05]  /*46f0*/  IMAD.MOV.U32 R7, RZ, RZ, R4 ;  /* 0x000000ffff077224 */ /* 0x001fca00078e0004 */
[----:B------:R0:W-:Y:S01]  /*4700*/  STG.E.U8 desc[UR36][R2.64], R7 ;  /* 0x0000000702007986 */ /* 0x0001e2000c101124 */
[----:B------:R-:W-:Y:S05]  /*4710*/  BRA `(.L_x_7189) ;  /* 0x0000000c00e47947 */ /* 0x000fea0003800000 */
.L_x_7186:
        /* <DEDUP_REMOVED lines=9> */
.L_x_7191:
[----:B------:R-:W0:Y:S02]  /*47b0*/  F2I.F64.TRUNC R5, R4 ;  /* 0x0000000400057311 */ /* 0x000e24000030d100 */
[----:B0-----:R0:W-:Y:S01]  /*47c0*/  STG.E desc[UR36][R2.64], R5 ;  /* 0x0000000502007986 */ /* 0x0011e2000c101924 */
[----:B------:R-:W-:Y:S05]  /*47d0*/  BRA `(.L_x_7189) ;  /* 0x0000000c00b47947 */ /* 0x000fea0003800000 */
.L_x_7190:
[----:B------:R-:W0:Y:S02]  /*47e0*/  F2I.F64.TRUNC R5, R4 ;  /* 0x0000000400057311 */ /* 0x000e24000030d100 */
[----:B0-----:R0:W-:Y:S01]  /*47f0*/  STG.E.U16 desc[UR36][R2.64], R5 ;  /* 0x0000000502007986 */ /* 0x0011e2000c101524 */
[----:B------:R-:W-:Y:S05]  /*4800*/  BRA `(.L_x_7189) ;  /* 0x0000000c00a87947 */ /* 0x000fea0003800000 */
.L_x_7185:
        /* <DEDUP_REMOVED lines=13> */
.L_x_7193:
        /* <DEDUP_REMOVED lines=8> */
.L_x_7192:
        /* <DEDUP_REMOVED lines=10> */
[----:B------:R-:W-:-:S13]  /*4a00*/  MOV R7, RZ ;  /* 0x000000ff00077202 */ /* 0x000fda0000000f00 */
[----:B0-----:R-:W-:-:S05]  /*4a10*/  @!P0 FMUL R6, R6, 1.175494350822287508e-38 ;  /* 0x0080000006068820 */ /* 0x001fca0000400000 */
[----:B------:R0:W-:Y:S01]  /*4a20*/  STG.E.64 desc[UR36][R2.64], R6 ;  /* 0x0000000602007986 */ /* 0x0001e2000c101b24 */
[----:B------:R-:W-:Y:S05]  /*4a30*/  BRA `(.L_x_7189) ;  /* 0x0000000c001c7947 */ /* 0x000fea0003800000 */
.L_x_7195:
        /* <DEDUP_REMOVED lines=9> */
.L_x_7194:
[----:B------:R0:W-:Y:S01]  /*4ad0*/  STG.E.64 desc[UR36][R2.64], R4 ;  /* 0x0000000402007986 */ /* 0x0001e2000c101b24 */
[----:B------:R-:W-:Y:S05]  /*4ae0*/  BRA `(.L_x_7189) ;  /* 0x0000000800f07947 */ /* 0x000fea0003800000 */
.L_x_7184:
        /* <DEDUP_REMOVED lines=12> */
.L_x_7198:
[----:B------:R-:W-:-:S05]  /*4bb0*/  CS2R R6, SRZ ;  /* 0x0000000000067805 */ /* 0x000fca000001ff00 */
[----:B------:R0:W-:Y:S01]  /*4bc0*/  STG.E.128 desc[UR36][R2.64], R4 ;  /* 0x0000000402007986 */ /* 0x0001e2000c101d24 */
[----:B------:R-:W-:Y:S05]  /*4bd0*/  BRA `(.L_x_7189) ;  /* 0x0000000800b47947 */ /* 0x000fea0003800000 */
.L_x_7197:
        /* <DEDUP_REMOVED lines=23> */
.L_x_7202:
[----:B------:R-:W-:Y:S05]  /*4d50*/  BSYNC.RECONVERGENT B0 ;  /* 0x0000000000007941 */ /* 0x000fea0003800200 */
.L_x_7201:
[----:B------:R-:W-:-:S05]  /*4d60*/  LOP3.LUT R7, R0, 0x80, R7, 0xf8, !PT ;  /* 0x0000008000077812 */ /* 0x000fca00078ef807 */
[----:B------:R0:W-:Y:S01]  /*4d70*/  STG.E.U8 desc[UR36][R2.64], R7 ;  /* 0x0000000702007986 */ /* 0x0001e2000c101124 */
[----:B------:R-:W-:Y:S05]  /*4d80*/  BRA `(.L_x_7189) ;  /* 0x0000000800487947 */ /* 0x000fea0003800000 */
.L_x_7200:
        /* <DEDUP_REMOVED lines=19> */
.L_x_7204:
[----:B------:R-:W-:Y:S05]  /*4ec0*/  BSYNC.RECONVERGENT B0 ;  /* 0x0000000000007941 */ /* 0x000fea0003800200 */
.L_x_7203:
[----:B------:R-:W-:-:S05]  /*4ed0*/  LOP3.LUT R7, R0, 0x80, R7, 0xf8, !PT ;  /* 0x0000008000077812 */ /* 0x000fca00078ef807 */
[----:B------:R0:W-:Y:S01]  /*4ee0*/  STG.E.U8 desc[UR36][R2.64], R7 ;  /* 0x0000000702007986 */ /* 0x0001e2000c101124 */
[----:B------:R-:W-:Y:S05]  /*4ef0*/  BRA `(.L_x_7189) ;  /* 0x0000000400ec7947 */ /* 0x000fea0003800000 */
.L_x_7199:
        /* <DEDUP_REMOVED lines=8> */
.L_x_7196:
        /* <DEDUP_REMOVED lines=11> */
.L_x_7207:
        /* <DEDUP_REMOVED lines=17> */
.L_x_7210:
[----:B------:R-:W-:-:S04]  /*5140*/  SHF.R.U32.HI R0, RZ, 0x14, R7 ;  /* 0x00000014ff007819 */ /* 0x000fc80000011607 */
[----:B------:R-:W-:-:S04]  /*5150*/  LOP3.LUT R0, R0, 0x1, RZ, 0xc0, !PT ;  /* 0x0000000100007812 */ /* 0x000fc800078ec0ff */
[----:B------:R-:W-:-:S04]  /*5160*/  IADD3 R0, PT, PT, R7, 0x487ffff, R0 ;  /* 0x0487ffff07007810 */ /* 0x000fc80007ffe000 */
[----:B------:R-:W-:-:S04]  /*5170*/  SHF.R.U32.HI R0, RZ, 0x14, R0 ;  /* 0x00000014ff007819 */ /* 0x000fc80000011600 */
[----:B------:R-:W-:-:S07]  /*5180*/  LOP3.LUT R4, R0, 0xff, RZ, 0xc0, !PT ;  /* 0x000000ff00047812 */ /* 0x000fce00078ec0ff */
.L_x_7211:
[----:B------:R-:W-:-:S04]  /*5190*/  SHF.R.U32.HI R5, RZ, 0x18, R7 ;  /* 0x00000018ff057819 */ /* 0x000fc80000011607 */
[----:B------:R-:W-:-:S04]  /*51a0*/  LOP3.LUT R4, R4, 0x80, R5, 0xf8, !PT ;  /* 0x0000008004047812 */ /* 0x000fc800078ef805 */
[----:B------:R-:W-:-:S07]  /*51b0*/  PRMT R0, R4, 0x7610, R0 ;  /* 0x0000761004007816 */ /* 0x000fce0000000000 */
.L_x_7209:
[----:B------:R-:W-:Y:S05]  /*51c0*/  BSYNC.RECONVERGENT B0 ;  /* 0x0000000000007941 */ /* 0x000fea0003800200 */
.L_x_7208:
[----:B------:R0:W-:Y:S01]  /*51d0*/  STG.E.U8 desc[UR36][R2.64], R0 ;  /* 0x0000000002007986 */ /* 0x0001e2000c101124 */
[----:B------:R-:W-:Y:S05]  /*51e0*/  BRA `(.L_x_7189) ;  /* 0x0000000400307947 */ /* 0x000fea0003800000 */
.L_x_7206:
        /* <DEDUP_REMOVED lines=17> */
.L_x_7214:
[----:B------:R-:W-:-:S04]  /*5300*/  SHF.R.U32.HI R0, RZ, 0x15, R7 ;  /* 0x00000015ff007819 */ /* 0x000fc80000011607 */
[----:B------:R-:W-:-:S04]  /*5310*/  LOP3.LUT R0, R0, 0x1, RZ, 0xc0, !PT ;  /* 0x0000000100007812 */ /* 0x000fc800078ec0ff */
[----:B------:R-:W-:-:S04]  /*5320*/  IADD3 R0, PT, PT, R7, 0x88fffff, R0 ;  /* 0x088fffff07007810 */ /* 0x000fc80007ffe000 */
[----:B------:R-:W-:-:S04]  /*5330*/  SHF.R.U32.HI R0, RZ, 0x15, R0 ;  /* 0x00000015ff007819 */ /* 0x000fc80000011600 */
[----:B------:R-:W-:-:S07]  /*5340*/  LOP3.LUT R4, R0, 0xff, RZ, 0xc0, !PT ;  /* 0x000000ff00047812 */ /* 0x000fce00078ec0ff */
.L_x_7215:
[----:B------:R-:W-:-:S04]  /*5350*/  SHF.R.U32.HI R5, RZ, 0x18, R7 ;  /* 0x00000018ff057819 */ /* 0x000fc80000011607 */
[----:B------:R-:W-:-:S04]  /*5360*/  LOP3.LUT R4, R4, 0x80, R5, 0xf8, !PT ;  /* 0x0000008004047812 */ /* 0x000fc800078ef805 */
[----:B------:R-:W-:-:S07]  /*5370*/  PRMT R0, R4, 0x7610, R0 ;  /* 0x0000761004007816 */ /* 0x000fce0000000000 */
.L_x_7213:
[----:B------:R-:W-:Y:S05]  /*5380*/  BSYNC.RECONVERGENT B0 ;  /* 0x0000000000007941 */ /* 0x000fea0003800200 */
.L_x_7212:
[----:B------:R2:W-:Y:S01]  /*5390*/  STG.E.U8 desc[UR36][R2.64], R0 ;  /* 0x0000000002007986 */ /* 0x0005e2000c101124 */
[----:B------:R-:W-:Y:S05]  /*53a0*/  BRA `(.L_x_7189) ;  /* 0x0000000000c07947 */ /* 0x000fea0003800000 */
.L_x_7205:
[----:B------:R-:W-:-:S09]  /*53b0*/  UISETP.NE.AND UP0, UPT, UR4, 0x1c, UPT ;  /* 0x0000001c0400788c */ /* 0x000fd2000bf05270 */
[----:B------:R-:W-:Y:S05]  /*53c0*/  BRA.U !UP0, `(.L_x_7216) ;  /* 0x0000000108b07547 */ /* 0x000fea000b800000 */
[----:B------:R-:W-:-:S09]  /*53d0*/  UISETP.NE.AND UP0, UPT, UR4, 0x1d, UPT ;  /* 0x0000001d0400788c */ /* 0x000fd2000bf05270 */
[----:B------:R-:W-:Y:S05]  /*53e0*/  BRA.U !UP0, `(.L_x_7217) ;  /* 0x00000001089c7547 */ /* 0x000fea000b800000 */
[----:B------:R-:W-:-:S09]  /*53f0*/  UISETP.NE.AND UP0, UPT, UR4, 0x2c, UPT ;  /* 0x0000002c0400788c */ /* 0x000fd2000bf05270 */
[----:B------:R-:W-:Y:S05]  /*5400*/  BRA.U !UP0, `(.L_x_7218) ;  /* 0x0000000108447547 */ /* 0x000fea000b800000 */
.L_x_7188:
        /* <DEDUP_REMOVED lines=8> */
[----:B0-----:R-:W-:Y:S01]  /*5490*/  IMAD.U32 R4, RZ, RZ, UR6 ;  /* 0x00000006ff047e24 */ /* 0x001fe2000f8e00ff */
[----:B------:R-:W-:Y:S01]  /*54a0*/  MOV R5, UR7 ;  /* 0x0000000700057c02 */ /* 0x000fe20008000f00 */
[----:B---3--:R-:W-:-:S02]  /*54b0*/  IMAD.U32 R6, RZ, RZ, UR8 ;  /* 0x00000008ff067e24 */ /* 0x008fc4000f8e00ff */
[----:B------:R-:W-:Y:S01]  /*54c0*/  IMAD.U32 R7, RZ, RZ, UR9 ;  /* 0x00000009ff077e24 */ /* 0x000fe2000f8e00ff */
[----:B----4-:R-:W-:Y:S01]  /*54d0*/  MOV R10, UR4 ;  /* 0x00000004000a7c02 */ /* 0x010fe20008000f00 */
[----:B-1----:R-:W-:-:S07]  /*54e0*/  IMAD.U32 R11, RZ, RZ, UR5 ;  /* 0x00000005ff0b7e24 */ /* 0x002fce000f8e00ff */
[----:B------:R-:W-:-:S07]  /*54f0*/  LEPC R20, `(.L_x_7219) ;  /* 0x000000001014794e */ /* 0x000fce0000000000 */
[----:B--2---:R-:W-:Y:S05]  /*5500*/  CALL.ABS.NOINC R2 ;  /* 0x0000000002007343 */ /* 0x004fea0003c00000 */
.L_x_7219:
[----:B------:R-:W-:Y:S05]  /*5510*/  BRA `(.L_x_7189) ;  /* 0x0000000000647947 */ /* 0x000fea0003800000 */
.L_x_7218:
        /* <DEDUP_REMOVED lines=20> */
.L_x_7217:
[----:B------:R-:W0:Y:S02]  /*5660*/  F2I.U64.F64.TRUNC R4, R4 ;  /* 0x0000000400047311 */ /* 0x000e24000030d800 */
[----:B0-----:R0:W-:Y:S01]  /*5670*/  STG.E.64 desc[UR36][R2.64], R4 ;  /* 0x0000000402007986 */ /* 0x0011e2000c101b24 */
[----:B------:R-:W-:Y:S05]  /*5680*/  BRA `(.L_x_7189) ;  /* 0x0000000000087947 */ /* 0x000fea0003800000 */
.L_x_7216:
[----:B------:R-:W0:Y:S02]  /*5690*/  F2I.U32.F64.TRUNC R5, R4 ;  /* 0x0000000400057311 */ /* 0x000e24000030d000 */
[----:B0-----:R3:W-:Y:S02]  /*56a0*/  STG.E desc[UR36][R2.64], R5 ;  /* 0x0000000502007986 */ /* 0x0017e4000c101924 */
.L_x_7189:
[----:B------:R-:W-:-:S07]  /*56b0*/  IADD3 R23, PT, PT, R23, 0x80, RZ ;  /* 0x0000008017177810 */ /* 0x000fce0007ffe0ff */
.L_x_7095:
[----:B------:R-:W-:Y:S05]  /*56c0*/  BSYNC.RECONVERGENT B7 ;  /* 0x0000000000077941 */ /* 0x000fea0003800200 */
.L_x_7094:
[----:B------:R-:W5:Y:S01]  /*56d0*/  LDCU UR4, c[0x0][0x380] ;  /* 0x00007000ff0477ac */ /* 0x000f620008000800 */
[----:B------:R-:W-:Y:S01]  /*56e0*/  BSSY.RECONVERGENT B7, `(.L_x_7220) ;  /* 0x000055c000077945 */ /* 0x000fe20003800200 */
[----:B-----5:R-:W-:-:S13]  /*56f0*/  ISETP.GE.AND P0, PT, R23, UR4, PT ;  /* 0x0000000417007c0c */ /* 0x020fda000bf06270 */
[----:B------:R-:W-:Y:S05]  /*5700*/  @P0 BRA `(.L_x_7221) ;  /* 0x0000005400640947 */ /* 0x000fea0003800000 */
[----:B------:R-:W5:Y:S01]  /*5710*/  LDCU UR4, c[0x0][0x388] ;  /* 0x00007100ff0477ac */ /* 0x000f620008000800 */
[----:B0-2---:R-:W-:Y:S02]  /*5720*/  HFMA2 R0, -RZ, RZ, 0, 0 ;  /* 0x00000000ff007431 */ /* 0x005fe400000001ff */
        /* <DEDUP_REMOVED lines=12> */
[----:B------:R-:W-:-:S04]  /*57f0*/  SHF.R.U32.HI R3, RZ, UR5, R2 ;  /* 0x00000005ff037c19 */ /* 0x000fc80008011602 */
[----:B------:R-:W-:-:S05]  /*5800*/  IADD3 R24, PT, PT, -R3, RZ, RZ ;  /* 0x000000ff03187210 */ /* 0x000fca0007ffe1ff */
[----:B0-----:R-:W-:-:S04]  /*5810*/  IMAD R24, R24, UR6, R23 ;  /* 0x0000000618187c24 */ /* 0x001fc8000f8e0217 */
[C---:B--2---:R-:W-:Y:S02]  /*5820*/  IMAD R22, R24.reuse, UR8, RZ ;  /* 0x0000000818167c24 */ /* 0x044fe4000f8e02ff */
        /* <DEDUP_REMOVED lines=362> */
.L_x_7222:
[----:B------:R-:W1:Y:S01]  /*6ed0*/  LDCU.64 UR6, c[0x0][0x650] ;  /* 0x0000ca00ff0677ac */ /* 0x000e620008000a00 */
[----:B------:R-:W-:Y:S01]  /*6ee0*/  BSSY.RECONVERGENT B6, `(.L_x_7223) ;  /* 0x00000ec000067945 */ /* 0x000fe20003800200 */
        /* <DEDUP_REMOVED lines=16> */
.L_x_7227:
[----:B------:R-:W2:Y:S02]  /*6ff0*/  LDG.E.U8 R2, desc[UR36][R2.64] ;  /* 0x0000002402027981 */ /* 0x000ea4000c1e1100 */
[----:B--2---:R0:W1:Y:S01]  /*7000*/  I2F.F64.U16 R18, R2 ;  /* 0x0000000200127312 */ /* 0x0040620000101800 */
[----:B------:R-:W-:Y:S05]  /*7010*/  BRA `(.L_x_7229) ;  /* 0x0000000c00607947 */ /* 0x000fea0003800000 */
.L_x_7226:
        /* <DEDUP_REMOVED lines=9> */
.L_x_7231:
[----:B------:R-:W2:Y:S02]  /*70b0*/  LDG.E R2, desc[UR36][R2.64] ;  /* 0x0000002402027981 */ /* 0x000ea4000c1e1900 */
[----:B--2---:R0:W1:Y:S01]  /*70c0*/  I2F.F64 R18, R2 ;  /* 0x0000000200127312 */ /* 0x0040620000201c00 */
[----:B------:R-:W-:Y:S05]  /*70d0*/  BRA `(.L_x_7229) ;  /* 0x0000000c00307947 */ /* 0x000fea0003800000 */
.L_x_7230:
[----:B------:R-:W2:Y:S02]  /*70e0*/  LDG.E.U16 R2, desc[UR36][R2.64] ;  /* 0x0000002402027981 */ /* 0x000ea4000c1e1500 */
[----:B--2---:R0:W1:Y:S01]  /*70f0*/  I2F.F64.S16 R18, R2 ;  /* 0x0000000200127312 */ /* 0x0040620000101c00 */
[----:B------:R-:W-:Y:S05]  /*7100*/  BRA `(.L_x_7229) ;  /* 0x0000000c00247947 */ /* 0x000fea0003800000 */
.L_x_7225:
        /* <DEDUP_REMOVED lines=10> */
.L_x_7233:
[----:B------:R-:W2:Y:S02]  /*71b0*/  LDG.E.U16 R0, desc[UR36][R2.64] ;  /* 0x0000002402007981 */ /* 0x000ea4000c1e1500 */
[----:B--2---:R-:W-:-:S05]  /*71c0*/  HADD2.F32 R0, -RZ, R0.H0_H0 ;  /* 0x20000000ff007230 */ /* 0x004fca0000004100 */
[----:B------:R-:W-:-:S04]  /*71d0*/  FMUL.FTZ R0, R0, 1 ;  /* 0x3f80000000007820 */ /* 0x000fc80000410000 */
[----:B------:R0:W1:Y:S01]  /*71e0*/  F2F.F64.F32 R18, R0 ;  /* 0x0000000000127310 */ /* 0x0000620000201800 */
[----:B------:R-:W-:Y:S05]  /*71f0*/  BRA `(.L_x_7229) ;  /* 0x0000000800e87947 */ /* 0x000fea0003800000 */
.L_x_7232:
        /* <DEDUP_REMOVED lines=10> */
.L_x_7235:
[----:B------:R-:W2:Y:S02]  /*72a0*/  LDG.E.U16 R2, desc[UR36][R2.64] ;  /* 0x0000002402027981 */ /* 0x000ea4000c1e1500 */
[----:B--2---:R-:W-:-:S05]  /*72b0*/  HADD2.F32 R0, -RZ, R2.H0_H0 ;  /* 0x20000002ff007230 */ /* 0x004fca0000004100 */
[----:B------:R-:W-:-:S04]  /*72c0*/  FMUL.FTZ R0, R0, 1 ;  /* 0x3f80000000007820 */ /* 0x000fc80000410000 */
[----:B------:R0:W1:Y:S01]  /*72d0*/  F2F.F64.F32 R18, R0 ;  /* 0x0000000000127310 */ /* 0x0000620000201800 */
[----:B------:R-:W-:Y:S05]  /*72e0*/  BRA `(.L_x_7229) ;  /* 0x0000000800ac7947 */ /* 0x000fea0003800000 */
.L_x_7234:
[----:B------:R0:W5:Y:S01]  /*72f0*/  LDG.E.64 R18, desc[UR36][R2.64] ;  /* 0x0000002402127981 */ /* 0x000162000c1e1b00 */
[----:B------:R-:W-:Y:S05]  /*7300*/  BRA `(.L_x_7229) ;  /* 0x0000000800a47947 */ /* 0x000fea0003800000 */
.L_x_7224:
        /* <DEDUP_REMOVED lines=13> */
.L_x_7238:
[----:B------:R0:W5:Y:S01]  /*73e0*/  LDG.E.64 R18, desc[UR36][R2.64] ;  /* 0x0000002402127981 */ /* 0x000162000c1e1b00 */
[----:B------:R-:W-:Y:S05]  /*73f0*/  BRA `(.L_x_7229) ;  /* 0x0000000800687947 */ /* 0x000fea0003800000 */
.L_x_7237:
        /* <DEDUP_REMOVED lines=25> */
[----:B------:R2:W3:Y:S01]  /*7590*/  F2F.F64.F32 R18, R5 ;  /* 0x0000000500127310 */ /* 0x0004e20000201800 */
[----:B------:R-:W-:Y:S05]  /*75a0*/  BRA `(.L_x_7229) ;  /* 0x0000000400fc7947 */ /* 0x000fea0003800000 */
.L_x_7240:
        /* <DEDUP_REMOVED lines=12> */
[----:B------:R4:W0:Y:S01]  /*7670*/  F2F.F64.F32 R18, R0 ;  /* 0x0000000000127310 */ /* 0x0008220000201800 */
[----:B------:R-:W-:Y:S05]  /*7680*/  BRA `(.L_x_7229) ;  /* 0x0000000400c47947 */ /* 0x000fea0003800000 */
.L_x_7239:
[----:B------:R-:W2:Y:S02]  /*7690*/  LDG.E.U16 R0, desc[UR36][R2.64] ;  /* 0x0000002402007981 */ /* 0x000ea4000c1e1500 */
[----:B--2---:R-:W-:-:S05]  /*76a0*/  SHF.L.U32 R0, R0, 0x10, RZ ;  /* 0x0000001000007819 */ /* 0x004fca00000006ff */
[----:B------:R-:W-:-:S04]  /*76b0*/  FMUL.FTZ R0, R0, 1 ;  /* 0x3f80000000007820 */ /* 0x000fc80000410000 */
[----:B------:R0:W1:Y:S01]  /*76c0*/  F2F.F64.F32 R18, R0 ;  /* 0x0000000000127310 */ /* 0x0000620000201800 */
[----:B------:R-:W-:Y:S05]  /*76d0*/  BRA `(.L_x_7229) ;  /* 0x0000000400b07947 */ /* 0x000fea0003800000 */
.L_x_7236:
        /* <DEDUP_REMOVED lines=11> */
.L_x_7243:
        /* <DEDUP_REMOVED lines=21> */
.L_x_7245:
[----:B------:R-:W-:Y:S05]  /*78e0*/  BSYNC.RECONVERGENT B0 ;  /* 0x0000000000007941 */ /* 0x000fea0003800200 */
.L_x_7244:
[----:B------:R-:W-:Y:S01]  /*78f0*/  IMAD.SHL.U32 R0, R0, 0x100000, RZ ;  /* 0x0010000000007824 */ /* 0x000fe200078e00ff */
[----:B------:R-:W-:-:S04]  /*7900*/  LEA R2, R2, 0x3b800000, 0x17 ;  /* 0x3b80000002027811 */ /* 0x000fc800078eb8ff */
[----:B------:R-:W-:-:S05]  /*7910*/  LOP3.LUT R0, R2, R0, R7, 0xfe, !PT ;  /* 0x0000000002007212 */ /* 0x000fca00078efe07 */
[----:B------:R-:W-:-:S04]  /*7920*/  FMUL.FTZ R0, R0, 1 ;  /* 0x3f80000000007820 */ /* 0x000fc80000410000 */
[----:B------:R0:W1:Y:S01]  /*7930*/  F2F.F64.F32 R18, R0 ;  /* 0x0000000000127310 */ /* 0x0000620000201800 */
[----:B------:R-:W-:Y:S05]  /*7940*/  BRA `(.L_x_7229) ;  /* 0x0000000400147947 */ /* 0x000fea0003800000 */
.L_x_7242:
        /* <DEDUP_REMOVED lines=21> */
.L_x_7247:
[----:B------:R-:W-:Y:S05]  /*7aa0*/  BSYNC.RECONVERGENT B0 ;  /* 0x0000000000007941 */ /* 0x000fea0003800200 */
.L_x_7246:
[----:B------:R-:W-:Y:S01]  /*7ab0*/  IMAD.SHL.U32 R0, R0, 0x200000, RZ ;  /* 0x0020000000007824 */ /* 0x000fe200078e00ff */
[----:B------:R-:W-:-:S04]  /*7ac0*/  LEA R2, R2, 0x37800000, 0x17 ;  /* 0x3780000002027811 */ /* 0x000fc800078eb8ff */
[----:B------:R-:W-:-:S05]  /*7ad0*/  LOP3.LUT R0, R2, R0, R7, 0xfe, !PT ;  /* 0x0000000002007212 */ /* 0x000fca00078efe07 */
[----:B------:R-:W-:-:S04]  /*7ae0*/  FMUL.FTZ R0, R0, 1 ;  /* 0x3f80000000007820 */ /* 0x000fc80000410000 */
[----:B------:R0:W1:Y:S01]  /*7af0*/  F2F.F64.F32 R18, R0 ;  /* 0x0000000000127310 */ /* 0x0000620000201800 */
[----:B------:R-:W-:Y:S05]  /*7b00*/  BRA `(.L_x_7229) ;  /* 0x0000000000a47947 */ /* 0x000fea0003800000 */
.L_x_7241:
        /* <DEDUP_REMOVED lines=18> */
.L_x_7228:
        /* <DEDUP_REMOVED lines=16> */
.L_x_7250:
[----:B------:R-:W-:Y:S01]  /*7d30*/  CS2R R18, SRZ ;  /* 0x0000000000127805 */ /* 0x000fe2000001ff00 */
[----:B------:R-:W-:Y:S06]  /*7d40*/  BRA `(.L_x_7229) ;  /* 0x0000000000147947 */ /* 0x000fec0003800000 */
.L_x_7249:
[----:B------:R-:W2:Y:S02]  /*7d50*/  LDG.E.64 R18, desc[UR36][R2.64] ;  /* 0x0000002402127981 */ /* 0x000ea4000c1e1b00 */
[----:B--2---:R-:W0:Y:S01]  /*7d60*/  I2F.F64.U64 R18, R18 ;  /* 0x0000001200127312 */ /* 0x004e220000301800 */
[----:B------:R-:W-:Y:S05]  /*7d70*/  BRA `(.L_x_7229) ;  /* 0x0000000000087947 */ /* 0x000fea0003800000 */
.L_x_7248:
[----:B------:R-:W2:Y:S02]  /*7d80*/  LDG.E R2, desc[UR36][R2.64] ;  /* 0x0000002402027981 */ /* 0x000ea4000c1e1900 */
[----:B--2---:R0:W1:Y:S02]  /*7d90*/  I2F.F64.U32 R18, R2 ;  /* 0x0000000200127312 */ /* 0x0040640000201800 */
.L_x_7229:
[----:B------:R-:W-:Y:S05]  /*7da0*/  BSYNC.RECONVERGENT B6 ;  /* 0x0000000000067941 */ /* 0x000fea0003800200 */
.L_x_7223:
        /* <DEDUP_REMOVED lines=18> */
.L_x_7255:
[----:B------:R-:W2:Y:S02]  /*7ed0*/  LDG.E.U8 R2, desc[UR36][R2.64] ;  /* 0x0000002402027981 */ /* 0x000ea4000c1e1100 */
[----:B--2---:R0:W2:Y:S01]  /*7ee0*/  I2F.F64.U16 R16, R2 ;  /* 0x0000000200107312 */ /* 0x0040a20000101800 */
[----:B------:R-:W-:Y:S05]  /*7ef0*/  BRA `(.L_x_7257) ;  /* 0x0000000c00607947 */ /* 0x000fea0003800000 */
.L_x_7254:
        /* <DEDUP_REMOVED lines=9> */
.L_x_7259:
[----:B------:R-:W2:Y:S02]  /*7f90*/  LDG.E R2, desc[UR36][R2.64] ;  /* 0x0000002402027981 */ /* 0x000ea4000c1e1900 */
[----:B--2---:R0:W2:Y:S01]  /*7fa0*/  I2F.F64 R16, R2 ;  /* 0x0000000200107312 */ /* 0x0040a20000201c00 */
[----:B------:R-:W-:Y:S05]  /*7fb0*/  BRA `(.L_x_7257) ;  /* 0x0000000c00307947 */ /* 0x000fea0003800000 */
.L_x_7258:
[----:B------:R-:W2:Y:S02]  /*7fc0*/  LDG.E.U16 R2, desc[UR36][R2.64] ;  /* 0x0000002402027981 */ /* 0x000ea4000c1e1500 */
[----:B--2---:R0:W2:Y:S01]  /*7fd0*/  I2F.F64.S16 R16, R2 ;  /* 0x0000000200107312 */ /* 0x0040a20000101c00 */
[----:B------:R-:W-:Y:S05]  /*7fe0*/  BRA `(.L_x_7257) ;  /* 0x0000000c00247947 */ /* 0x000fea0003800000 */
.L_x_7253:
        /* <DEDUP_REMOVED lines=10> */
.L_x_7261:
[----:B----4-:R-:W4:Y:S02]  /*8090*/  LDG.E.U16 R0, desc[UR36][R2.64] ;  /* 0x0000002402007981 */ /* 0x010f24000c1e1500 */
[----:B----4-:R-:W-:-:S05]  /*80a0*/  HADD2.F32 R0, -RZ, R0.H0_H0 ;  /* 0x20000000ff007230 */ /* 0x010fca0000004100 */
[----:B------:R-:W-:-:S04]  /*80b0*/  FMUL.FTZ R0, R0, 1 ;  /* 0x3f80000000007820 */ /* 0x000fc80000410000 */
[----:B------:R0:W4:Y:S01]  /*80c0*/  F2F.F64.F32 R16, R0 ;  /* 0x0000000000107310 */ /* 0x0001220000201800 */
[----:B------:R-:W-:Y:S05]  /*80d0*/  BRA `(.L_x_7257) ;  /* 0x0000000800e87947 */ /* 0x000fea0003800000 */
.L_x_7260:
        /* <DEDUP_REMOVED lines=10> */
.L_x_7263:
[----:B------:R-:W4:Y:S02]  /*8180*/  LDG.E.U16 R2, desc[UR36][R2.64] ;  /* 0x0000002402027981 */ /* 0x000f24000c1e1500 */
[----:B----4-:R-:W-:-:S05]  /*8190*/  HADD2.F32 R0, -RZ, R2.H0_H0 ;  /* 0x20000002ff007230 */ /* 0x010fca0000004100 */
[----:B------:R-:W-:-:S04]  /*81a0*/  FMUL.FTZ R0, R0, 1 ;  /* 0x3f80000000007820 */ /* 0x000fc80000410000 */
[----:B------:R0:W4:Y:S01]  /*81b0*/  F2F.F64.F32 R16, R0 ;  /* 0x0000000000107310 */ /* 0x0001220000201800 */
[----:B------:R-:W-:Y:S05]  /*81c0*/  BRA `(.L_x_7257) ;  /* 0x0000000800ac7947 */ /* 0x000fea0003800000 */
.L_x_7262:
[----:B------:R0:W5:Y:S01]  /*81d0*/  LDG.E.64 R16, desc[UR36][R2.64] ;  /* 0x0000002402107981 */ /* 0x000162000c1e1b00 */
[----:B------:R-:W-:Y:S05]  /*81e0*/  BRA `(.L_x_7257) ;  /* 0x0000000800a47947 */ /* 0x000fea0003800000 */
.L_x_7252:
        /* <DEDUP_REMOVED lines=13> */
.L_x_7266:
[----:B------:R0:W5:Y:S01]  /*82c0*/  LDG.E.64 R16, desc[UR36][R2.64] ;  /* 0x0000002402107981 */ /* 0x000162000c1e1b00 */
[----:B------:R-:W-:Y:S05]  /*82d0*/  BRA `(.L_x_7257) ;  /* 0x0000000800687947 */ /* 0x000fea0003800000 */
.L_x_7265:
[----:B------:R-:W-:-:S09]  /*82e0*/  UISETP.NE.AND UP0, UPT, UR4, 0xf, UPT ;  /* 0x0000000f0400788c */ /* 0x000fd2000bf05270 */
[----:B------:R-:W-:Y:S05]  /*82f0*/  BRA.U !UP0, `(.L_x_7267) ;  /* 0x00000001089c7547 */ /* 0x000fea000b800000 */
[----:B------:R-:W-:-:S09]  /*8300*/  UISETP.NE.AND UP0, UPT, UR4, 0x17, UPT ;  /* 0x000000170400788c */ /* 0x000fd2000bf05270 */
[----:B------:R-:W-:Y:S05]  /*8310*/  BRA.U !UP0, `(.L_x_7268) ;  /* 0x00000001085c7547 */ /* 0x000fea000b800000 */
[----:B------:R-:W-:-:S09]  /*8320*/  UISETP.NE.AND UP0, UPT, UR4, 0x18, UPT ;  /* 0x000000180400788c */ /* 0x000fd2000bf05270 */
[----:B------:R-:W-:Y:S05]  /*8330*/  BRA.U UP0, `(.L_x_7256) ;  /* 0x0000000500f47547 */ /* 0x000fea000b800000 */
[----:B----4-:R-:W4:Y:S01]  /*8340*/  LDG.E.U8 R0, desc[UR36][R2.64] ;  /* 0x0000002402007981 */ /* 0x010f22000c1e1100 */
[----:B------:R-:W-:Y:S01]  /*8350*/  IMAD.MOV.U32 R6, RZ, RZ, 0x1f ;  /* 0x0000001fff067424 */ /* 0x000fe200078e00ff */
[----:B----4-:R-:W-:-:S04]  /*8360*/  SHF.L.U32 R0, R0, 0x18, RZ ;  /* 0x0000001800007819 */ /* 0x010fc800000006ff */
[C---:B------:R-:W-:Y:S02]  /*8370*/  LOP3.LUT R4, R0.reuse, 0x7f000000, RZ, 0xc0, !PT ;  /* 0x7f00000000047812 */ /* 0x040fe400078ec0ff */
[----:B------:R-:W-:Y:S02]  /*8380*/  LOP3.LUT P0, RZ, R0, 0x7f000000, RZ, 0xc0, !PT ;  /* 0x7f00000000ff7812 */ /* 0x000fe4000780c0ff */
[----:B--2---:R-:W0:Y:S02]  /*8390*/  FLO.U32 R5, R4 ;  /* 0x0000000400057300 */ /* 0x004e2400000e0000 */
        /* <DEDUP_REMOVED lines=15> */
.L_x_7268:
[----:B------:R-:W4:Y:S02]  /*8490*/  LDG.E.U8 R2, desc[UR36][R2.64] ;  /* 0x0000002402027981 */ /* 0x000f24000c1e1100 */
[C---:B----4-:R-:W-:Y:S02]  /*84a0*/  IMAD.SHL.U32 R0, R2.reuse, 0x2000000, RZ ;  /* 0x0200000002007824 */ /* 0x050fe400078e00ff */
[----:B--2---:R-:W-:-:S03]  /*84b0*/  IMAD.SHL.U32 R5, R2, 0x100, RZ ;  /* 0x0000010002057824 */ /* 0x004fc600078e00ff */
        /* <DEDUP_REMOVED lines=9> */
[----:B------:R0:W2:Y:S01]  /*8550*/  F2F.F64.F32 R16, R0 ;  /* 0x0000000000107310 */ /* 0x0000a20000201800 */
[----:B------:R-:W-:Y:S05]  /*8560*/  BRA `(.L_x_7257) ;  /* 0x0000000400c47947 */ /* 0x000fea0003800000 */
.L_x_7267:
[----:B----4-:R-:W4:Y:S02]  /*8570*/  LDG.E.U16 R0, desc[UR36][R2.64] ;  /* 0x0000002402007981 */ /* 0x010f24000c1e1500 */
[----:B----4-:R-:W-:-:S05]  /*8580*/  SHF.L.U32 R0, R0, 0x10, RZ ;  /* 0x0000001000007819 */ /* 0x010fca00000006ff */
[----:B------:R-:W-:-:S04]  /*8590*/  FMUL.FTZ R0, R0, 1 ;  /* 0x3f80000000007820 */ /* 0x000fc80000410000 */
[----:B------:R0:W4:Y:S01]  /*85a0*/  F2F.F64.F32 R16, R0 ;  /* 0x0000000000107310 */ /* 0x0001220000201800 */
[----:B------:R-:W-:Y:S05]  /*85b0*/  BRA `(.L_x_7257) ;  /* 0x0000000400b07947 */ /* 0x000fea0003800000 */
.L_x_7264:
        /* <DEDUP_REMOVED lines=11> */
.L_x_7271:
        /* <DEDUP_REMOVED lines=8> */
[--C-:B----4-:R-:W-:Y:S01]  /*86f0*/  SHF.R.U32.HI R0, RZ, 0x3, R3.reuse ;  /* 0x00000003ff007819 */ /* 0x110fe20000011603 */
        /* <DEDUP_REMOVED lines=12> */
.L_x_7273:
[----:B------:R-:W-:Y:S05]  /*87c0*/  BSYNC.RECONVERGENT B0 ;  /* 0x0000000000007941 */ /* 0x000fea0003800200 */
.L_x_7272:
[----:B------:R-:W-:Y:S01]  /*87d0*/  IMAD.SHL.U32 R0, R0, 0x100000, RZ ;  /* 0x0010000000007824 */ /* 0x000fe200078e00ff */
[----:B------:R-:W-:-:S04]  /*87e0*/  LEA R2, R2, 0x3b800000, 0x17 ;  /* 0x3b80000002027811 */ /* 0x000fc800078eb8ff */
[----:B------:R-:W-:-:S05]  /*87f0*/  LOP3.LUT R0, R2, R0, R7, 0xfe, !PT ;  /* 0x0000000002007212 */ /* 0x000fca00078efe07 */
[----:B------:R-:W-:-:S04]  /*8800*/  FMUL.FTZ R0, R0, 1 ;  /* 0x3f80000000007820 */ /* 0x000fc80000410000 */
[----:B------:R0:W2:Y:S01]  /*8810*/  F2F.F64.F32 R16, R0 ;  /* 0x0000000000107310 */ /* 0x0000a20000201800 */
[----:B------:R-:W-:Y:S05]  /*8820*/  BRA `(.L_x_7257) ;  /* 0x0000000400147947 */ /* 0x000fea0003800000 */
.L_x_7270:
        /* <DEDUP_REMOVED lines=8> */
[--C-:B----4-:R-:W-:Y:S01]  /*88b0*/  SHF.R.U32.HI R0, RZ, 0x2, R3.reuse ;  /* 0x00000002ff007819 */ /* 0x110fe20000011603 */
        /* <DEDUP_REMOVED lines=12> */
.L_x_7275:
[----:B------:R-:W-:Y:S05]  /*8980*/  BSYNC.RECONVERGENT B0 ;  /* 0x0000000000007941 */ /* 0x000fea0003800200 */
.L_x_7274:
[----:B------:R-:W-:Y:S01]  /*8990*/  IMAD.SHL.U32 R0, R0, 0x200000, RZ ;  /* 0x0020000000007824 */ /* 0x000fe200078e00ff */
[----:B------:R-:W-:-:S04]  /*89a0*/  LEA R2, R2, 0x37800000, 0x17 ;  /* 0x3780000002027811 */ /* 0x000fc800078eb8ff */
[----:B------:R-:W-:-:S05]  /*89b0*/  LOP3.LUT R0, R2, R0, R7, 0xfe, !PT ;  /* 0x0000000002007212 */ /* 0x000fca00078efe07 */
[----:B------:R-:W-:-:S04]  /*89c0*/  FMUL.FTZ R0, R0, 1 ;  /* 0x3f80000000007820 */ /* 0x000fc80000410000 */
[----:B------:R0:W2:Y:S01]  /*89d0*/  F2F.F64.F32 R16, R0 ;  /* 0x0000000000107310 */ /* 0x0000a20000201800 */
[----:B------:R-:W-:Y:S05]  /*89e0*/  BRA `(.L_x_7257) ;  /* 0x0000000000a47947 */ /* 0x000fea0003800000 */
.L_x_7269:
[----:B------:R-:W-:-:S09]  /*89f0*/  UISETP.NE.AND UP0, UPT, UR4, 0x1c, UPT ;  /* 0x0000001c0400788c */ /* 0x000fd2000bf05270 */
[----:B------:R-:W-:Y:S05]  /*8a00*/  BRA.U !UP0, `(.L_x_7276) ;  /* 0x0000000108947547 */ /* 0x000fea000b800000 */
[----:B------:R-:W-:-:S09]  /*8a10*/  UISETP.NE.AND UP0, UPT, UR4, 0x1d, UPT ;  /* 0x0000001d0400788c */ /* 0x000fd2000bf05270 */
[----:B------:R-:W-:Y:S05]  /*8a20*/  BRA.U !UP0, `(.L_x_7277) ;  /* 0x0000000108807547 */ /* 0x000fea000b800000 */
[----:B------:R-:W-:-:S09]  /*8a30*/  UISETP.NE.AND UP0, UPT, UR4, 0x2c, UPT ;  /* 0x0000002c0400788c */ /* 0x000fd2000bf05270 */
[----:B------:R-:W-:Y:S05]  /*8a40*/  BRA.U UP0, `(.L_x_7256) ;  /* 0x0000000100307547 */ /* 0x000fea000b800000 */
[----:B----4-:R-:W4:Y:S01]  /*8a50*/  LDG.E.U8 R0, desc[UR36][R2.64] ;  /* 0x0000002402007981 */ /* 0x010f22000c1e1100 */
[----:B------:R-:W-:Y:S02]  /*8a60*/  HFMA2 R17, -RZ, RZ, 0.5, 0 ;  /* 0x38000000ff117431 */ /* 0x000fe400000001ff */
[----:B------:R-:W-:Y:S01]  /*8a70*/  IMAD.MOV.U32 R16, RZ, RZ, 0x0 ;  /* 0x00000000ff107424 */ /* 0x000fe200078e00ff */
[----:B----4-:R-:W-:-:S13]  /*8a80*/  ISETP.NE.AND P0, PT, R0, RZ, PT ;  /* 0x000000ff0000720c */ /* 0x010fda0003f05270 */
[----:B------:R-:W-:Y:S05]  /*8a90*/  @!P0 BRA `(.L_x_7257) ;  /* 0x0000000000788947 */ /* 0x000fea0003800000 */
[----:B------:R-:W-:-:S13]  /*8aa0*/  ISETP.NE.AND P0, PT, R0, 0xff, PT ;  /* 0x000000ff0000780c */ /* 0x000fda0003f05270 */
[----:B------:R-:W-:Y:S01]  /*8ab0*/  @P0 IMAD.SHL.U32 R0, R0, 0x800000, RZ ;  /* 0x0080000000000824 */ /* 0x000fe200078e00ff */
[----:B------:R-:W-:Y:S01]  /*8ac0*/  @!P0 MOV R17, 0x7ff80000 ;  /* 0x7ff8000000118802 */ /* 0x000fe20000000f00 */
[----:B------:R-:W-:Y:S02]  /*8ad0*/  @!P0 IMAD.MOV.U32 R16, RZ, RZ, 0x20000000 ;  /* 0x20000000ff108424 */ /* 0x000fe400078e00ff */
[----:B------:R-:W-:-:S04]  /*8ae0*/  @P0 FMUL.FTZ R0, R0, 1 ;  /* 0x3f80000000000820 */ /* 0x000fc80000410000 */
[----:B------:R0:W4:Y:S01]  /*8af0*/  @P0 F2F.F64.F32 R16, R0 ;  /* 0x0000000000100310 */ /* 0x0001220000201800 */
[----:B------:R-:W-:Y:S05]  /*8b00*/  BRA `(.L_x_7257) ;  /* 0x00000000005c7947 */ /* 0x000fea0003800000 */
.L_x_7256:
[----:B------:R-:W-:Y:S01]  /*8b10*/  MOV R2, 0x0 ;  /* 0x0000000000027802 */ /* 0x000fe20000000f00 */
[----:B------:R-:W0:Y:S01]  /*8b20*/  LDCU.64 UR4, c[0x4][0x128] ;  /* 0x01002500ff0477ac */ /* 0x000e220008000a00 */
[----:B------:R-:W-:Y:S02]  /*8b30*/  HFMA2 R13, -RZ, RZ, 0, 0 ;  /* 0x00000000ff0d7431 */ /* 0x000fe400000001ff */
[----:B------:R-:W-:Y:S01]  /*8b40*/  IMAD.MOV.U32 R8, RZ, RZ, 0x4e ;  /* 0x0000004eff087424 */ /* 0x000fe200078e00ff */
[----:B------:R-:W1:Y:S01]  /*8b50*/  LDCU.64 UR6, c[0x4][0x130] ;  /* 0x01002600ff0677ac */ /* 0x000e620008000a00 */
[----:B------:R-:W3:Y:S01]  /*8b60*/  LDC.64 R2, c[0x4][R2] ;  /* 0x0100000002027b82 */ /* 0x000ee20000000a00 */
[----:B------:R-:W-:Y:S01]  /*8b70*/  IMAD.MOV.U32 R12, RZ, RZ, 0x1 ;  /* 0x00000001ff0c7424 */ /* 0x000fe200078e00ff */
[----:B------:R-:W4:Y:S01]  /*8b80*/  LDCU.64 UR8, c[0x4][0x8] ;  /* 0x01000100ff0877ac */ /* 0x000f220008000a00 */
[----:B0-----:R-:W-:Y:S02]  /*8b90*/  IMAD.U32 R4, RZ, RZ, UR4 ;  /* 0x00000004ff047e24 */ /* 0x001fe4000f8e00ff */
[----:B--2---:R-:W-:Y:S01]  /*8ba0*/  IMAD.U32 R5, RZ, RZ, UR5 ;  /* 0x00000005ff057e24 */ /* 0x004fe2000f8e00ff */
[----:B-1----:R-:W-:Y:S01]  /*8bb0*/  MOV R6, UR6 ;  /* 0x0000000600067c02 */ /* 0x002fe20008000f00 */
[----:B------:R-:W-:-:S02]  /*8bc0*/  IMAD.U32 R7, RZ, RZ, UR7 ;  /* 0x00000007ff077e24 */ /* 0x000fc4000f8e00ff */
[----:B----4-:R-:W-:Y:S01]  /*8bd0*/  IMAD.U32 R10, RZ, RZ, UR8 ;  /* 0x00000008ff0a7e24 */ /* 0x010fe2000f8e00ff */
[----:B------:R-:W-:-:S07]  /*8be0*/  MOV R11, UR9 ;  /* 0x00000009000b7c02 */ /* 0x000fce0008000f00 */
[----:B------:R-:W-:-:S07]  /*8bf0*/  LEPC R20, `(.L_x_7278) ;  /* 0x000000001014794e */ /* 0x000fce0000000000 */
[----:B---3-5:R-:W-:Y:S05]  /*8c00*/  CALL.ABS.NOINC R2 ;  /* 0x0000000002007343 */ /* 0x028fea0003c00000 */
.L_x_7278:
[----:B------:R-:W-:Y:S01]  /*8c10*/  CS2R R16, SRZ ;  /* 0x0000000000107805 */ /* 0x000fe2000001ff00 */
[----:B------:R-:W-:Y:S06]  /*8c20*/  BRA `(.L_x_7257) ;  /* 0x0000000000147947 */ /* 0x000fec0003800000 */
.L_x_7277:
[----:B------:R-:W2:Y:S02]  /*8c30*/  LDG.E.64 R16, desc[UR36][R2.64] ;  /* 0x0000002402107981 */ /* 0x000ea4000c1e1b00 */
[----:B--2---:R-:W0:Y:S01]  /*8c40*/  I2F.F64.U64 R16, R16 ;  /* 0x0000001000107312 */ /* 0x004e220000301800 */
[----:B------:R-:W-:Y:S05]  /*8c50*/  BRA `(.L_x_7257) ;  /* 0x0000000000087947 */ /* 0x000fea0003800000 */
.L_x_7276:
[----:B------:R-:W2:Y:S02]  /*8c60*/  LDG.E R2, desc[UR36][R2.64] ;  /* 0x0000002402027981 */ /* 0x000ea4000c1e1900 */
[----:B--2---:R0:W2:Y:S02]  /*8c70*/  I2F.F64.U32 R16, R2 ;  /* 0x0000000200107312 */ /* 0x0040a40000201800 */
.L_x_7257:
[----:B------:R-:W-:Y:S05]  /*8c80*/  BSYNC.RECONVERGENT B6 ;  /* 0x0000000000067941 */ /* 0x000fea0003800200 */
.L_x_7251:
        /* <DEDUP_REMOVED lines=16> */
[----:B--2---:R-:W1:Y:S01]  /*8d90*/  I2F.F64.S16 R2, R2 ;  /* 0x0000000200027312 */ /* 0x004e620000101c00 */
[----:B------:R-:W-:Y:S05]  /*8da0*/  BRA `(.L_x_7285) ;  /* 0x0000000c006c7947 */ /* 0x000fea0003800000 */
.L_x_7283:
[----:B0-----:R-:W2:Y:S02]  /*8db0*/  LDG.E.U8 R2, desc[UR36][R24.64] ;  /* 0x0000002418027981 */ /* 0x001ea4000c1e1100 */
[----:B--2---:R-:W0:Y:S01]  /*8dc0*/  I2F.F64.U16 R2, R2 ;  /* 0x0000000200027312 */ /* 0x004e220000101800 */
[----:B------:R-:W-:Y:S05]  /*8dd0*/  BRA `(.L_x_7285) ;  /* 0x0000000c00607947 */ /* 0x000fea0003800000 */
.L_x_7282:
        /* <DEDUP_REMOVED lines=9> */
.L_x_7287:
[----:B0-----:R-:W2:Y:S02]  /*8e70*/  LDG.E R2, desc[UR36][R24.64] ;  /* 0x0000002418027981 */ /* 0x001ea4000c1e1900 */
[----:B--2---:R-:W0:Y:S01]  /*8e80*/  I2F.F64 R2, R2 ;  /* 0x0000000200027312 */ /* 0x004e220000201c00 */
[----:B------:R-:W-:Y:S05]  /*8e90*/  BRA `(.L_x_7285) ;  /* 0x0000000c00307947 */ /* 0x000fea0003800000 */
.L_x_7286:
[----:B0-----:R-:W2:Y:S02]  /*8ea0*/  LDG.E.U16 R2, desc[UR36][R24.64] ;  /* 0x0000002418027981 */ /* 0x001ea4000c1e1500 */
[----:B--2---:R-:W2:Y:S01]  /*8eb0*/  I2F.F64.S16 R2, R2 ;  /* 0x0000000200027312 */ /* 0x004ea20000101c00 */
[----:B------:R-:W-:Y:S05]  /*8ec0*/  BRA `(.L_x_7285) ;  /* 0x0000000c00247947 */ /* 0x000fea0003800000 */
.L_x_7281:
        /* <DEDUP_REMOVED lines=8> */
[----:B------:R-:W0:Y:S01]  /*8f50*/  F2F.F64.F32 R2, R2 ;  /* 0x0000000200027310 */ /* 0x000e220000201800 */
[----:B------:R-:W-:Y:S05]  /*8f60*/  BRA `(.L_x_7285) ;  /* 0x0000000800fc7947 */ /* 0x000fea0003800000 */
.L_x_7289:
[----:B0---4-:R-:W4:Y:S02]  /*8f70*/  LDG.E.U16 R0, desc[UR36][R24.64] ;  /* 0x0000002418007981 */ /* 0x011f24000c1e1500 */
[----:B----4-:R-:W-:-:S05]  /*8f80*/  HADD2.F32 R0, -RZ, R0.H0_H0 ;  /* 0x20000000ff007230 */ /* 0x010fca0000004100 */
[----:B------:R-:W-:-:S04]  /*8f90*/  FMUL.FTZ R0, R0, 1 ;  /* 0x3f80000000007820 */ /* 0x000fc80000410000 */
[----:B------:R0:W1:Y:S01]  /*8fa0*/  F2F.F64.F32 R2, R0 ;  /* 0x0000000000027310 */ /* 0x0000620000201800 */
[----:B------:R-:W-:Y:S05]  /*8fb0*/  BRA `(.L_x_7285) ;  /* 0x0000000800e87947 */ /* 0x000fea0003800000 */
.L_x_7288:
        /* <DEDUP_REMOVED lines=10> */
.L_x_7291:
[----:B------:R-:W0:Y:S02]  /*9060*/  LDG.E.U16 R24, desc[UR36][R24.64] ;  /* 0x0000002418187981 */ /* 0x000e24000c1e1500 */
[----:B0---4-:R-:W-:-:S05]  /*9070*/  HADD2.F32 R0, -RZ, R24.H0_H0 ;  /* 0x20000018ff007230 */ /* 0x011fca0000004100 */
[----:B------:R-:W-:-:S04]  /*9080*/  FMUL.FTZ R0, R0, 1 ;  /* 0x3f80000000007820 */ /* 0x000fc80000410000 */
[----:B------:R0:W1:Y:S01]  /*9090*/  F2F.F64.F32 R2, R0 ;  /* 0x0000000000027310 */ /* 0x0000620000201800 */
[----:B------:R-:W-:Y:S05]  /*90a0*/  BRA `(.L_x_7285) ;  /* 0x0000000800ac7947 */ /* 0x000fea0003800000 */
.L_x_7290:
[----:B0-----:R0:W5:Y:S01]  /*90b0*/  LDG.E.64 R2, desc[UR36][R24.64] ;  /* 0x0000002418027981 */ /* 0x001162000c1e1b00 */
[----:B------:R-:W-:Y:S05]  /*90c0*/  BRA `(.L_x_7285) ;  /* 0x0000000800a47947 */ /* 0x000fea0003800000 */
.L_x_7280:
        /* <DEDUP_REMOVED lines=13> */
.L_x_7294:
[----:B0-----:R0:W5:Y:S01]  /*91a0*/  LDG.E.64 R2, desc[UR36][R24.64] ;  /* 0x0000002418027981 */ /* 0x001162000c1e1b00 */
[----:B------:R-:W-:Y:S05]  /*91b0*/  BRA `(.L_x_7285) ;  /* 0x0000000800687947 */ /* 0x000fea0003800000 */
.L_x_7293:
[----:B------:R-:W-:-:S09]  /*91c0*/  UISETP.NE.AND UP0, UPT, UR4, 0xf, UPT ;  /* 0x0000000f0400788c */ /* 0x000fd2000bf05270 */
[----:B------:R-:W-:Y:S05]  /*91d0*/  BRA.U !UP0, `(.L_x_7295) ;  /* 0x00000001089c7547 */ /* 0x000fea000b800000 */
[----:B------:R-:W-:-:S09]  /*91e0*/  UISETP.NE.AND UP0, UPT, UR4, 0x17, UPT ;  /* 0x000000170400788c */ /* 0x000fd2000bf05270 */
[----:B------:R-:W-:Y:S05]  /*91f0*/  BRA.U !UP0, `(.L_x_7296) ;  /* 0x00000001085c7547 */ /* 0x000fea000b800000 */
[----:B------:R-:W-:-:S09]  /*9200*/  UISETP.NE.AND UP0, UPT, UR4, 0x18, UPT ;  /* 0x000000180400788c */ /* 0x000fd2000bf05270 */
[----:B------:R-:W-:Y:S05]  /*9210*/  BRA.U UP0, `(.L_x_7284) ;  /* 0x0000000500f47547 */ /* 0x000fea000b800000 */
[----:B0---4-:R-:W4:Y:S01]  /*9220*/  LDG.E.U8 R0, desc[UR36][R24.64] ;  /* 0x0000002418007981 */ /* 0x011f22000c1e1100 */
[----:B------:R-:W-:Y:S01]  /*9230*/  IMAD.MOV.U32 R4, RZ, RZ, 0x1f ;  /* 0x0000001fff047424 */ /* 0x000fe200078e00ff */
[----:B----4-:R-:W-:-:S04]  /*9240*/  SHF.L.U32 R0, R0, 0x18, RZ ;  /* 0x0000001800007819 */ /* 0x010fc800000006ff */
[C---:B------:R-:W-:Y:S02]  /*9250*/  LOP3.LUT R2, R0.reuse, 0x7f000000, RZ, 0xc0, !PT ;  /* 0x7f00000000027812 */ /* 0x040fe400078ec0ff */
[----:B------:R-:W-:Y:S02]  /*9260*/  LOP3.LUT P0, RZ, R0, 0x7f000000, RZ, 0xc0, !PT ;  /* 0x7f00000000ff7812 */ /* 0x000fe4000780c0ff */
[----:B------:R-:W0:Y:S02]  /*9270*/  FLO.U32 R3, R2 ;  /* 0x0000000200037300 */ /* 0x000e2400000e0000 */
[----:B0-----:R-:W-:-:S05]  /*9280*/  IMAD.MOV R3, RZ, RZ, -R3 ;  /* 0x000000ffff037224 */ /* 0x001fca00078e0a03 */
[----:B------:R-:W-:-:S04]  /*9290*/  VIADDMNMX.U32 R3, R3, R4, 0x4, !PT ;  /* 0x0000000403037446 */ /* 0x000fc80007800004 */
[----:B------:R-:W-:-:S04]  /*92a0*/  IADD3 R3, PT, PT, R3, -0x4, RZ ;  /* 0xfffffffc03037810 */ /* 0x000fc80007ffe0ff */
[C---:B------:R-:W-:Y:S01]  /*92b0*/  SHF.L.U32 R4, R2.reuse, R3, RZ ;  /* 0x0000000302047219 */ /* 0x040fe200000006ff */
[----:B--2---:R-:W-:Y:S02]  /*92c0*/  IMAD.SHL.U32 R5, R3, 0x800000, RZ ;  /* 0x0080000003057824 */ /* 0x004fe400078e00ff */
        /* <DEDUP_REMOVED lines=10> */
.L_x_7296:
[----:B0-----:R-:W4:Y:S02]  /*9370*/  LDG.E.U8 R3, desc[UR36][R24.64] ;  /* 0x0000002418037981 */ /* 0x001f24000c1e1100 */
        /* <DEDUP_REMOVED lines=13> */
.L_x_7295:
[----:B0---4-:R-:W4:Y:S02]  /*9450*/  LDG.E.U16 R0, desc[UR36][R24.64] ;  /* 0x0000002418007981 */ /* 0x011f24000c1e1500 */
[----:B----4-:R-:W-:-:S05]  /*9460*/  SHF.L.U32 R0, R0, 0x10, RZ ;  /* 0x0000001000007819 */ /* 0x010fca00000006ff */
[----:B------:R-:W-:-:S04]  /*9470*/  FMUL.FTZ R0, R0, 1 ;  /* 0x3f80000000007820 */ /* 0x000fc80000410000 */
[----:B------:R0:W1:Y:S01]  /*9480*/  F2F.F64.F32 R2, R0 ;  /* 0x0000000000027310 */ /* 0x0000620000201800 */
[----:B------:R-:W-:Y:S05]  /*9490*/  BRA `(.L_x_7285) ;  /* 0x0000000400b07947 */ /* 0x000fea0003800000 */
.L_x_7292:
        /* <DEDUP_REMOVED lines=11> */
.L_x_7299:
        /* <DEDUP_REMOVED lines=21> */
.L_x_7301:
[----:B------:R-:W-:Y:S05]  /*96a0*/  BSYNC.RECONVERGENT B0 ;  /* 0x0000000000007941 */ /* 0x000fea0003800200 */
.L_x_7300:
[----:B------:R-:W-:Y:S01]  /*96b0*/  IMAD.SHL.U32 R0, R0, 0x100000, RZ ;  /* 0x0010000000007824 */ /* 0x000fe200078e00ff */
[----:B------:R-:W-:-:S04]  /*96c0*/  LEA R2, R2, 0x3b800000, 0x17 ;  /* 0x3b80000002027811 */ /* 0x000fc800078eb8ff */
[----:B------:R-:W-:-:S05]  /*96d0*/  LOP3.LUT R0, R2, R0, R7, 0xfe, !PT ;  /* 0x0000000002007212 */ /* 0x000fca00078efe07 */
[----:B------:R-:W-:-:S04]  /*96e0*/  FMUL.FTZ R0, R0, 1 ;  /* 0x3f80000000007820 */ /* 0x000fc80000410000 */
[----:B------:R0:W1:Y:S01]  /*96f0*/  F2F.F64.F32 R2, R0 ;  /* 0x0000000000027310 */ /* 0x0000620000201800 */
[----:B------:R-:W-:Y:S05]  /*9700*/  BRA `(.L_x_7285) ;  /* 0x0000000400147947 */ /* 0x000fea0003800000 */
.L_x_7298:
        /* <DEDUP_REMOVED lines=21> */
.L_x_7303:
[----:B------:R-:W-:Y:S05]  /*9860*/  BSYNC.RECONVERGENT B0 ;  /* 0x0000000000007941 */ /* 0x000fea0003800200 */
.L_x_7302:
[----:B------:R-:W-:Y:S01]  /*9870*/  IMAD.SHL.U32 R0, R0, 0x200000, RZ ;  /* 0x0020000000007824 */ /* 0x000fe200078e00ff */
[----:B------:R-:W-:-:S04]  /*9880*/  LEA R2, R2, 0x37800000, 0x17 ;  /* 0x3780000002027811 */ /* 0x000fc800078eb8ff */
[----:B------:R-:W-:-:S05]  /*9890*/  LOP3.LUT R0, R2, R0, R7, 0xfe, !PT ;  /* 0x0000000002007212 */ /* 0x000fca00078efe07 */
[----:B------:R-:W-:-:S04]  /*98a0*/  FMUL.FTZ R0, R0, 1 ;  /* 0x3f80000000007820 */ /* 0x000fc80000410000 */
[----:B------:R0:W1:Y:S01]  /*98b0*/  F2F.F64.F32 R2, R0 ;  /* 0x0000000000027310 */ /* 0x0000620000201800 */
[----:B------:R-:W-:Y:S05]  /*98c0*/  BRA `(.L_x_7285) ;  /* 0x0000000000a47947 */ /* 0x000fea0003800000 */
.L_x_7297:
[----:B------:R-:W-:-:S09]  /*98d0*/  UISETP.NE.AND UP0, UPT, UR4, 0x1c, UPT ;  /* 0x0000001c0400788c */ /* 0x000fd2000bf05270 */
[----:B------:R-:W-:Y:S05]  /*98e0*/  BRA.U !UP0, `(.L_x_7304) ;  /* 0x0000000108947547 */ /* 0x000fea000b800000 */
[----:B------:R-:W-:-:S09]  /*98f0*/  UISETP.NE.AND UP0, UPT, UR4, 0x1d, UPT ;  /* 0x0000001d0400788c */ /* 0x000fd2000bf05270 */
[----:B------:R-:W-:Y:S05]  /*9900*/  BRA.U !UP0, `(.L_x_7305) ;  /* 0x0000000108807547 */ /* 0x000fea000b800000 */
[----:B------:R-:W-:-:S09]  /*9910*/  UISETP.NE.AND UP0, UPT, UR4, 0x2c, UPT ;  /* 0x0000002c0400788c */ /* 0x000fd2000bf05270 */
[----:B------:R-:W-:Y:S05]  /*9920*/  BRA.U UP0, `(.L_x_7284) ;  /* 0x0000000100307547 */ /* 0x000fea000b800000 */
[----:B0---4-:R-:W4:Y:S01]  /*9930*/  LDG.E.U8 R0, desc[UR36][R24.64] ;  /* 0x0000002418007981 */ /* 0x011f22000c1e1100 */
        /* <DEDUP_REMOVED lines=11> */
.L_x_7284:
[----:B0-----:R-:W-:Y:S01]  /*99f0*/  MOV R2, 0x0 ;  /* 0x0000000000027802 */ /* 0x001fe20000000f00 */
        /* <DEDUP_REMOVED lines=15> */
.L_x_7306:
[----:B------:R-:W-:Y:S01]  /*9af0*/  CS2R R2, SRZ ;  /* 0x0000000000027805 */ /* 0x000fe2000001ff00 */
[----:B------:R-:W-:Y:S06]  /*9b00*/  BRA `(.L_x_7285) ;  /* 0x0000000000147947 */ /* 0x000fec0003800000 */
.L_x_7305:
[----:B0-----:R-:W2:Y:S02]  /*9b10*/  LDG.E.64 R2, desc[UR36][R24.64] ;  /* 0x0000002418027981 */ /* 0x001ea4000c1e1b00 */
[----:B--2---:R-:W0:Y:S01]  /*9b20*/  I2F.F64.U64 R2, R2 ;  /* 0x0000000200027312 */ /* 0x004e220000301800 */
[----:B------:R-:W-:Y:S05]  /*9b30*/  BRA `(.L_x_7285) ;  /* 0x0000000000087947 */ /* 0x000fea0003800000 */
.L_x_7304:
[----:B0-----:R-:W2:Y:S02]  /*9b40*/  LDG.E R2, desc[UR36][R24.64] ;  /* 0x0000002418027981 */ /* 0x001ea4000c1e1900 */
[----:B--2---:R-:W0:Y:S02]  /*9b50*/  I2F.F64.U32 R2, R2 ;  /* 0x0000000200027312 */ /* 0x004e240000201800 */
.L_x_7285:
[----:B------:R-:W-:Y:S05]  /*9b60*/  BSYNC.RECONVERGENT B6 ;  /* 0x0000000000067941 */ /* 0x000fea0003800200 */
.L_x_7279:
        /* <DEDUP_REMOVED lines=22> */
.L_x_7310:
[----:B------:R-:W0:Y:S02]  /*9cd0*/  F2I.S64.F64.TRUNC R4, R4 ;  /* 0x0000000400047311 */ /* 0x000e24000030d900 */
[----:B0-----:R-:W-:-:S05]  /*9ce0*/  IMAD.MOV.U32 R7, RZ, RZ, R4 ;  /* 0x000000ffff077224 */ /* 0x001fca00078e0004 */
[----:B------:R0:W-:Y:S01]  /*9cf0*/  STG.E.U8 desc[UR36][R2.64], R7 ;  /* 0x0000000702007986 */ /* 0x0001e2000c101124 */
[----:B------:R-:W-:Y:S05]  /*9d00*/  BRA `(.L_x_7312) ;  /* 0x0000000c00e07947 */ /* 0x000fea0003800000 */
.L_x_7309:
        /* <DEDUP_REMOVED lines=9> */
.L_x_7314:
[----:B------:R-:W0:Y:S02]  /*9da0*/  F2I.F64.TRUNC R5, R4 ;  /* 0x0000000400057311 */ /* 0x000e24000030d100 */
[----:B0-----:R0:W-:Y:S01]  /*9db0*/  STG.E desc[UR36][R2.64], R5 ;  /* 0x0000000502007986 */ /* 0x0011e2000c101924 */
[----:B------:R-:W-:Y:S05]  /*9dc0*/  BRA `(.L_x_7312) ;  /* 0x0000000c00b07947 */ /* 0x000fea0003800000 */
.L_x_7313:
[----:B------:R-:W0:Y:S02]  /*9dd0*/  F2I.F64.TRUNC R5, R4 ;  /* 0x0000000400057311 */ /* 0x000e24000030d100 */
[----:B0-----:R0:W-:Y:S01]  /*9de0*/  STG.E.U16 desc[UR36][R2.64], R5 ;  /* 0x0000000502007986 */ /* 0x0011e2000c101524 */
[----:B------:R-:W-:Y:S05]  /*9df0*/  BRA `(.L_x_7312) ;  /* 0x0000000c00a47947 */ /* 0x000fea0003800000 */
.L_x_7308:
        /* <DEDUP_REMOVED lines=13> */
.L_x_7316:
        /* <DEDUP_REMOVED lines=8> */
.L_x_7315:
        /* <DEDUP_REMOVED lines=14> */
.L_x_7318:
        /* <DEDUP_REMOVED lines=9> */
.L_x_7317:
[----:B------:R4:W-:Y:S01]  /*a0c0*/  STG.E.64 desc[UR36][R2.64], R4 ;  /* 0x0000000402007986 */ /* 0x0009e2000c101b24 */
[----:B------:R-:W-:Y:S05]  /*a0d0*/  BRA `(.L_x_7312) ;  /* 0x0000000800ec7947 */ /* 0x000fea0003800000 */
.L_x_7307:
        /* <DEDUP_REMOVED lines=13> */
.L_x_7322:
        /* <DEDUP_REMOVED lines=22> */
.L_x_7325:
[----:B------:R-:W-:-:S04]  /*a310*/  SHF.R.U32.HI R5, RZ, 0x18, R7 ;  /* 0x00000018ff057819 */ /* 0x000fc80000011607 */
[----:B------:R-:W-:-:S07]  /*a320*/  LOP3.LUT R0, R0, 0x80, R5, 0xf8, !PT ;  /* 0x0000008000007812 */ /* 0x000fce00078ef805 */
.L_x_7324:
[----:B------:R-:W-:Y:S05]  /*a330*/  BSYNC.RECONVERGENT B0 ;  /* 0x0000000000007941 */ /* 0x000fea0003800200 */
.L_x_7323:
[----:B------:R0:W-:Y:S01]  /*a340*/  STG.E.U8 desc[UR36][R2.64], R0 ;  /* 0x0000000002007986 */ /* 0x0001e2000c101124 */
[----:B------:R-:W-:Y:S05]  /*a350*/  BRA `(.L_x_7312) ;  /* 0x00000008004c7947 */ /* 0x000fea0003800000 */
.L_x_7321:
        /* <DEDUP_REMOVED lines=22> */
.L_x_7328:
[----:B------:R-:W-:-:S04]  /*a4c0*/  SHF.R.U32.HI R5, RZ, 0x18, R7 ;  /* 0x00000018ff057819 */ /* 0x000fc80000011607 */
[----:B------:R-:W-:-:S07]  /*a4d0*/  LOP3.LUT R0, R0, 0x80, R5, 0xf8, !PT ;  /* 0x0000008000007812 */ /* 0x000fce00078ef805 */
.L_x_7327:
[----:B------:R-:W-:Y:S05]  /*a4e0*/  BSYNC.RECONVERGENT B0 ;  /* 0x0000000000007941 */ /* 0x000fea0003800200 */
.L_x_7326:
[----:B------:R0:W-:Y:S01]  /*a4f0*/  STG.E.U8 desc[UR36][R2.64], R0 ;  /* 0x0000000002007986 */ /* 0x0001e2000c101124 */
[----:B------:R-:W-:Y:S05]  /*a500*/  BRA `(.L_x_7312) ;  /* 0x0000000400e07947 */ /* 0x000fea0003800000 */
.L_x_7320:
        /* <DEDUP_REMOVED lines=26> */
.L_x_7330:
[----:B------:R-:W0:Y:S02]  /*a6b0*/  F2I.U64.F64.TRUNC R4, R4 ;  /* 0x0000000400047311 */ /* 0x000e24000030d800 */
[----:B0-----:R0:W-:Y:S01]  /*a6c0*/  STG.E.64 desc[UR36][R2.64], R4 ;  /* 0x0000000402007986 */ /* 0x0011e2000c101b24 */
[----:B------:R-:W-:Y:S05]  /*a6d0*/  BRA `(.L_x_7312) ;  /* 0x00000004006c7947 */ /* 0x000fea0003800000 */
.L_x_7329:
[----:B------:R-:W0:Y:S02]  /*a6e0*/  F2I.U32.F64.TRUNC R5, R4 ;  /* 0x0000000400057311 */ /* 0x000e24000030d000 */
[----:B0-----:R0:W-:Y:S01]  /*a6f0*/  STG.E desc[UR36][R2.64], R5 ;  /* 0x0000000502007986 */ /* 0x0011e2000c101924 */
[----:B------:R-:W-:Y:S05]  /*a700*/  BRA `(.L_x_7312) ;  /* 0x0000000400607947 */ /* 0x000fea0003800000 */
.L_x_7319:
        /* <DEDUP_REMOVED lines=10> */
.L_x_7332:
[----:B------:R-:W-:-:S05]  /*a7b0*/  CS2R R6, SRZ ;  /* 0x0000000000067805 */ /* 0x000fca000001ff00 */
[----:B------:R0:W-:Y:S01]  /*a7c0*/  STG.E.128 desc[UR36][R2.64], R4 ;  /* 0x0000000402007986 */ /* 0x0001e2000c101d24 */
[----:B------:R-:W-:Y:S05]  /*a7d0*/  BRA `(.L_x_7312) ;  /* 0x00000004002c7947 */ /* 0x000fea0003800000 */
.L_x_7331:
[----:B------:R-:W-:-:S09]  /*a7e0*/  UISETP.NE.AND UP0, UPT, UR4, 0xf, UPT ;  /* 0x0000000f0400788c */ /* 0x000fd2000bf05270 */
[----:B------:R-:W-:Y:S05]  /*a7f0*/  BRA.U !UP0, `(.L_x_7333) ;  /* 0x0000000508087547 */ /* 0x000fea000b800000 */
[----:B------:R-:W-:-:S09]  /*a800*/  UISETP.NE.AND UP0, UPT, UR4, 0x17, UPT ;  /* 0x000000170400788c */ /* 0x000fd2000bf05270 */
[----:B------:R-:W-:Y:S05]  /*a810*/  BRA.U !UP0, `(.L_x_7334) ;  /* 0x0000000108a07547 */ /* 0x000fea000b800000 */
[----:B------:R-:W-:-:S09]  /*a820*/  UISETP.NE.AND UP0, UPT, UR4, 0x18, UPT ;  /* 0x000000180400788c */ /* 0x000fd2000bf05270 */
[----:B------:R-:W-:Y:S05]  /*a830*/  BRA.U !UP0, `(.L_x_7335) ;  /* 0x0000000108447547 */ /* 0x000fea000b800000 */
.L_x_7311:
        /* <DEDUP_REMOVED lines=16> */
.L_x_7336:
[----:B------:R-:W-:Y:S05]  /*a940*/  BRA `(.L_x_7312) ;  /* 0x0000000000d07947 */ /* 0x000fea0003800000 */
.L_x_7335:
        /* <DEDUP_REMOVED lines=17> */
.L_x_7338:
[----:B------:R-:W-:Y:S05]  /*aa60*/  BSYNC.RECONVERGENT B0 ;  /* 0x0000000000007941 */ /* 0x000fea0003800200 */
.L_x_7337:
[----:B------:R-:W-:-:S05]  /*aa70*/  LOP3.LUT R7, R0, 0x80, R7, 0xf8, !PT ;  /* 0x0000008000077812 */ /* 0x000fca00078ef807 */
[----:B------:R0:W-:Y:S01]  /*aa80*/  STG.E.U8 desc[UR36][R2.64], R7 ;  /* 0x0000000702007986 */ /* 0x0001e2000c101124 */
[----:B------:R-:W-:Y:S05]  /*aa90*/  BRA `(.L_x_7312) ;  /* 0x00000000007c7947 */ /* 0x000fea0003800000 */
.L_x_7334:
        /* <DEDUP_REMOVED lines=16> */
.L_x_7340:
[----:B------:R-:W-:Y:S02]  /*aba0*/  ISETP.GT.U32.AND P0, PT, R6, 0x7f800000, PT ;  /* 0x7f8000000600780c */ /* 0x000fe40003f04070 */
[----:B------:R-:W-:-:S04]  /*abb0*/  MOV R0, 0x7f ;  /* 0x0000007f00007802 */ /* 0x000fc80000000f00 */
[----:B------:R-:W-:-:S07]  /*abc0*/  SEL R0, R0, 0x7c, P0 ;  /* 0x0000007c00007807 */ /* 0x000fce0000000000 */
.L_x_7341:
[----:B------:R-:W-:Y:S05]  /*abd0*/  BSYNC.RECONVERGENT B0 ;  /* 0x0000000000007941 */ /* 0x000fea0003800200 */
.L_x_7339:
[----:B------:R-:W-:-:S04]  /*abe0*/  SHF.R.U32.HI R5, RZ, 0x18, R7 ;  /* 0x00000018ff057819 */ /* 0x000fc80000011607 */
[----:B------:R-:W-:-:S05]  /*abf0*/  LOP3.LUT R5, R0, 0x80, R5, 0xf8, !PT ;  /* 0x0000008000057812 */ /* 0x000fca00078ef805 */
[----:B------:R0:W-:Y:S01]  /*ac00*/  STG.E.U8 desc[UR36][R2.64], R5 ;  /* 0x0000000502007986 */ /* 0x0001e2000c101124 */
[----:B------:R-:W-:Y:S05]  /*ac10*/  BRA `(.L_x_7312) ;  /* 0x00000000001c7947 */ /* 0x000fea0003800000 */
.L_x_7333:
[----:B------:R-:W-:Y:S01]  /*ac20*/  UMOV UR4, 0xf0000000 ;  /* 0xf000000000047882 */ /* 0x000fe20000000000 */
[----:B------:R-:W-:Y:S01]  /*ac30*/  UMOV UR5, 0x380fffff ;  /* 0x380fffff00057882 */ /* 0x000fe20000000000 */
[----:B------:R-:W0:Y:S01]  /*ac40*/  F2F.F32.F64 R0, R4 ;  /* 0x0000000400007310 */ /* 0x000e220000301000 */
[----:B------:R-:W-:-:S14]  /*ac50*/  DSETP.GEU.AND P0, PT, |R4|, UR4, PT ;  /* 0x0000000404007e2a */ /* 0x000fdc000bf0e200 */
[----:B0-----:R-:W-:-:S05]  /*ac60*/  @!P0 FMUL R0, R0, 1.175494350822287508e-38 ;  /* 0x0080000000008820 */ /* 0x001fca0000400000 */
[----:B------:R-:W-:-:S05]  /*ac70*/  F2FP.BF16.F32.PACK_AB R0, RZ, R0 ;  /* 0x00000000ff00723e */ /* 0x000fca00000010ff */
[----:B------:R0:W-:Y:S02]  /*ac80*/  STG.E.U16 desc[UR36][R2.64], R0 ;  /* 0x0000000002007986 */ /* 0x0001e4000c101524 */
.L_x_7312:
[----:B------:R-:W-:-:S07]  /*ac90*/  VIADD R23, R23, 0x80 ;  /* 0x0000008017177836 */ /* 0x000fce0000000000 */
.L_x_7221:
[----:B------:R-:W-:Y:S05]  /*aca0*/  BSYNC.RECONVERGENT B7 ;  /* 0x0000000000077941 */ /* 0x000fea0003800200 */
.L_x_7220:
[----:B------:R-:W5:Y:S01]  /*acb0*/  LDCU UR4, c[0x0][0x380] ;  /* 0x00007000ff0477ac */ /* 0x000f620008000800 */
[----:B------:R-:W-:Y:S01]  /*acc0*/  BSSY.RECONVERGENT B7, `(.L_x_7342) ;  /* 0x000055c000077945 */ /* 0x000fe20003800200 */
[----:B-----5:R-:W-:-:S13]  /*acd0*/  ISETP.GE.AND P0, PT, R23, UR4, PT ;  /* 0x0000000417007c0c */ /* 0x020fda000bf06270 */
[----:B------:R-:W-:Y:S05]  /*ace0*/  @P0 BRA `(.L_x_7343) ;  /* 0x0000005400640947 */ /* 0x000fea0003800000 */
[----:B------:R-:W5:Y:S01]  /*acf0*/  LDCU UR4, c[0x0][0x388] ;  /* 0x00007100ff0477ac */ /* 0x000f620008000800 */
[----:B0-2---:R-:W-:Y:S01]  /*ad00*/  HFMA2 R0, -RZ, RZ, 0, 0 ;  /* 0x00000000ff007431 */ /* 0x005fe200000001ff */
[----:B------:R-:W-:Y:S01]  /*ad10*/  MOV R24, RZ ;  /* 0x000000ff00187202 */ /* 0x000fe20000000f00 */
[----:B------:R-:W-:Y:S02]  /*ad20*/  IMAD.MOV.U32 R16, RZ, RZ, RZ ;  /* 0x000000ffff107224 */ /* 0x000fe400078e00ff */
[----:B------:R-:W-:Y:S01]  /*ad30*/  IMAD.MOV.U32 R22, RZ, RZ, RZ ;  /* 0x000000ffff167224 */ /* 0x000fe200078e00ff */
[----:B-----5:R-:W-:-:S09]  /*ad40*/  UISETP.NE.AND UP0, UPT, UR4, URZ, UPT ;  /* 0x000000ff0400728c */ /* 0x020fd2000bf05270 */
[----:B------:R-:W-:Y:S05]  /*ad50*/  BRA.U !UP0, `(.L_x_7344) ;  /* 0x0000001508d47547 */ /* 0x000fea000b800000 */
[----:B------:R-:W1:Y:S01]  /*ad60*/  LDCU.64 UR4, c[0x0][0x390] ;  /* 0x00007200ff0477ac */ /* 0x000e620008000a00 */
[----:B------:R-:W-:Y:S01]  /*ad70*/  MOV R22, RZ ;  /* 0x000000ff00167202 */ /* 0x000fe20000000f00 */
        /* <DEDUP_REMOVED lines=362> */
[----:B------:R-:W3:Y:S02]  /*c420*/  LDCU.64 UR10, c[0x0][0x640] ;  /* 0x0000c800ff0a77ac */ /* 0x000ee40008000a00 */
        /* <DEDUP_REMOVED lines=8> */
.L_x_7344:
        /* <DEDUP_REMOVED lines=18> */
.L_x_7349:
[----:B------:R-:W2:Y:S02]  /*c5d0*/  LDG.E.U8 R2, desc[UR36][R2.64] ;  /* 0x0000002402027981 */ /* 0x000ea4000c1e1100 */
[----:B--2---:R0:W1:Y:S01]  /*c5e0*/  I2F.F64.U16 R18, R2 ;  /* 0x0000000200127312 */ /* 0x0040620000101800 */
[----:B------:R-:W-:Y:S05]  /*c5f0*/  BRA `(.L_x_7351) ;  /* 0x0000000c00607947 */ /* 0x000fea0003800000 */
.L_x_7348:
        /* <DEDUP_REMOVED lines=9> */
.L_x_7353:
[----:B------:R-:W2:Y:S02]  /*c690*/  LDG.E R2, desc[UR36][R2.64] ;  /* 0x0000002402027981 */ /* 0x000ea4000c1e1900 */
[----:B--2---:R0:W1:Y:S01]  /*c6a0*/  I2F.F64 R18, R2 ;  /* 0x0000000200127312 */ /* 0x0040620000201c00 */
[----:B------:R-:W-:Y:S05]  /*c6b0*/  BRA `(.L_x_7351) ;  /* 0x0000000c00307947 */ /* 0x000fea0003800000 */
.L_x_7352:
[----:B------:R-:W2:Y:S02]  /*c6c0*/  LDG.E.U16 R2, desc[UR36][R2.64] ;  /* 0x0000002402027981 */ /* 0x000ea4000c1e1500 */
[----:B--2---:R0:W1:Y:S01]  /*c6d0*/  I2F.F64.S16 R18, R2 ;  /* 0x0000000200127312 */ /* 0x0040620000101c00 */
[----:B------:R-:W-:Y:S05]  /*c6e0*/  BRA `(.L_x_7351) ;  /* 0x0000000c00247947 */ /* 0x000fea0003800000 */
.L_x_7347:
        /* <DEDUP_REMOVED lines=10> */
.L_x_7355:
[----:B------:R-:W2:Y:S02]  /*c790*/  LDG.E.U16 R0, desc[UR36][R2.64] ;  /* 0x0000002402007981 */ /* 0x000ea4000c1e1500 */
[----:B--2---:R-:W-:-:S05]  /*c7a0*/  HADD2.F32 R0, -RZ, R0.H0_H0 ;  /* 0x20000000ff007230 */ /* 0x004fca0000004100 */
[----:B------:R-:W-:-:S04]  /*c7b0*/  FMUL.FTZ R0, R0, 1 ;  /* 0x3f80000000007820 */ /* 0x000fc80000410000 */
[----:B------:R0:W1:Y:S01]  /*c7c0*/  F2F.F64.F32 R18, R0 ;  /* 0x0000000000127310 */ /* 0x0000620000201800 */
[----:B------:R-:W-:Y:S05]  /*c7d0*/  BRA `(.L_x_7351) ;  /* 0x0000000800e87947 */ /* 0x000fea0003800000 */
.L_x_7354:
        /* <DEDUP_REMOVED lines=8> */
[----:B------:R-:W3:Y:S01]  /*c860*/  F2F.F64.F32 R18, R18 ;  /* 0x0000001200127310 */ /* 0x000ee20000201800 */
[----:B------:R-:W-:Y:S05]  /*c870*/  BRA `(.L_x_7351) ;  /* 0x0000000800c07947 */ /* 0x000fea0003800000 */
.L_x_7357:
[----:B------:R-:W2:Y:S02]  /*c880*/  LDG.E.U16 R2, desc[UR36][R2.64] ;  /* 0x0000002402027981 */ /* 0x000ea4000c1e1500 */
[----:B--2---:R-:W-:-:S05]  /*c890*/  HADD2.F32 R0, -RZ, R2.H0_H0 ;  /* 0x20000002ff007230 */ /* 0x004fca0000004100 */
[----:B------:R-:W-:-:S04]  /*c8a0*/  FMUL.FTZ R0, R0, 1 ;  /* 0x3f80000000007820 */ /* 0x000fc80000410000 */
[----:B------:R4:W0:Y:S01]  /*c8b0*/  F2F.F64.F32 R18, R0 ;  /* 0x0000000000127310 */ /* 0x0008220000201800 */
[----:B------:R-:W-:Y:S05]  /*c8c0*/  BRA `(.L_x_7351) ;  /* 0x0000000800ac7947 */ /* 0x000fea0003800000 */
.L_x_7356:
[----:B------:R0:W5:Y:S01]  /*c8d0*/  LDG.E.64 R18, desc[UR36][R2.64] ;  /* 0x0000002402127981 */ /* 0x000162000c1e1b00 */
[----:B------:R-:W-:Y:S05]  /*c8e0*/  BRA `(.L_x_7351) ;  /* 0x0000000800a47947 */ /* 0x000fea0003800000 */
.L_x_7346:
        /* <DEDUP_REMOVED lines=13> */
.L_x_7360:
[----:B------:R0:W5:Y:S01]  /*c9c0*/  LDG.E.64 R18, desc[UR36][R2.64] ;  /* 0x0000002402127981 */ /* 0x000162000c1e1b00 */
[----:B------:R-:W-:Y:S05]  /*c9d0*/  BRA `(.L_x_7351) ;  /* 0x0000000800687947 */ /* 0x000fea0003800000 */
.L_x_7359:
        /* <DEDUP_REMOVED lines=27> */
.L_x_7362:
        /* <DEDUP_REMOVED lines=14> */
.L_x_7361:
[----:B------:R-:W2:Y:S02]  /*cc70*/  LDG.E.U16 R0, desc[UR36][R2.64] ;  /* 0x0000002402007981 */ /* 0x000ea4000c1e1500 */
[----:B--2---:R-:W-:-:S04]  /*cc80*/  IMAD.U32 R0, R0, 0x10000, RZ ;  /* 0x0001000000007824 */ /* 0x004fc800078e00ff */
[----:B------:R-:W-:-:S04]  /*cc90*/  FMUL.FTZ R0, R0, 1 ;  /* 0x3f80000000007820 */ /* 0x000fc80000410000 */
[----:B------:R0:W1:Y:S01]  /*cca0*/  F2F.F64.F32 R18, R0 ;  /* 0x0000000000127310 */ /* 0x0000620000201800 */
[----:B------:R-:W-:Y:S05]  /*ccb0*/  BRA `(.L_x_7351) ;  /* 0x0000000400b07947 */ /* 0x000fea0003800000 */
.L_x_7358:
        /* <DEDUP_REMOVED lines=11> */
.L_x_7365:
        /* <DEDUP_REMOVED lines=21> */
.L_x_7367:
[----:B------:R-:W-:Y:S05]  /*cec0*/  BSYNC.RECONVERGENT B0 ;  /* 0x0000000000007941 */ /* 0x000fea0003800200 */
.L_x_7366:
[----:B------:R-:W-:Y:S02]  /*ced0*/  SHF.L.U32 R0, R0, 0x14, RZ ;  /* 0x0000001400007819 */ /* 0x000fe400000006ff */
[----:B------:R-:W-:-:S04]  /*cee0*/  LEA R2, R2, 0x3b800000, 0x17 ;  /* 0x3b80000002027811 */ /* 0x000fc800078eb8ff */
[----:B------:R-:W-:-:S05]  /*cef0*/  LOP3.LUT R0, R2, R0, R7, 0xfe, !PT ;  /* 0x0000000002007212 */ /* 0x000fca00078efe07 */
[----:B------:R-:W-:-:S04]  /*cf00*/  FMUL.FTZ R0, R0, 1 ;  /* 0x3f80000000007820 */ /* 0x000fc80000410000 */
[----:B------:R0:W1:Y:S01]  /*cf10*/  F2F.F64.F32 R18, R0 ;  /* 0x0000000000127310 */ /* 0x0000620000201800 */
[----:B------:R-:W-:Y:S05]  /*cf20*/  BRA `(.L_x_7351) ;  /* 0x0000000400147947 */ /* 0x000fea0003800000 */
.L_x_7364:
        /* <DEDUP_REMOVED lines=21> */
.L_x_7369:
[----:B------:R-:W-:Y:S05]  /*d080*/  BSYNC.RECONVERGENT B0 ;  /* 0x0000000000007941 */ /* 0x000fea0003800200 */
.L_x_7368:
[----:B------:R-:W-:Y:S01]  /*d090*/  IMAD.SHL.U32 R0, R0, 0x200000, RZ ;  /* 0x0020000000007824 */ /* 0x000fe200078e00ff */
[----:B------:R-:W-:-:S04]  /*d0a0*/  LEA R2, R2, 0x37800000, 0x17 ;  /* 0x3780000002027811 */ /* 0x000fc800078eb8ff */
[----:B------:R-:W-:-:S05]  /*d0b0*/  LOP3.LUT R0, R2, R0, R7, 0xfe, !PT ;  /* 0x0000000002007212 */ /* 0x000fca00078efe07 */
[----:B------:R-:W-:-:S04]  /*d0c0*/  FMUL.FTZ R0, R0, 1 ;  /* 0x3f80000000007820 */ /* 0x000fc80000410000 */
[----:B------:R0:W1:Y:S01]  /*d0d0*/  F2F.F64.F32 R18, R0 ;  /* 0x0000000000127310 */ /* 0x0000620000201800 */
[----:B------:R-:W-:Y:S05]  /*d0e0*/  BRA `(.L_x_7351) ;  /* 0x0000000000a47947 */ /* 0x000fea0003800000 */
.L_x_7363:
        /* <DEDUP_REMOVED lines=18> */
.L_x_7350:
        /* <DEDUP_REMOVED lines=16> */
.L_x_7372:
[----:B------:R-:W-:Y:S01]  /*d310*/  CS2R R18, SRZ ;  /* 0x0000000000127805 */ /* 0x000fe2000001ff00 */
[----:B------:R-:W-:Y:S06]  /*d320*/  BRA `(.L_x_7351) ;  /* 0x0000000000147947 */ /* 0x000fec0003800000 */
.L_x_7371:
[----:B------:R-:W2:Y:S02]  /*d330*/  LDG.E.64 R18, desc[UR36][R2.64] ;  /* 0x0000002402127981 */ /* 0x000ea4000c1e1b00 */
[----:B--2---:R-:W0:Y:S01]  /*d340*/  I2F.F64.U64 R18, R18 ;  /* 0x0000001200127312 */ /* 0x004e220000301800 */
[----:B------:R-:W-:Y:S05]  /*d350*/  BRA `(.L_x_7351) ;  /* 0x0000000000087947 */ /* 0x000fea0003800000 */
.L_x_7370:
[----:B------:R-:W2:Y:S02]  /*d360*/  LDG.E R2, desc[UR36][R2.64] ;  /* 0x0000002402027981 */ /* 0x000ea4000c1e1900 */
[----:B--2---:R0:W1:Y:S02]  /*d370*/  I2F.F64.U32 R18, R2 ;  /* 0x0000000200127312 */ /* 0x0040640000201800 */
.L_x_7351:
[----:B------:R-:W-:Y:S05]  /*d380*/  BSYNC.RECONVERGENT B6 ;  /* 0x0000000000067941 */ /* 0x000fea0003800200 */
.L_x_7345:
        /* <DEDUP_REMOVED lines=18> */
.L_x_7377:
[----:B------:R-:W2:Y:S02]  /*d4b0*/  LDG.E.U8 R2, desc[UR36][R2.64] ;  /* 0x0000002402027981 */ /* 0x000ea4000c1e1100 */
[----:B--2---:R0:W2:Y:S01]  /*d4c0*/  I2F.F64.U16 R16, R2 ;  /* 0x0000000200107312 */ /* 0x0040a20000101800 */
[----:B------:R-:W-:Y:S05]  /*d4d0*/  BRA `(.L_x_7379) ;  /* 0x0000000c00607947 */ /* 0x000fea0003800000 */
.L_x_7376:
        /* <DEDUP_REMOVED lines=9> */
.L_x_7381:
[----:B------:R-:W2:Y:S02]  /*d570*/  LDG.E R2, desc[UR36][R2.64] ;  /* 0x0000002402027981 */ /* 0x000ea4000c1e1900 */
[----:B--2---:R0:W2:Y:S01]  /*d580*/  I2F.F64 R16, R2 ;  /* 0x0000000200107312 */ /* 0x0040a20000201c00 */
[----:B------:R-:W-:Y:S05]  /*d590*/  BRA `(.L_x_7379) ;  /* 0x0000000c00307947 */ /* 0x000fea0003800000 */
.L_x_7380:
[----:B------:R-:W2:Y:S02]  /*d5a0*/  LDG.E.U16 R2, desc[UR36][R2.64] ;  /* 0x0000002402027981 */ /* 0x000ea4000c1e1500 */
[----:B--2---:R0:W2:Y:S01]  /*d5b0*/  I2F.F64.S16 R16, R2 ;  /* 0x0000000200107312 */ /* 0x0040a20000101c00 */
[----:B------:R-:W-:Y:S05]  /*d5c0*/  BRA `(.L_x_7379) ;  /* 0x0000000c00247947 */ /* 0x000fea0003800000 */
.L_x_7375:
        /* <DEDUP_REMOVED lines=10> */
.L_x_7383:
[----:B----4-:R-:W4:Y:S02]  /*d670*/  LDG.E.U16 R0, desc[UR36][R2.64] ;  /* 0x0000002402007981 */ /* 0x010f24000c1e1500 */
[----:B----4-:R-:W-:-:S05]  /*d680*/  HADD2.F32 R0, -RZ, R0.H0_H0 ;  /* 0x20000000ff007230 */ /* 0x010fca0000004100 */
[----:B------:R-:W-:-:S04]  /*d690*/  FMUL.FTZ R0, R0, 1 ;  /* 0x3f80000000007820 */ /* 0x000fc80000410000 */
[----:B------:R0:W4:Y:S01]  /*d6a0*/  F2F.F64.F32 R16, R0 ;  /* 0x0000000000107310 */ /* 0x0001220000201800 */
[----:B------:R-:W-:Y:S05]  /*d6b0*/  BRA `(.L_x_7379) ;  /* 0x0000000800e87947 */ /* 0x000fea0003800000 */
.L_x_7382:
        /* <DEDUP_REMOVED lines=10> */
.L_x_7385:
[----:B------:R-:W4:Y:S02]  /*d760*/  LDG.E.U16 R2, desc[UR36][R2.64] ;  /* 0x0000002402027981 */ /* 0x000f24000c1e1500 */
[----:B----4-:R-:W-:-:S05]  /*d770*/  HADD2.F32 R0, -RZ, R2.H0_H0 ;  /* 0x20000002ff007230 */ /* 0x010fca0000004100 */
[----:B------:R-:W-:-:S04]  /*d780*/  FMUL.FTZ R0, R0, 1 ;  /* 0x3f80000000007820 */ /* 0x000fc80000410000 */
[----:B------:R0:W4:Y:S01]  /*d790*/  F2F.F64.F32 R16, R0 ;  /* 0x0000000000107310 */ /* 0x0001220000201800 */
[----:B------:R-:W-:Y:S05]  /*d7a0*/  BRA `(.L_x_7379) ;  /* 0x0000000800ac7947 */ /* 0x000fea0003800000 */
.L_x_7384:
[----:B------:R0:W5:Y:S01]  /*d7b0*/  LDG.E.64 R16, desc[UR36][R2.64] ;  /* 0x0000002402107981 */ /* 0x000162000c1e1b00 */
[----:B------:R-:W-:Y:S05]  /*d7c0*/  BRA `(.L_x_7379) ;  /* 0x0000000800a47947 */ /* 0x000fea0003800000 */
.L_x_7374:
        /* <DEDUP_REMOVED lines=13> */
.L_x_7388:
[----:B------:R0:W5:Y:S01]  /*d8a0*/  LDG.E.64 R16, desc[UR36][R2.64] ;  /* 0x0000002402107981 */ /* 0x000162000c1e1b00 */
[----:B------:R-:W-:Y:S05]  /*d8b0*/  BRA `(.L_x_7379) ;  /* 0x0000000800687947 */ /* 0x000fea0003800000 */
.L_x_7387:
        /* <DEDUP_REMOVED lines=25> */
[----:B------:R0:W4:Y:S01]  /*da50*/  F2F.F64.F32 R16, R5 ;  /* 0x0000000500107310 */ /* 0x0001220000201800 */
[----:B------:R-:W-:Y:S05]  /*da60*/  BRA `(.L_x_7379) ;  /* 0x0000000400fc7947 */ /* 0x000fea0003800000 */
.L_x_7390:
        /* <DEDUP_REMOVED lines=12> */
[----:B------:R0:W4:Y:S01]  /*db30*/  F2F.F64.F32 R16, R0 ;  /* 0x0000000000107310 */ /* 0x0001220000201800 */
[----:B------:R-:W-:Y:S05]  /*db40*/  BRA `(.L_x_7379) ;  /* 0x0000000400c47947 */ /* 0x000fea0003800000 */
.L_x_7389:
[----:B----4-:R-:W4:Y:S02]  /*db50*/  LDG.E.U16 R0, desc[UR36][R2.64] ;  /* 0x0000002402007981 */ /* 0x010f24000c1e1500 */
[----:B----4-:R-:W-:-:S04]  /*db60*/  IMAD.U32 R0, R0, 0x10000, RZ ;  /* 0x0001000000007824 */ /* 0x010fc800078e00ff */
[----:B------:R-:W-:-:S04]  /*db70*/  FMUL.FTZ R0, R0, 1 ;  /* 0x3f80000000007820 */ /* 0x000fc80000410000 */
[----:B------:R0:W4:Y:S01]  /*db80*/  F2F.F64.F32 R16, R0 ;  /* 0x0000000000107310 */ /* 0x0001220000201800 */
[----:B------:R-:W-:Y:S05]  /*db90*/  BRA `(.L_x_7379) ;  /* 0x0000000400b07947 */ /* 0x000fea0003800000 */
.L_x_7386:
        /* <DEDUP_REMOVED lines=11> */
.L_x_7393:
        /* <DEDUP_REMOVED lines=21> */
.L_x_7395:
[----:B------:R-:W-:Y:S05]  /*dda0*/  BSYNC.RECONVERGENT B0 ;  /* 0x0000000000007941 */ /* 0x000fea0003800200 */
.L_x_7394:
[----:B------:R-:W-:Y:S02]  /*ddb0*/  SHF.L.U32 R0, R0, 0x14, RZ ;  /* 0x0000001400007819 */ /* 0x000fe400000006ff */
[----:B------:R-:W-:-:S04]  /*ddc0*/  LEA R2, R2, 0x3b800000, 0x17 ;  /* 0x3b80000002027811 */ /* 0x000fc800078eb8ff */
[----:B------:R-:W-:-:S05]  /*ddd0*/  LOP3.LUT R0, R2, R0, R7, 0xfe, !PT ;  /* 0x0000000002007212 */ /* 0x000fca00078efe07 */
[----:B------:R-:W-:-:S04]  /*dde0*/  FMUL.FTZ R0, R0, 1 ;  /* 0x3f80000000007820 */ /* 0x000fc80000410000 */
[----:B------:R0:W2:Y:S01]  /*ddf0*/  F2F.F64.F32 R16, R0 ;  /* 0x0000000000107310 */ /* 0x0000a20000201800 */
[----:B------:R-:W-:Y:S05]  /*de00*/  BRA `(.L_x_7379) ;  /* 0x0000000400147947 */ /* 0x000fea0003800000 */
.L_x_7392:
        /* <DEDUP_REMOVED lines=21> */
.L_x_7397:
[----:B------:R-:W-:Y:S05]  /*df60*/  BSYNC.RECONVERGENT B0 ;  /* 0x0000000000007941 */ /* 0x000fea0003800200 */
.L_x_7396:
[----:B------:R-:W-:Y:S01]  /*df70*/  IMAD.SHL.U32 R0, R0, 0x200000, RZ ;  /* 0x0020000000007824 */ /* 0x000fe200078e00ff */
[----:B------:R-:W-:-:S04]  /*df80*/  LEA R2, R2, 0x37800000, 0x17 ;  /* 0x3780000002027811 */ /* 0x000fc800078eb8ff */
[----:B------:R-:W-:-:S05]  /*df90*/  LOP3.LUT R0, R2, R0, R7, 0xfe, !PT ;  /* 0x0000000002007212 */ /* 0x000fca00078efe07 */
[----:B------:R-:W-:-:S04]  /*dfa0*/  FMUL.FTZ R0, R0, 1 ;  /* 0x3f80000000007820 */ /* 0x000fc80000410000 */
[----:B------:R0:W2:Y:S01]  /*dfb0*/  F2F.F64.F32 R16, R0 ;  /* 0x0000000000107310 */ /* 0x0000a20000201800 */
[----:B------:R-:W-:Y:S05]  /*dfc0*/  BRA `(.L_x_7379) ;  /* 0x0000000000a47947 */ /* 0x000fea0003800000 */
.L_x_7391:
[----:B------:R-:W-:-:S09]  /*dfd0*/  UISETP.NE.AND UP0, UPT, UR4, 0x1c, UPT ;  /* 0x0000001c0400788c */ /* 0x000fd2000bf05270 */
[----:B------:R-:W-:Y:S05]  /*dfe0*/  BRA.U !UP0, `(.L_x_7398) ;  /* 0x0000000108947547 */ /* 0x000fea000b800000 */
[----:B------:R-:W-:-:S09]  /*dff0*/  UISETP.NE.AND UP0, UPT, UR4, 0x1d, UPT ;  /* 0x0000001d0400788c */ /* 0x000fd2000bf05270 */
[----:B------:R-:W-:Y:S05]  /*e000*/  BRA.U !UP0, `(.L_x_7399) ;  /* 0x0000000108807547 */ /* 0x000fea000b800000 */
[----:B------:R-:W-:-:S09]  /*e010*/  UISETP.NE.AND UP0, UPT, UR4, 0x2c, UPT ;  /* 0x0000002c0400788c */ /* 0x000fd2000bf05270 */
[----:B------:R-:W-:Y:S05]  /*e020*/  BRA.U UP0, `(.L_x_7378) ;  /* 0x0000000100307547 */ /* 0x000fea000b800000 */
[----:B----4-:R-:W4:Y:S01]  /*e030*/  LDG.E.U8 R0, desc[UR36][R2.64] ;  /* 0x0000002402007981 */ /* 0x010f22000c1e1100 */
[----:B------:R-:W-:Y:S02]  /*e040*/  HFMA2 R16, -RZ, RZ, 0, 0 ;  /* 0x00000000ff107431 */ /* 0x000fe400000001ff */
[----:B------:R-:W-:Y:S01]  /*e050*/  IMAD.MOV.U32 R17, RZ, RZ, 0x38000000 ;  /* 0x38000000ff117424 */ /* 0x000fe200078e00ff */
[----:B----4-:R-:W-:-:S13]  /*e060*/  ISETP.NE.AND P0, PT, R0, RZ, PT ;  /* 0x000000ff0000720c */ /* 0x010fda0003f05270 */
[----:B------:R-:W-:Y:S05]  /*e070*/  @!P0 BRA `(.L_x_7379) ;  /* 0x0000000000788947 */ /* 0x000fea0003800000 */
[----:B------:R-:W-:-:S13]  /*e080*/  ISETP.NE.AND P0, PT, R0, 0xff, PT ;  /* 0x000000ff0000780c */ /* 0x000fda0003f05270 */
[----:B------:R-:W-:Y:S01]  /*e090*/  @P0 SHF.L.U32 R0, R0, 0x17, RZ ;  /* 0x0000001700000819 */ /* 0x000fe200000006ff */
[----:B------:R-:W-:Y:S01]  /*e0a0*/  @!P0 IMAD.MOV.U32 R16, RZ, RZ, 0x20000000 ;  /* 0x20000000ff108424 */ /* 0x000fe200078e00ff */
[----:B------:R-:W-:-:S03]  /*e0b0*/  @!P0 MOV R17, 0x7ff80000 ;  /* 0x7ff8000000118802 */ /* 0x000fc60000000f00 */
[----:B------:R-:W-:-:S04]  /*e0c0*/  @P0 FMUL.FTZ R0, R0, 1 ;  /* 0x3f80000000000820 */ /* 0x000fc80000410000 */
[----:B------:R0:W4:Y:S01]  /*e0d0*/  @P0 F2F.F64.F32 R16, R0 ;  /* 0x0000000000100310 */ /* 0x0001220000201800 */
[----:B------:R-:W-:Y:S05]  /*e0e0*/  BRA `(.L_x_7379) ;  /* 0x00000000005c7947 */ /* 0x000fea0003800000 */
.L_x_7378:
        /* <DEDUP_REMOVED lines=15> */
[----:B--2-45:R-:W-:Y:S05]  /*e1e0*/  CALL.ABS.NOINC R2 ;  /* 0x0000000002007343 */ /* 0x034fea0003c00000 */
.L_x_7400:
[----:B------:R-:W-:Y:S01]  /*e1f0*/  CS2R R16, SRZ ;  /* 0x0000000000107805 */ /* 0x000fe2000001ff00 */
[----:B------:R-:W-:Y:S06]  /*e200*/  BRA `(.L_x_7379) ;  /* 0x0000000000147947 */ /* 0x000fec0003800000 */
.L_x_7399:
[----:B------:R-:W2:Y:S02]  /*e210*/  LDG.E.64 R16, desc[UR36][R2.64] ;  /* 0x0000002402107981 */ /* 0x000ea4000c1e1b00 */
[----:B--2---:R-:W0:Y:S01]  /*e220*/  I2F.F64.U64 R16, R16 ;  /* 0x0000001000107312 */ /* 0x004e220000301800 */
[----:B------:R-:W-:Y:S05]  /*e230*/  BRA `(.L_x_7379) ;  /* 0x0000000000087947 */ /* 0x000fea0003800000 */
.L_x_7398:
[----:B------:R-:W2:Y:S02]  /*e240*/  LDG.E R2, desc[UR36][R2.64] ;  /* 0x0000002402027981 */ /* 0x000ea4000c1e1900 */
[----:B--2---:R0:W2:Y:S02]  /*e250*/  I2F.F64.U32 R16, R2 ;  /* 0x0000000200107312 */ /* 0x0040a40000201800 */
.L_x_7379:
[----:B------:R-:W-:Y:S05]  /*e260*/  BSYNC.RECONVERGENT B6 ;  /* 0x0000000000067941 */ /* 0x000fea0003800200 */
.L_x_7373:
[----:B------:R-:W1:Y:S01]  /*e270*/  LDCU.64 UR6, c[0x0][0x660] ;  /* 0x0000cc00ff0677ac */ /* 0x000e620008000a00 */
[----:B------:R-:W-:Y:S01]  /*e280*/  BSSY.RECONVERGENT B6, `(.L_x_7401) ;  /* 0x00000ec000067945 */ /* 0x000fe20003800200 */
[----:B------:R-:W-:-:S04]  /*e290*/  UPRMT UR4, UR43, 0x9910, URZ ;  /* 0x000099102b047896 */ /* 0x000fc800080000ff */
[----:B------:R-:W-:Y:S01]  /*e2a0*/  UISETP.GT.AND UP0, UPT, UR4, 0x9, UPT ;  /* 0x000000090400788c */ /* 0x000fe2000bf04270 */
[----:B-1----:R-:W-:-:S04]  /*e2b0*/  IADD3 R24, P0, PT, R24, UR6, RZ ;  /* 0x0000000618187c10 */ /* 0x002fc8000ff1e0ff */
        /* <DEDUP_REMOVED lines=13> */
.L_x_7405:
[----:B0-----:R-:W2:Y:S02]  /*e390*/  LDG.E.U8 R2, desc[UR36][R24.64] ;  /* 0x0000002418027981 */ /* 0x001ea4000c1e1100 */
[----:B--2---:R-:W0:Y:S01]  /*e3a0*/  I2F.F64.U16 R2, R2 ;  /* 0x0000000200027312 */ /* 0x004e220000101800 */
[----:B------:R-:W-:Y:S05]  /*e3b0*/  BRA `(.L_x_7407) ;  /* 0x0000000c00607947 */ /* 0x000fea0003800000 */
.L_x_7404:
        /* <DEDUP_REMOVED lines=9> */
.L_x_7409:
[----:B0-----:R-:W2:Y:S02]  /*e450*/  LDG.E R2, desc[UR36][R24.64] ;  /* 0x0000002418027981 */ /* 0x001ea4000c1e1900 */
[----:B--2---:R-:W0:Y:S01]  /*e460*/  I2F.F64 R2, R2 ;  /* 0x0000000200027312 */ /* 0x004e220000201c00 */
[----:B------:R-:W-:Y:S05]  /*e470*/  BRA `(.L_x_7407) ;  /* 0x0000000c00307947 */ /* 0x000fea0003800000 */
.L_x_7408:
[----:B0-----:R-:W2:Y:S02]  /*e480*/  LDG.E.U16 R2, desc[UR36][R24.64] ;  /* 0x0000002418027981 */ /* 0x001ea4000c1e1500 */
[----:B--2---:R-:W0:Y:S01]  /*e490*/  I2F.F64.S16 R2, R2 ;  /* 0x0000000200027312 */ /* 0x004e220000101c00 */
[----:B------:R-:W-:Y:S05]  /*e4a0*/  BRA `(.L_x_7407) ;  /* 0x0000000c00247947 */ /* 0x000fea0003800000 */
.L_x_7403:
        /* <DEDUP_REMOVED lines=10> */
.L_x_7411:
[----:B0---4-:R-:W4:Y:S02]  /*e550*/  LDG.E.U16 R0, desc[UR36][R24.64] ;  /* 0x0000002418007981 */ /* 0x011f24000c1e1500 */
[----:B----4-:R-:W-:-:S05]  /*e560*/  HADD2.F32 R0, -RZ, R0.H0_H0 ;  /* 0x20000000ff007230 */ /* 0x010fca0000004100 */
[----:B------:R-:W-:-:S04]  /*e570*/  FMUL.FTZ R0, R0, 1 ;  /* 0x3f80000000007820 */ /* 0x000fc80000410000 */
[----:B------:R0:W1:Y:S01]  /*e580*/  F2F.F64.F32 R2, R0 ;  /* 0x0000000000027310 */ /* 0x0000620000201800 */
[----:B------:R-:W-:Y:S05]  /*e590*/  BRA `(.L_x_7407) ;  /* 0x0000000800e87947 */ /* 0x000fea0003800000 */
.L_x_7410:
        /* <DEDUP_REMOVED lines=10> */
.L_x_7413:
[----:B------:R-:W0:Y:S02]  /*e640*/  LDG.E.U16 R24, desc[UR36][R24.64] ;  /* 0x0000002418187981 */ /* 0x000e24000c1e1500 */
[----:B0---4-:R-:W-:-:S05]  /*e650*/  HADD2.F32 R0, -RZ, R24.H0_H0 ;  /* 0x20000018ff007230 */ /* 0x011fca0000004100 */
[----:B------:R-:W-:-:S04]  /*e660*/  FMUL.FTZ R0, R0, 1 ;  /* 0x3f80000000007820 */ /* 0x000fc80000410000 */
[----:B------:R0:W1:Y:S01]  /*e670*/  F2F.F64.F32 R2, R0 ;  /* 0x0000000000027310 */ /* 0x0000620000201800 */
[----:B------:R-:W-:Y:S05]  /*e680*/  BRA `(.L_x_7407) ;  /* 0x0000000800ac7947 */ /* 0x000fea0003800000 */
.L_x_7412:
[----:B0-----:R0:W5:Y:S01]  /*e690*/  LDG.E.64 R2, desc[UR36][R24.64] ;  /* 0x0000002418027981 */ /* 0x001162000c1e1b00 */
[----:B------:R-:W-:Y:S05]  /*e6a0*/  BRA `(.L_x_7407) ;  /* 0x0000000800a47947 */ /* 0x000fea0003800000 */
.L_x_7402:
        /* <DEDUP_REMOVED lines=13> */
.L_x_7416:
[----:B0-----:R0:W5:Y:S01]  /*e780*/  LDG.E.64 R2, desc[UR36][R24.64] ;  /* 0x0000002418027981 */ /* 0x001162000c1e1b00 */
[----:B------:R-:W-:Y:S05]  /*e790*/  BRA `(.L_x_7407) ;  /* 0x0000000800687947 */ /* 0x000fea0003800000 */
.L_x_7415:
        /* <DEDUP_REMOVED lines=27> */
.L_x_7418:
[----:B0-----:R-:W4:Y:S02]  /*e950*/  LDG.E.U8 R3, desc[UR36][R24.64] ;  /* 0x0000002418037981 */ /* 0x001f24000c1e1100 */
        /* <DEDUP_REMOVED lines=13> */
.L_x_7417:
[----:B0---4-:R-:W4:Y:S02]  /*ea30*/  LDG.E.U16 R0, desc[UR36][R24.64] ;  /* 0x0000002418007981 */ /* 0x011f24000c1e1500 */
[----:B----4-:R-:W-:-:S04]  /*ea40*/  IMAD.U32 R0, R0, 0x10000, RZ ;  /* 0x0001000000007824 */ /* 0x010fc800078e00ff */
[----:B------:R-:W-:-:S04]  /*ea50*/  FMUL.FTZ R0, R0, 1 ;  /* 0x3f80000000007820 */ /* 0x000fc80000410000 */
[----:B------:R1:W0:Y:S01]  /*ea60*/  F2F.F64.F32 R2, R0 ;  /* 0x0000000000027310 */ /* 0x0002220000201800 */
[----:B------:R-:W-:Y:S05]  /*ea70*/  BRA `(.L_x_7407) ;  /* 0x0000000400b07947 */ /* 0x000fea0003800000 */
.L_x_7414:
        /* <DEDUP_REMOVED lines=11> */
.L_x_7421:
        /* <DEDUP_REMOVED lines=21> */
.L_x_7423:
[----:B------:R-:W-:Y:S05]  /*ec80*/  BSYNC.RECONVERGENT B0 ;  /* 0x0000000000007941 */ /* 0x000fea0003800200 */
.L_x_7422:
[----:B------:R-:W-:Y:S02]  /*ec90*/  SHF.L.U32 R0, R0, 0x14, RZ ;  /* 0x0000001400007819 */ /* 0x000fe400000006ff */
[----:B------:R-:W-:-:S04]  /*eca0*/  LEA R2, R2, 0x3b800000, 0x17 ;  /* 0x3b80000002027811 */ /* 0x000fc800078eb8ff */
[----:B------:R-:W-:-:S05]  /*ecb0*/  LOP3.LUT R0, R2, R0, R7, 0xfe, !PT ;  /* 0x0000000002007212 */ /* 0x000fca00078efe07 */
[----:B------:R-:W-:-:S04]  /*ecc0*/  FMUL.FTZ R0, R0, 1 ;  /* 0x3f80000000007820 */ /* 0x000fc80000410000 */
[----:B------:R0:W1:Y:S01]  /*ecd0*/  F2F.F64.F32 R2, R0 ;  /* 0x0000000000027310 */ /* 0x0000620000201800 */
[----:B------:R-:W-:Y:S05]  /*ece0*/  BRA `(.L_x_7407) ;  /* 0x0000000400147947 */ /* 0x000fea0003800000 */
.L_x_7420:
[----:B------:R-:W2:Y:S01]  /*ecf0*/  LDG.E.U8 R24, desc[UR36][R24.64] ;  /* 0x0000002418187981 */ /* 0x000ea2000c1e1100 */
[----:B0-----:R-:W-:Y:S02]  /*ed00*/  CS2R R2, SRZ ;  /* 0x0000000000027805 */ /* 0x001fe4000001ff00 */
        /* <DEDUP_REMOVED lines=19> */
.L_x_7425:
[----:B------:R-:W-:Y:S05]  /*ee40*/  BSYNC.RECONVERGENT B0 ;  /* 0x0000000000007941 */ /* 0x000fea0003800200 */
.L_x_7424:
[----:B------:R-:W-:Y:S01]  /*ee50*/  IMAD.SHL.U32 R0, R0, 0x200000, RZ ;  /* 0x0020000000007824 */ /* 0x000fe200078e00ff */
[----:B------:R-:W-:-:S04]  /*ee60*/  LEA R2, R2, 0x37800000, 0x17 ;  /* 0x3780000002027811 */ /* 0x000fc800078eb8ff */
[----:B------:R-:W-:-:S05]  /*ee70*/  LOP3.LUT R0, R2, R0, R7, 0xfe, !PT ;  /* 0x0000000002007212 */ /* 0x000fca00078efe07 */
[----:B------:R-:W-:-:S04]  /*ee80*/  FMUL.FTZ R0, R0, 1 ;  /* 0x3f80000000007820 */ /* 0x000fc80000410000 */
[----:B------:R0:W1:Y:S01]  /*ee90*/  F2F.F64.F32 R2, R0 ;  /* 0x0000000000027310 */ /* 0x0000620000201800 */
[----:B------:R-:W-:Y:S05]  /*eea0*/  BRA `(.L_x_7407) ;  /* 0x0000000000a47947 */ /* 0x000fea0003800000 */
.L_x_7419:
[----:B------:R-:W-:-:S09]  /*eeb0*/  UISETP.NE.AND UP0, UPT, UR4, 0x1c, UPT ;  /* 0x0000001c0400788c */ /* 0x000fd2000bf05270 */
[----:B------:R-:W-:Y:S05]  /*eec0*/  BRA.U !UP0, `(.L_x_7426) ;  /* 0x0000000108947547 */ /* 0x000fea000b800000 */
[----:B------:R-:W-:-:S09]  /*eed0*/  UISETP.NE.AND UP0, UPT, UR4, 0x1d, UPT ;  /* 0x0000001d0400788c */ /* 0x000fd2000bf05270 */
[----:B------:R-:W-:Y:S05]  /*eee0*/  BRA.U !UP0, `(.L_x_7427) ;  /* 0x0000000108807547 */ /* 0x000fea000b800000 */
[----:B------:R-:W-:-:S09]  /*eef0*/  UISETP.NE.AND UP0, UPT, UR4, 0x2c, UPT ;  /* 0x0000002c0400788c */ /* 0x000fd2000bf05270 */
[----:B------:R-:W-:Y:S05]  /*ef00*/  BRA.U UP0, `(.L_x_7406) ;  /* 0x0000000100307547 */ /* 0x000fea000b800000 */
[----:B0---4-:R-:W4:Y:S01]  /*ef10*/  LDG.E.U8 R0, desc[UR36][R24.64] ;  /* 0x0000002418007981 */ /* 0x011f22000c1e1100 */
        /* <DEDUP_REMOVED lines=11> */
.L_x_7406:
        /* <DEDUP_REMOVED lines=16> */
.L_x_7428:
[----:B------:R-:W-:Y:S01]  /*f0d0*/  CS2R R2, SRZ ;  /* 0x0000000000027805 */ /* 0x000fe2000001ff00 */
[----:B------:R-:W-:Y:S06]  /*f0e0*/  BRA `(.L_x_7407) ;  /* 0x0000000000147947 */ /* 0x000fec0003800000 */
.L_x_7427:
[----:B0-----:R-:W2:Y:S02]  /*f0f0*/  LDG.E.64 R2, desc[UR36][R24.64] ;  /* 0x0000002418027981 */ /* 0x001ea4000c1e1b00 */
[----:B--2---:R-:W0:Y:S01]  /*f100*/  I2F.F64.U64 R2, R2 ;  /* 0x0000000200027312 */ /* 0x004e220000301800 */
[----:B------:R-:W-:Y:S05]  /*f110*/  BRA `(.L_x_7407) ;  /* 0x0000000000087947 */ /* 0x000fea0003800000 */
.L_x_7426:
[----:B0-----:R-:W2:Y:S02]  /*f120*/  LDG.E R2, desc[UR36][R24.64] ;  /* 0x0000002418027981 */ /* 0x001ea4000c1e1900 */
[----:B--2---:R-:W0:Y:S02]  /*f130*/  I2F.F64.U32 R2, R2 ;  /* 0x0000000200027312 */ /* 0x004e240000201800 */
.L_x_7407:
[----:B------:R-:W-:Y:S05]  /*f140*/  BSYNC.RECONVERGENT B6 ;  /* 0x0000000000067941 */ /* 0x000fea0003800200 */
.L_x_7401:
[----:B01---5:R-:W-:Y:S01]  /*f150*/  DSETP.GEU.AND P0, PT, |R2|, 0.5, PT ;  /* 0x3fe000000200742a */ /* 0x023fe20003f0e200 */
[----:B------:R-:W0:Y:S01]  /*f160*/  LDCU.64 UR6, c[0x0][0x648] ;  /* 0x0000c900ff0677ac */ /* 0x000e220008000a00 */
[----:B--234-:R-:W-:Y:S01]  /*f170*/  DADD R6, R16, -R18 ;  /* 0x0000000010067229 */ /* 0x01cfe20000000812 */
[----:B------:R-:W-:-:S04]  /*f180*/  UPRMT UR4, UR44, 0x9910, URZ ;  /* 0x000099102c047896 */ /* 0x000fc800080000ff */
[----:B------:R-:W-:-:S07]  /*f190*/  UISETP.GT.AND UP0, UPT, UR4, 0x9, UPT ;  /* 0x000000090400788c */ /* 0x000fce000bf04270 */
[----:B------:R-:W-:Y:S02]  /*f1a0*/  @P0 DADD R8, -R2, 1 ;  /* 0x3ff0000002080429 */ /* 0x000fe40000000100 */
[----:B------:R-:W-:Y:S01]  /*f1b0*/  @!P0 DFMA R4, R6, R2, R18 ;  /* 0x000000020604822b */ /* 0x000fe20000000012 */
[----:B0-----:R-:W-:-:S05]  /*f1c0*/  IADD3 R2, P1, PT, R22, UR6, RZ ;  /* 0x0000000616027c10 */ /* 0x001fca000ff3e0ff */
[----:B------:R-:W-:Y:S01]  /*f1d0*/  @P0 DFMA R4, -R6, R8, R16 ;  /* 0x000000080604022b */ /* 0x000fe20000000110 */
[----:B------:R-:W-:Y:S01]  /*f1e0*/  IADD3.X R3, PT, PT, RZ, UR7, RZ, P1, !PT ;  /* 0x00000007ff037c10 */ /* 0x000fe20008ffe4ff */
        /* <DEDUP_REMOVED lines=12> */
.L_x_7432:
[----:B------:R-:W0:Y:S02]  /*f2b0*/  F2I.S64.F64.TRUNC R4, R4 ;  /* 0x0000000400047311 */ /* 0x000e24000030d900 */
[----:B0-----:R-:W-:-:S05]  /*f2c0*/  IMAD.MOV.U32 R7, RZ, RZ, R4 ;  /* 0x000000ffff077224 */ /* 0x001fca00078e0004 */
[----:B------:R0:W-:Y:S01]  /*f2d0*/  STG.E.U8 desc[UR36][R2.64], R7 ;  /* 0x0000000702007986 */ /* 0x0001e2000c101124 */
[----:B------:R-:W-:Y:S05]  /*f2e0*/  BRA `(.L_x_7434) ;  /* 0x0000000c00e07947 */ /* 0x000fea0003800000 */
.L_x_7431:
        /* <DEDUP_REMOVED lines=9> */
.L_x_7436:
[----:B------:R-:W0:Y:S02]  /*f380*/  F2I.F64.TRUNC R5, R4 ;  /* 0x0000000400057311 */ /* 0x000e24000030d100 */
[----:B0-----:R0:W-:Y:S01]  /*f390*/  STG.E desc[UR36][R2.64], R5 ;  /* 0x0000000502007986 */ /* 0x0011e2000c101924 */
[----:B------:R-:W-:Y:S05]  /*f3a0*/  BRA `(.L_x_7434) ;  /* 0x0000000c00b07947 */ /* 0x000fea0003800000 */
.L_x_7435:
[----:B------:R-:W0:Y:S02]  /*f3b0*/  F2I.F64.TRUNC R5, R4 ;  /* 0x0000000400057311 */ /* 0x000e24000030d100 */
[----:B0-----:R0:W-:Y:S01]  /*f3c0*/  STG.E.U16 desc[UR36][R2.64], R5 ;  /* 0x0000000502007986 */ /* 0x0011e2000c101524 */
[----:B------:R-:W-:Y:S05]  /*f3d0*/  BRA `(.L_x_7434) ;  /* 0x0000000c00a47947 */ /* 0x000fea0003800000 */
.L_x_7430:
        /* <DEDUP_REMOVED lines=13> */
.L_x_7438:
        /* <DEDUP_REMOVED lines=8> */
.L_x_7437:
        /* <DEDUP_REMOVED lines=14> */
.L_x_7440:
        /* <DEDUP_REMOVED lines=9> */
.L_x_7439:
[----:B------:R0:W-:Y:S01]  /*f6a0*/  STG.E.64 desc[UR36][R2.64], R4 ;  /* 0x0000000402007986 */ /* 0x0001e2000c101b24 */
[----:B------:R-:W-:Y:S05]  /*f6b0*/  BRA `(.L_x_7434) ;  /* 0x0000000800ec7947 */ /* 0x000fea0003800000 */
.L_x_7429:
        /* <DEDUP_REMOVED lines=13> */
.L_x_7444:
        /* <DEDUP_REMOVED lines=22> */
.L_x_7447:
[----:B------:R-:W-:-:S04]  /*f8f0*/  SHF.R.U32.HI R5, RZ, 0x18, R7 ;  /* 0x00000018ff057819 */ /* 0x000fc80000011607 */
[----:B------:R-:W-:-:S07]  /*f900*/  LOP3.LUT R0, R0, 0x80, R5, 0xf8, !PT ;  /* 0x0000008000007812 */ /* 0x000fce00078ef805 */
.L_x_7446:
[----:B------:R-:W-:Y:S05]  /*f910*/  BSYNC.RECONVERGENT B0 ;  /* 0x0000000000007941 */ /* 0x000fea0003800200 */
.L_x_7445:
[----:B------:R0:W-:Y:S01]  /*f920*/  STG.E.U8 desc[UR36][R2.64], R0 ;  /* 0x0000000002007986 */ /* 0x0001e2000c101124 */
[----:B------:R-:W-:Y:S05]  /*f930*/  BRA `(.L_x_7434) ;  /* 0x00000008004c7947 */ /* 0x000fea0003800000 */
.L_x_7443:
        /* <DEDUP_REMOVED lines=22> */
.L_x_7450:
[----:B------:R-:W-:-:S04]  /*faa0*/  SHF.R.U32.HI R5, RZ, 0x18, R7 ;  /* 0x00000018ff057819 */ /* 0x000fc80000011607 */
[----:B------:R-:W-:-:S07]  /*fab0*/  LOP3.LUT R0, R0, 0x80, R5, 0xf8, !PT ;  /* 0x0000008000007812 */ /* 0x000fce00078ef805 */
.L_x_7449:
[----:B------:R-:W-:Y:S05]  /*fac0*/  BSYNC.RECONVERGENT B0 ;  /* 0x0000000000007941 */ /* 0x000fea0003800200 */
.L_x_7448:
[----:B------:R0:W-:Y:S01]  /*fad0*/  STG.E.U8 desc[UR36][R2.64], R0 ;  /* 0x0000000002007986 */ /* 0x0001e2000c101124 */
[----:B------:R-:W-:Y:S05]  /*fae0*/  BRA `(.L_x_7434) ;  /* 0x0000000400e07947 */ /* 0x000fea0003800000 */
.L_x_7442:
        /* <DEDUP_REMOVED lines=22> */
[----:B------:R-:W-:-:S05]  /*fc50*/  @!P0 IMAD.MOV R0, RZ, RZ, R6 ;  /* 0x000000ffff008224 */ /* 0x000fca00078e0206 */
[----:B------:R-:W-:-:S05]  /*fc60*/  @P1 MOV R5, R0 ;  /* 0x0000000000051202 */ /* 0x000fca0000000f00 */
[----:B------:R0:W-:Y:S01]  /*fc70*/  STG.E.U8 desc[UR36][R2.64], R5 ;  /* 0x0000000502007986 */ /* 0x0001e2000c101124 */
[----:B------:R-:W-:Y:S05]  /*fc80*/  BRA `(.L_x_7434) ;  /* 0x0000000400787947 */ /* 0x000fea0003800000 */
.L_x_7452:
[----:B------:R-:W0:Y:S02]  /*fc90*/  F2I.U64.F64.TRUNC R4, R4 ;  /* 0x0000000400047311 */ /* 0x000e24000030d800 */
[----:B0-----:R0:W-:Y:S01]  /*fca0*/  STG.E.64 desc[UR36][R2.64], R4 ;  /* 0x0000000402007986 */ /* 0x0011e2000c101b24 */
[----:B------:R-:W-:Y:S05]  /*fcb0*/  BRA `(.L_x_7434) ;  /* 0x00000004006c7947 */ /* 0x000fea0003800000 */
.L_x_7451:
[----:B------:R-:W0:Y:S02]  /*fcc0*/  F2I.U32.F64.TRUNC R5, R4 ;  /* 0x0000000400057311 */ /* 0x000e24000030d000 */
[----:B0-----:R0:W-:Y:S01]  /*fcd0*/  STG.E desc[UR36][R2.64], R5 ;  /* 0x0000000502007986 */ /* 0x0011e2000c101924 */
[----:B------:R-:W-:Y:S05]  /*fce0*/  BRA `(.L_x_7434) ;  /* 0x0000000400607947 */ /* 0x000fea0003800000 */
.L_x_7441:
        /* <DEDUP_REMOVED lines=10> */
.L_x_7454:
[----:B------:R-:W-:-:S05]  /*fd90*/  CS2R R6, SRZ ;  /* 0x0000000000067805 */ /* 0x000fca000001ff00 */
[----:B------:R4:W-:Y:S01]  /*fda0*/  STG.E.128 desc[UR36][R2.64], R4 ;  /* 0x0000000402007986 */ /* 0x0009e2000c101d24 */
[----:B------:R-:W-:Y:S05]  /*fdb0*/  BRA `(.L_x_7434) ;  /* 0x00000004002c7947 */ /* 0x000fea0003800000 */
.L_x_7453:
[----:B------:R-:W-:-:S09]  /*fdc0*/  UISETP.NE.AND UP0, UPT, UR4, 0xf, UPT ;  /* 0x0000000f0400788c */ /* 0x000fd2000bf05270 */
[----:B------:R-:W-:Y:S05]  /*fdd0*/  BRA.U !UP0, `(.L_x_7455) ;  /* 0x0000000508087547 */ /* 0x000fea000b800000 */
[----:B------:R-:W-:-:S09]  /*fde0*/  UISETP.NE.AND UP0, UPT, UR4, 0x17, UPT ;  /* 0x000000170400788c */ /* 0x000fd2000bf05270 */
[----:B------:R-:W-:Y:S05]  /*fdf0*/  BRA.U !UP0, `(.L_x_7456) ;  /* 0x0000000108a07547 */ /* 0x000fea000b800000 */
[----:B------:R-:W-:-:S09]  /*fe00*/  UISETP.NE.AND UP0, UPT, UR4, 0x18, UPT ;  /* 0x000000180400788c */ /* 0x000fd2000bf05270 */
[----:B------:R-:W-:Y:S05]  /*fe10*/  BRA.U !UP0, `(.L_x_7457) ;  /* 0x0000000108447547 */ /* 0x000fea000b800000 */
.L_x_7433:
        /* <DEDUP_REMOVED lines=10> */
[----:B---3--:R-:W-:Y:S01]  /*fec0*/  IMAD.U32 R6, RZ, RZ, UR6 ;  /* 0x00000006ff067e24 */ /* 0x008fe2000f8e00ff */
[----:B------:R-:W-:Y:S01]  /*fed0*/  MOV R7, UR7 ;  /* 0x0000000700077c02 */ /* 0x000fe20008000f00 */
[----:B----4-:R-:W-:Y:S01]  /*fee0*/  IMAD.U32 R10, RZ, RZ, UR8 ;  /* 0x00000008ff0a7e24 */ /* 0x010fe2000f8e00ff */
[----:B-1----:R-:W-:-:S07]  /*fef0*/  MOV R11, UR9 ;  /* 0x00000009000b7c02 */ /* 0x002fce0008000f00 */
[----:B------:R-:W-:-:S07]  /*ff00*/  LEPC R20, `(.L_x_7458) ;  /* 0x000000001014794e */ /* 0x000fce0000000000 */
[----:B--2---:R-:W-:Y:S05]  /*ff10*/  CALL.ABS.NOINC R2 ;  /* 0x0000000002007343 */ /* 0x004fea0003c00000 */
.L_x_7458:
[----:B------:R-:W-:Y:S05]  /*ff20*/  BRA `(.L_x_7434) ;  /* 0x0000000000d07947 */ /* 0x000fea0003800000 */
.L_x_7457:
        /* <DEDUP_REMOVED lines=17> */
.L_x_7460:
[----:B------:R-:W-:Y:S05]  /*10040*/  BSYNC.RECONVERGENT B0 ;  /* 0x0000000000007941 */ /* 0x000fea0003800200 */
.L_x_7459:
[----:B------:R-:W-:-:S05]  /*10050*/  LOP3.LUT R7, R0, 0x80, R7, 0xf8, !PT ;  /* 0x0000008000077812 */ /* 0x000fca00078ef807 */
[----:B------:R1:W-:Y:S01]  /*10060*/  STG.E.U8 desc[UR36][R2.64], R7 ;  /* 0x0000000702007986 */ /* 0x0003e2000c101124 */
[----:B------:R-:W-:Y:S05]  /*10070*/  BRA `(.L_x_7434) ;  /* 0x00000000007c7947 */ /* 0x000fea0003800000 */
.L_x_7456:
        /* <DEDUP_REMOVED lines=16> */
.L_x_7462:
[----:B------:R-:W-:Y:S01]  /*10180*/  IMAD.MOV.U32 R0, RZ, RZ, 0x7f ;  /* 0x0000007fff007424 */ /* 0x000fe200078e00ff */
[----:B------:R-:W-:-:S04]  /*10190*/  ISETP.GT.U32.AND P0, PT, R6, 0x7f800000, PT ;  /* 0x7f8000000600780c */ /* 0x000fc80003f04070 */
[----:B------:R-:W-:-:S09]  /*101a0*/  SEL R0, R0, 0x7c, P0 ;  /* 0x0000007c00007807 */ /* 0x000fd20000000000 */
.L_x_7463:
[----:B------:R-:W-:Y:S05]  /*101b0*/  BSYNC.RECONVERGENT B0 ;  /* 0x0000000000007941 */ /* 0x000fea0003800200 */
.L_x_7461:
[----:B------:R-:W-:-:S04]  /*101c0*/  SHF.R.U32.HI R5, RZ, 0x18, R7 ;  /* 0x00000018ff057819 */ /* 0x000fc80000011607 */
[----:B------:R-:W-:-:S05]  /*101d0*/  LOP3.LUT R5, R0, 0x80, R5, 0xf8, !PT ;  /* 0x0000008000057812 */ /* 0x000fca00078ef805 */
[----:B------:R0:W-:Y:S01]  /*101e0*/  STG.E.U8 desc[UR36][R2.64], R5 ;  /* 0x0000000502007986 */ /* 0x0001e2000c101124 */
[----:B------:R-:W-:Y:S05]  /*101f0*/  BRA `(.L_x_7434) ;  /* 0x00000000001c7947 */ /* 0x000fea0003800000 */
.L_x_7455:
[----:B------:R-:W-:Y:S01]  /*10200*/  UMOV UR4, 0xf0000000 ;  /* 0xf000000000047882 */ /* 0x000fe20000000000 */
[----:B------:R-:W-:Y:S01]  /*10210*/  UMOV UR5, 0x380fffff ;  /* 0x380fffff00057882 */ /* 0x000fe20000000000 */
[----:B------:R-:W0:Y:S01]  /*10220*/  F2F.F32.F64 R0, R4 ;  /* 0x0000000400007310 */ /* 0x000e220000301000 */
[----:B------:R-:W-:-:S14]  /*10230*/  DSETP.GEU.AND P0, PT, |R4|, UR4, PT ;  /* 0x0000000404007e2a */ /* 0x000fdc000bf0e200 */
[----:B0-----:R-:W-:-:S05]  /*10240*/  @!P0 FMUL R0, R0, 1.175494350822287508e-38 ;  /* 0x0080000000008820 */ /* 0x001fca0000400000 */
[----:B------:R-:W-:-:S05]  /*10250*/  F2FP.BF16.F32.PACK_AB R0, RZ, R0 ;  /* 0x00000000ff00723e */ /* 0x000fca00000010ff */
[----:B------:R2:W-:Y:S02]  /*10260*/  STG.E.U16 desc[UR36][R2.64], R0 ;  /* 0x0000000002007986 */ /* 0x0005e4000c101524 */
.L_x_7434:
[----:B------:R-:W-:-:S07]  /*10270*/  IADD3 R23, PT, PT, R23, 0x80, RZ ;  /* 0x0000008017177810 */ /* 0x000fce0007ffe0ff */
.L_x_7343:
[----:B------:R-:W-:Y:S05]  /*10280*/  BSYNC.RECONVERGENT B7 ;  /* 0x0000000000077941 */ /* 0x000fea0003800200 */
.L_x_7342:
[----:B------:R-:W5:Y:S02]  /*10290*/  LDCU UR4, c[0x0][0x380] ;  /* 0x00007000ff0477ac */ /* 0x000f640008000800 */
[----:B-----5:R-:W-:-:S13]  /*102a0*/  ISETP.GE.AND P0, PT, R23, UR4, PT ;  /* 0x0000000417007c0c */ /* 0x020fda000bf06270 */
[----:B------:R-:W-:Y:S05]  /*102b0*/  @P0 EXIT ;  /* 0x000000000000094d */ /* 0x000fea0003800000 */
[----:B------:R-:W5:Y:S01]  /*102c0*/  LDCU UR4, c[0x0][0x388] ;  /* 0x00007100ff0477ac */ /* 0x000f620008000800 */
[----:B------:R-:W-:Y:S02]  /*102d0*/  HFMA2 R16, -RZ, RZ, 0, 0 ;  /* 0x00000000ff107431 */ /* 0x000fe400000001ff */
[----:B------:R-:W-:Y:S01]  /*102e0*/  IMAD.MOV.U32 R24, RZ, RZ, RZ ;  /* 0x000000ffff187224 */ /* 0x000fe200078e00ff */
[----:B------:R-:W-:Y:S01]  /*102f0*/  MOV R18, RZ ;  /* 0x000000ff00127202 */ /* 0x000fe20000000f00 */
[----:B0-2---:R-:W-:Y:S01]  /*10300*/  IMAD.MOV.U32 R0, RZ, RZ, RZ ;  /* 0x000000ffff007224 */ /* 0x005fe200078e00ff */
        /* <DEDUP_REMOVED lines=375> */
.L_x_7464:
[----:B------:R-:W0:Y:S01]  /*11a80*/  LDCU.64 UR6, c[0x0][0x648] ;  /* 0x0000c900ff0677ac */ /* 0x000e220008000a00 */
[----:B------:R-:W-:Y:S01]  /*11a90*/  BSSY.RECONVERGENT B6, `(.L_x_7465) ;  /* 0x00000ef000067945 */ /* 0x000fe20003800200 */
[----:B------:R-:W1:Y:S01]  /*11aa0*/  LDCU.64 UR8, c[0x0][0x650] ;  /* 0x0000ca00ff0877ac */ /* 0x000e620008000a00 */
[----:B------:R-:W-:-:S04]  /*11ab0*/  UPRMT UR4, UR40, 0x9910, URZ ;  /* 0x0000991028047896 */ /* 0x000fc800080000ff */
[----:B------:R-:W-:Y:S01]  /*11ac0*/  UISETP.GT.AND UP0, UPT, UR4, 0x9, UPT ;  /* 0x000000090400788c */ /* 0x000fe2000bf04270 */
[----:B0-----:R-:W-:Y:S02]  /*11ad0*/  IADD3 R16, P0, PT, R16, UR6, RZ ;  /* 0x0000000610107c10 */ /* 0x001fe4000ff1e0ff */
[----:B-1-34-:R-:W-:-:S03]  /*11ae0*/  IADD3 R2, P1, PT, R0, UR8, RZ ;  /* 0x0000000800027c10 */ /* 0x01afc6000ff3e0ff */
        /* <DEDUP_REMOVED lines=14> */
.L_x_7469:
[----:B------:R-:W2:Y:S02]  /*11bd0*/  LDG.E.U8 R2, desc[UR36][R2.64] ;  /* 0x0000002402027981 */ /* 0x000ea4000c1e1100 */
[----:B--2---:R2:W3:Y:S01]  /*11be0*/  I2F.F64.U16 R22, R2 ;  /* 0x0000000200167312 */ /* 0x0044e20000101800 */
[----:B------:R-:W-:Y:S05]  /*11bf0*/  BRA `(.L_x_7471) ;  /* 0x0000000c00607947 */ /* 0x000fea0003800000 */
.L_x_7468:
        /* <DEDUP_REMOVED lines=9> */
.L_x_7473:
[----:B------:R-:W2:Y:S02]  /*11c90*/  LDG.E R2, desc[UR36][R2.64] ;  /* 0x0000002402027981 */ /* 0x000ea4000c1e1900 */
[----:B--2---:R0:W1:Y:S01]  /*11ca0*/  I2F.F64 R22, R2 ;  /* 0x0000000200167312 */ /* 0x0040620000201c00 */
[----:B------:R-:W-:Y:S05]  /*11cb0*/  BRA `(.L_x_7471) ;  /* 0x0000000c00307947 */ /* 0x000fea0003800000 */
.L_x_7472:
[----:B------:R-:W2:Y:S02]  /*11cc0*/  LDG.E.U16 R2, desc[UR36][R2.64] ;  /* 0x0000002402027981 */ /* 0x000ea4000c1e1500 */
[----:B--2---:R4:W0:Y:S01]  /*11cd0*/  I2F.F64.S16 R22, R2 ;  /* 0x0000000200167312 */ /* 0x0048220000101c00 */
[----:B------:R-:W-:Y:S05]  /*11ce0*/  BRA `(.L_x_7471) ;  /* 0x0000000c00247947 */ /* 0x000fea0003800000 */
.L_x_7467:
        /* <DEDUP_REMOVED lines=10> */
.L_x_7475:
[----:B------:R-:W2:Y:S02]  /*11d90*/  LDG.E.U16 R0, desc[UR36][R2.64] ;  /* 0x0000002402007981 */ /* 0x000ea4000c1e1500 */
[----:B--2---:R-:W-:-:S05]  /*11da0*/  HADD2.F32 R0, -RZ, R0.H0_H0 ;  /* 0x20000000ff007230 */ /* 0x004fca0000004100 */
[----:B------:R-:W-:-:S04]  /*11db0*/  FMUL.FTZ R0, R0, 1 ;  /* 0x3f80000000007820 */ /* 0x000fc80000410000 */
[----:B------:R0:W1:Y:S01]  /*11dc0*/  F2F.F64.F32 R22, R0 ;  /* 0x0000000000167310 */ /* 0x0000620000201800 */
[----:B------:R-:W-:Y:S05]  /*11dd0*/  BRA `(.L_x_7471) ;  /* 0x0000000800e87947 */ /* 0x000fea0003800000 */
.L_x_7474:
        /* <DEDUP_REMOVED lines=10> */
.L_x_7477:
[----:B------:R-:W2:Y:S02]  /*11e80*/  LDG.E.U16 R2, desc[UR36][R2.64] ;  /* 0x0000002402027981 */ /* 0x000ea4000c1e1500 */
[----:B--2---:R-:W-:-:S05]  /*11e90*/  HADD2.F32 R0, -RZ, R2.H0_H0 ;  /* 0x20000002ff007230 */ /* 0x004fca0000004100 */
[----:B------:R-:W-:-:S04]  /*11ea0*/  FMUL.FTZ R0, R0, 1 ;  /* 0x3f80000000007820 */ /* 0x000fc80000410000 */
[----:B------:R0:W1:Y:S01]  /*11eb0*/  F2F.F64.F32 R22, R0 ;  /* 0x0000000000167310 */ /* 0x0000620000201800 */
[----:B------:R-:W-:Y:S05]  /*11ec0*/  BRA `(.L_x_7471) ;  /* 0x0000000800ac7947 */ /* 0x000fea0003800000 */
.L_x_7476:
[----:B------:R0:W5:Y:S01]  /*11ed0*/  LDG.E.64 R22, desc[UR36][R2.64] ;  /* 0x0000002402167981 */ /* 0x000162000c1e1b00 */
[----:B------:R-:W-:Y:S05]  /*11ee0*/  BRA `(.L_x_7471) ;  /* 0x0000000800a47947 */ /* 0x000fea0003800000 */
.L_x_7466:
        /* <DEDUP_REMOVED lines=13> */
.L_x_7480:
[----:B------:R0:W5:Y:S01]  /*11fc0*/  LDG.E.64 R22, desc[UR36][R2.64] ;  /* 0x0000002402167981 */ /* 0x000162000c1e1b00 */
[----:B------:R-:W-:Y:S05]  /*11fd0*/  BRA `(.L_x_7471) ;  /* 0x0000000800687947 */ /* 0x000fea0003800000 */
.L_x_7479:
        /* <DEDUP_REMOVED lines=27> */
.L_x_7482:
        /* <DEDUP_REMOVED lines=14> */
.L_x_7481:
[----:B------:R-:W2:Y:S02]  /*12270*/  LDG.E.U16 R0, desc[UR36][R2.64] ;  /* 0x0000002402007981 */ /* 0x000ea4000c1e1500 */
[----:B--2---:R-:W-:-:S04]  /*12280*/  IMAD.U32 R0, R0, 0x10000, RZ ;  /* 0x0001000000007824 */ /* 0x004fc800078e00ff */
[----:B------:R-:W-:-:S04]  /*12290*/  FMUL.FTZ R0, R0, 1 ;  /* 0x3f80000000007820 */ /* 0x000fc80000410000 */
[----:B------:R0:W1:Y:S01]  /*122a0*/  F2F.F64.F32 R22, R0 ;  /* 0x0000000000167310 */ /* 0x0000620000201800 */
[----:B------:R-:W-:Y:S05]  /*122b0*/  BRA `(.L_x_7471) ;  /* 0x0000000400b07947 */ /* 0x000fea0003800000 */
.L_x_7478:
        /* <DEDUP_REMOVED lines=11> */
.L_x_7485:
        /* <DEDUP_REMOVED lines=21> */
.L_x_7487:
[----:B------:R-:W-:Y:S05]  /*124c0*/  BSYNC.RECONVERGENT B0 ;  /* 0x0000000000007941 */ /* 0x000fea0003800200 */
.L_x_7486:
[----:B------:R-:W-:Y:S02]  /*124d0*/  SHF.L.U32 R0, R0, 0x14, RZ ;  /* 0x0000001400007819 */ /* 0x000fe400000006ff */
[----:B------:R-:W-:-:S04]  /*124e0*/  LEA R2, R2, 0x3b800000, 0x17 ;  /* 0x3b80000002027811 */ /* 0x000fc800078eb8ff */
[----:B------:R-:W-:-:S05]  /*124f0*/  LOP3.LUT R0, R2, R0, R7, 0xfe, !PT ;  /* 0x0000000002007212 */ /* 0x000fca00078efe07 */
[----:B------:R-:W-:-:S04]  /*12500*/  FMUL.FTZ R0, R0, 1 ;  /* 0x3f80000000007820 */ /* 0x000fc80000410000 */
[----:B------:R0:W1:Y:S01]  /*12510*/  F2F.F64.F32 R22, R0 ;  /* 0x0000000000167310 */ /* 0x0000620000201800 */
[----:B------:R-:W-:Y:S05]  /*12520*/  BRA `(.L_x_7471) ;  /* 0x0000000400147947 */ /* 0x000fea0003800000 */
.L_x_7484:
        /* <DEDUP_REMOVED lines=21> */
.L_x_7489:
[----:B------:R-:W-:Y:S05]  /*12680*/  BSYNC.RECONVERGENT B0 ;  /* 0x0000000000007941 */ /* 0x000fea0003800200 */
.L_x_7488:
[----:B------:R-:W-:Y:S01]  /*12690*/  IMAD.SHL.U32 R0, R0, 0x200000, RZ ;  /* 0x0020000000007824 */ /* 0x000fe200078e00ff */
[----:B------:R-:W-:-:S04]  /*126a0*/  LEA R2, R2, 0x37800000, 0x17 ;  /* 0x3780000002027811 */ /* 0x000fc800078eb8ff */
[----:B------:R-:W-:-:S05]  /*126b0*/  LOP3.LUT R0, R2, R0, R7, 0xfe, !PT ;  /* 0x0000000002007212 */ /* 0x000fca00078efe07 */
[----:B------:R-:W-:-:S04]  /*126c0*/  FMUL.FTZ R0, R0, 1 ;  /* 0x3f80000000007820 */ /* 0x000fc80000410000 */
[----:B------:R0:W1:Y:S01]  /*126d0*/  F2F.F64.F32 R22, R0 ;  /* 0x0000000000167310 */ /* 0x0000620000201800 */
[----:B------:R-:W-:Y:S05]  /*126e0*/  BRA `(.L_x_7471) ;  /* 0x0000000000a47947 */ /* 0x000fea0003800000 */
.L_x_7483:
        /* <DEDUP_REMOVED lines=18> */
.L_x_7470:
        /* <DEDUP_REMOVED lines=16> */
.L_x_7492:
[----:B------:R-:W-:Y:S01]  /*12910*/  CS2R R22, SRZ ;  /* 0x0000000000167805 */ /* 0x000fe2000001ff00 */
[----:B------:R-:W-:Y:S06]  /*12920*/  BRA `(.L_x_7471) ;  /* 0x0000000000147947 */ /* 0x000fec0003800000 */
.L_x_7491:
[----:B------:R-:W2:Y:S02]  /*12930*/  LDG.E.64 R22, desc[UR36][R2.64] ;  /* 0x0000002402167981 */ /* 0x000ea4000c1e1b00 */
[----:B--2---:R-:W0:Y:S01]  /*12940*/  I2F.F64.U64 R22, R22 ;  /* 0x0000001600167312 */ /* 0x004e220000301800 */
[----:B------:R-:W-:Y:S05]  /*12950*/  BRA `(.L_x_7471) ;  /* 0x0000000000087947 */ /* 0x000fea0003800000 */
.L_x_7490:
[----:B------:R-:W2:Y:S02]  /*12960*/  LDG.E R2, desc[UR36][R2.64] ;  /* 0x0000002402027981 */ /* 0x000ea4000c1e1900 */
[----:B--2---:R0:W1:Y:S02]  /*12970*/  I2F.F64.U32 R22, R2 ;  /* 0x0000000200167312 */ /* 0x0040640000201800 */
.L_x_7471:
[----:B------:R-:W-:Y:S05]  /*12980*/  BSYNC.RECONVERGENT B6 ;  /* 0x0000000000067941 */ /* 0x000fea0003800200 */
.L_x_7465:
[----:B------:R-:W0:Y:S01]  /*12990*/  LDCU.64 UR6, c[0x0][0x658] ;  /* 0x0000cb00ff0677ac */ /* 0x000e220008000a00 */
[----:B------:R-:W-:Y:S01]  /*129a0*/  BSSY.RECONVERGENT B6, `(.L_x_7493) ;  /* 0x00000ec000067945 */ /* 0x000fe20003800200 */
[----:B------:R-:W-:-:S04]  /*129b0*/  UPRMT UR4, UR39, 0x9910, URZ ;  /* 0x0000991027047896 */ /* 0x000fc800080000ff */
[----:B------:R-:W-:Y:S01]  /*129c0*/  UISETP.GT.AND UP0, UPT, UR4, 0x9, UPT ;  /* 0x000000090400788c */ /* 0x000fe2000bf04270 */
[----:B0-2-4-:R-:W-:-:S04]  /*129d0*/  IADD3 R2, P0, PT, R18, UR6, RZ ;  /* 0x0000000612027c10 */ /* 0x015fc8000ff1e0ff */
        /* <DEDUP_REMOVED lines=13> */
.L_x_7497:
[----:B------:R-:W2:Y:S02]  /*12ab0*/  LDG.E.U8 R2, desc[UR36][R2.64] ;  /* 0x0000002402027981 */ /* 0x000ea4000c1e1100 */
[----:B--2---:R4:W0:Y:S01]  /*12ac0*/  I2F.F64.U16 R18, R2 ;  /* 0x0000000200127312 */ /* 0x0048220000101800 */
[----:B------:R-:W-:Y:S05]  /*12ad0*/  BRA `(.L_x_7499) ;  /* 0x0000000c00607947 */ /* 0x000fea0003800000 */
.L_x_7496:
        /* <DEDUP_REMOVED lines=9> */
.L_x_7501:
[----:B------:R-:W2:Y:S02]  /*12b70*/  LDG.E R2, desc[UR36][R2.64] ;  /* 0x0000002402027981 */ /* 0x000ea4000c1e1900 */
[----:B--2---:R0:W2:Y:S01]  /*12b80*/  I2F.F64 R18, R2 ;  /* 0x0000000200127312 */ /* 0x0040a20000201c00 */
[----:B------:R-:W-:Y:S05]  /*12b90*/  BRA `(.L_x_7499) ;  /* 0x0000000c00307947 */ /* 0x000fea0003800000 */
.L_x_7500:
[----:B------:R-:W2:Y:S02]  /*12ba0*/  LDG.E.U16 R2, desc[UR36][R2.64] ;  /* 0x0000002402027981 */ /* 0x000ea4000c1e1500 */
[----:B--2---:R0:W2:Y:S01]  /*12bb0*/  I2F.F64.S16 R18, R2 ;  /* 0x0000000200127312 */ /* 0x0040a20000101c00 */
[----:B------:R-:W-:Y:S05]  /*12bc0*/  BRA `(.L_x_7499) ;  /* 0x0000000c00247947 */ /* 0x000fea0003800000 */
.L_x_7495:
        /* <DEDUP_REMOVED lines=10> */
.L_x_7503:
[----:B------:R-:W2:Y:S02]  /*12c70*/  LDG.E.U16 R0, desc[UR36][R2.64] ;  /* 0x0000002402007981 */ /* 0x000ea4000c1e1500 */
[----:B--2---:R-:W-:-:S05]  /*12c80*/  HADD2.F32 R0, -RZ, R0.H0_H0 ;  /* 0x20000000ff007230 */ /* 0x004fca0000004100 */
[----:B------:R-:W-:-:S04]  /*12c90*/  FMUL.FTZ R0, R0, 1 ;  /* 0x3f80000000007820 */ /* 0x000fc80000410000 */
[----:B------:R0:W2:Y:S01]  /*12ca0*/  F2F.F64.F32 R18, R0 ;  /* 0x0000000000127310 */ /* 0x0000a20000201800 */
[----:B------:R-:W-:Y:S05]  /*12cb0*/  BRA `(.L_x_7499) ;  /* 0x0000000800e87947 */ /* 0x000fea0003800000 */
.L_x_7502:
        /* <DEDUP_REMOVED lines=10> */
.L_x_7505:
[----:B------:R-:W2:Y:S02]  /*12d60*/  LDG.E.U16 R2, desc[UR36][R2.64] ;  /* 0x0000002402027981 */ /* 0x000ea4000c1e1500 */
[----:B--2---:R-:W-:-:S05]  /*12d70*/  HADD2.F32 R0, -RZ, R2.H0_H0 ;  /* 0x20000002ff007230 */ /* 0x004fca0000004100 */
[----:B------:R-:W-:-:S04]  /*12d80*/  FMUL.FTZ R0, R0, 1 ;  /* 0x3f80000000007820 */ /* 0x000fc80000410000 */
[----:B------:R0:W2:Y:S01]  /*12d90*/  F2F.F64.F32 R18, R0 ;  /* 0x0000000000127310 */ /* 0x0000a20000201800 */
[----:B------:R-:W-:Y:S05]  /*12da0*/  BRA `(.L_x_7499) ;  /* 0x0000000800ac7947 */ /* 0x000fea0003800000 */
.L_x_7504:
[----:B------:R0:W5:Y:S01]  /*12db0*/  LDG.E.64 R18, desc[UR36][R2.64] ;  /* 0x0000002402127981 */ /* 0x000162000c1e1b00 */
[----:B------:R-:W-:Y:S05]  /*12dc0*/  BRA `(.L_x_7499) ;  /* 0x0000000800a47947 */ /* 0x000fea0003800000 */
.L_x_7494:
        /* <DEDUP_REMOVED lines=13> */
.L_x_7508:
[----:B------:R0:W5:Y:S01]  /*12ea0*/  LDG.E.64 R18, desc[UR36][R2.64] ;  /* 0x0000002402127981 */ /* 0x000162000c1e1b00 */
[----:B------:R-:W-:Y:S05]  /*12eb0*/  BRA `(.L_x_7499) ;  /* 0x0000000800687947 */ /* 0x000fea0003800000 */
.L_x_7507:
        /* <DEDUP_REMOVED lines=27> */
.L_x_7510:
        /* <DEDUP_REMOVED lines=14> */
.L_x_7509:
[----:B------:R-:W2:Y:S02]  /*13150*/  LDG.E.U16 R0, desc[UR36][R2.64] ;  /* 0x0000002402007981 */ /* 0x000ea4000c1e1500 */
[----:B--2---:R-:W-:-:S04]  /*13160*/  IMAD.U32 R0, R0, 0x10000, RZ ;  /* 0x0001000000007824 */ /* 0x004fc800078e00ff */
[----:B------:R-:W-:-:S04]  /*13170*/  FMUL.FTZ R0, R0, 1 ;  /* 0x3f80000000007820 */ /* 0x000fc80000410000 */
[----:B------:R0:W2:Y:S01]  /*13180*/  F2F.F64.F32 R18, R0 ;  /* 0x0000000000127310 */ /* 0x0000a20000201800 */
[----:B------:R-:W-:Y:S05]  /*13190*/  BRA `(.L_x_7499) ;  /* 0x0000000400b07947 */ /* 0x000fea0003800000 */
.L_x_7506:
        /* <DEDUP_REMOVED lines=11> */
.L_x_7513:
        /* <DEDUP_REMOVED lines=21> */
.L_x_7515:
[----:B------:R-:W-:Y:S05]  /*133a0*/  BSYNC.RECONVERGENT B0 ;  /* 0x0000000000007941 */ /* 0x000fea0003800200 */
.L_x_7514:
[----:B------:R-:W-:Y:S02]  /*133b0*/  SHF.L.U32 R0, R0, 0x14, RZ ;  /* 0x0000001400007819 */ /* 0x000fe400000006ff */
[----:B------:R-:W-:-:S04]  /*133c0*/  LEA R2, R2, 0x3b800000, 0x17 ;  /* 0x3b80000002027811 */ /* 0x000fc800078eb8ff */
[----:B------:R-:W-:-:S05]  /*133d0*/  LOP3.LUT R0, R2, R0, R7, 0xfe, !PT ;  /* 0x0000000002007212 */ /* 0x000fca00078efe07 */
[----:B------:R-:W-:-:S04]  /*133e0*/  FMUL.FTZ R0, R0, 1 ;  /* 0x3f80000000007820 */ /* 0x000fc80000410000 */
[----:B------:R0:W2:Y:S01]  /*133f0*/  F2F.F64.F32 R18, R0 ;  /* 0x0000000000127310 */ /* 0x0000a20000201800 */
[----:B------:R-:W-:Y:S05]  /*13400*/  BRA `(.L_x_7499) ;  /* 0x0000000400147947 */ /* 0x000fea0003800000 */
.L_x_7512:
        /* <DEDUP_REMOVED lines=21> */
.L_x_7517:
[----:B------:R-:W-:Y:S05]  /*13560*/  BSYNC.RECONVERGENT B0 ;  /* 0x0000000000007941 */ /* 0x000fea0003800200 */
.L_x_7516:
[----:B------:R-:W-:Y:S01]  /*13570*/  IMAD.SHL.U32 R0, R0, 0x200000, RZ ;  /* 0x0020000000007824 */ /* 0x000fe200078e00ff */
[----:B------:R-:W-:-:S04]  /*13580*/  LEA R2, R2, 0x37800000, 0x17 ;  /* 0x3780000002027811 */ /* 0x000fc800078eb8ff */
[----:B------:R-:W-:-:S05]  /*13590*/  LOP3.LUT R0, R2, R0, R7, 0xfe, !PT ;  /* 0x0000000002007212 */ /* 0x000fca00078efe07 */
[----:B------:R-:W-:-:S04]  /*135a0*/  FMUL.FTZ R0, R0, 1 ;  /* 0x3f80000000007820 */ /* 0x000fc80000410000 */
[----:B------:R0:W2:Y:S01]  /*135b0*/  F2F.F64.F32 R18, R0 ;  /* 0x0000000000127310 */ /* 0x0000a20000201800 */
[----:B------:R-:W-:Y:S05]  /*135c0*/  BRA `(.L_x_7499) ;  /* 0x0000000000a47947 */ /* 0x000fea0003800000 */
.L_x_7511:
        /* <DEDUP_REMOVED lines=16> */
[----:B------:R0:W2:Y:S01]  /*136d0*/  @P0 F2F.F64.F32 R18, R0 ;  /* 0x0000000000120310 */ /* 0x0000a20000201800 */
[----:B------:R-:W-:Y:S05]  /*136e0*/  BRA `(.L_x_7499) ;  /* 0x00000000005c7947 */ /* 0x000fea0003800000 */
.L_x_7498:
        /* <DEDUP_REMOVED lines=10> */
[----:B--2---:R-:W-:Y:S01]  /*13790*/  IMAD.U32 R6, RZ, RZ, UR6 ;  /* 0x00000006ff067e24 */ /* 0x004fe2000f8e00ff */
[----:B------:R-:W-:Y:S01]  /*137a0*/  MOV R7, UR7 ;  /* 0x0000000700077c02 */ /* 0x000fe20008000f00 */
[----:B-1----:R-:W-:Y:S01]  /*137b0*/  IMAD.U32 R10, RZ, RZ, UR8 ;  /* 0x00000008ff0a7e24 */ /* 0x002fe2000f8e00ff */
[----:B------:R-:W-:-:S07]  /*137c0*/  MOV R11, UR9 ;  /* 0x00000009000b7c02 */ /* 0x000fce0008000f00 */
[----:B------:R-:W-:-:S07]  /*137d0*/  LEPC R20, `(.L_x_7520) ;  /* 0x000000001014794e */ /* 0x000fce0000000000 */
[----:B---345:R-:W-:Y:S05]  /*137e0*/  CALL.ABS.NOINC R2 ;  /* 0x0000000002007343 */ /* 0x038fea0003c00000 */
.L_x_7520:
[----:B------:R-:W-:Y:S01]  /*137f0*/  CS2R R18, SRZ ;  /* 0x0000000000127805 */ /* 0x000fe2000001ff00 */
[----:B------:R-:W-:Y:S06]  /*13800*/  BRA `(.L_x_7499) ;  /* 0x0000000000147947 */ /* 0x000fec0003800000 */
.L_x_7519:
[----:B------:R-:W2:Y:S02]  /*13810*/  LDG.E.64 R18, desc[UR36][R2.64] ;  /* 0x0000002402127981 */ /* 0x000ea4000c1e1b00 */
[----:B--2---:R-:W0:Y:S01]  /*13820*/  I2F.F64.U64 R18, R18 ;  /* 0x0000001200127312 */ /* 0x004e220000301800 */
[----:B------:R-:W-:Y:S05]  /*13830*/  BRA `(.L_x_7499) ;  /* 0x0000000000087947 */ /* 0x000fea0003800000 */
.L_x_7518:
[----:B------:R-:W2:Y:S02]  /*13840*/  LDG.E R2, desc[UR36][R2.64] ;  /* 0x0000002402027981 */ /* 0x000ea4000c1e1900 */
[----:B--2---:R0:W2:Y:S02]  /*13850*/  I2F.F64.U32 R18, R2 ;  /* 0x0000000200127312 */ /* 0x0040a40000201800 */
.L_x_7499:
[----:B------:R-:W-:Y:S05]  /*13860*/  BSYNC.RECONVERGENT B6 ;  /* 0x0000000000067941 */ /* 0x000fea0003800200 */
.L_x_7493:
        /* <DEDUP_REMOVED lines=15> */
[----:B0---4-:R-:W4:Y:S02]  /*13960*/  LDG.E.S8 R2, desc[UR36][R24.64] ;  /* 0x0000002418027981 */ /* 0x011f24000c1e1300 */
[----:B----4-:R-:W0:Y:S01]  /*13970*/  I2F.F64.S16 R2, R2 ;  /* 0x0000000200027312 */ /* 0x010e220000101c00 */
[----:B------:R-:W-:Y:S05]  /*13980*/  BRA `(.L_x_7527) ;  /* 0x0000000c006c7947 */ /* 0x000fea0003800000 */
.L_x_7525:
[----:B0---4-:R-:W4:Y:S02]  /*13990*/  LDG.E.U8 R2, desc[UR36][R24.64] ;  /* 0x0000002418027981 */ /* 0x011f24000c1e1100 */
[----:B----4-:R-:W0:Y:S01]  /*139a0*/  I2F.F64.U16 R2, R2 ;  /* 0x0000000200027312 */ /* 0x010e220000101800 */
[----:B------:R-:W-:Y:S05]  /*139b0*/  BRA `(.L_x_7527) ;  /* 0x0000000c00607947 */ /* 0x000fea0003800000 */
.L_x_7524:
[----:B------:R-:W-:-:S09]  /*139c0*/  UISETP.NE.AND UP0, UPT, UR4, 0x2, UPT ;  /* 0x000000020400788c */ /* 0x000fd2000bf05270 */
[----:B------:R-:W-:Y:S05]  /*139d0*/  BRA.U !UP0, `(.L_x_7528) ;  /* 0x0000000108287547 */ /* 0x000fea000b800000 */
[----:B------:R-:W-:-:S09]  /*139e0*/  UISETP.NE.AND UP0, UPT, UR4, 0x3, UPT ;  /* 0x000000030400788c */ /* 0x000fd2000bf05270 */
[----:B------:R-:W-:Y:S05]  /*139f0*/  BRA.U !UP0, `(.L_x_7529) ;  /* 0x0000000108147547 */ /* 0x000fea000b800000 */
[----:B------:R-:W-:-:S09]  /*13a00*/  UISETP.NE.AND UP0, UPT, UR4, 0x4, UPT ;  /* 0x000000040400788c */ /* 0x000fd2000bf05270 */
[----:B------:R-:W-:Y:S05]  /*13a10*/  BRA.U UP0, `(.L_x_7526) ;  /* 0x0000000900ec7547 */ /* 0x000fea000b800000 */
[----:B0---4-:R-:W4:Y:S02]  /*13a20*/  LDG.E.64 R2, desc[UR36][R24.64] ;  /* 0x0000002418027981 */ /* 0x011f24000c1e1b00 */
[----:B----4-:R-:W0:Y:S01]  /*13a30*/  I2F.F64.S64 R2, R2 ;  /* 0x0000000200027312 */ /* 0x010e220000301c00 */
[----:B------:R-:W-:Y:S05]  /*13a40*/  BRA `(.L_x_7527) ;  /* 0x0000000c003c7947 */ /* 0x000fea0003800000 */
.L_x_7529:
[----:B0---4-:R-:W4:Y:S02]  /*13a50*/  LDG.E R2, desc[UR36][R24.64] ;  /* 0x0000002418027981 */ /* 0x011f24000c1e1900 */
[----:B----4-:R-:W0:Y:S01]  /*13a60*/  I2F.F64 R2, R2 ;  /* 0x0000000200027312 */ /* 0x010e220000201c00 */
[----:B------:R-:W-:Y:S05]  /*13a70*/  BRA `(.L_x_7527) ;  /* 0x0000000c00307947 */ /* 0x000fea0003800000 */
.L_x_7528:
[----:B0---4-:R-:W4:Y:S02]  /*13a80*/  LDG.E.U16 R2, desc[UR36][R24.64] ;  /* 0x0000002418027981 */ /* 0x011f24000c1e1500 */
[----:B----4-:R-:W0:Y:S01]  /*13a90*/  I2F.F64.S16 R2, R2 ;  /* 0x0000000200027312 */ /* 0x010e220000101c00 */
[----:B------:R-:W-:Y:S05]  /*13aa0*/  BRA `(.L_x_7527) ;  /* 0x0000000c00247947 */ /* 0x000fea0003800000 */
.L_x_7523:
[----:B------:R-:W-:-:S09]  /*13ab0*/  UISETP.GT.AND UP0, UPT, UR4, 0x6, UPT ;  /* 0x000000060400788c */ /* 0x000fd2000bf04270 */
[----:B------:R-:W-:Y:S05]  /*13ac0*/  BRA.U UP0, `(.L_x_7530) ;  /* 0x0000000100347547 */ /* 0x000fea000b800000 */
[----:B------:R-:W-:-:S09]  /*13ad0*/  UISETP.NE.AND UP0, UPT, UR4, 0x5, UPT ;  /* 0x000000050400788c */ /* 0x000fd2000bf05270 */
[----:B------:R-:W-:Y:S05]  /*13ae0*/  BRA.U !UP0, `(.L_x_7531) ;  /* 0x0000000108187547 */ /* 0x000fea000b800000 */
[----:B------:R-:W-:-:S09]  /*13af0*/  UISETP.NE.AND UP0, UPT, UR4, 0x6, UPT ;  /* 0x000000060400788c */ /* 0x000fd2000bf05270 */
[----:B------:R-:W-:Y:S05]  /*13b00*/  BRA.U UP0, `(.L_x_7526) ;  /* 0x0000000900b07547 */ /* 0x000fea000b800000 */
[----:B0---4-:R-:W4:Y:S02]  /*13b10*/  LDG.E R2, desc[UR36][R24.64] ;  /* 0x0000002418027981 */ /* 0x011f24000c1e1900 */
[----:B----4-:R-:W-:-:S06]  /*13b20*/  FMUL.FTZ R2, R2, 1 ;  /* 0x3f80000002027820 */ /* 0x010fcc0000410000 */
[----:B------:R-:W0:Y:S01]  /*13b30*/  F2F.F64.F32 R2, R2 ;  /* 0x0000000200027310 */ /* 0x000e220000201800 */
[----:B------:R-:W-:Y:S05]  /*13b40*/  BRA `(.L_x_7527) ;  /* 0x0000000800fc7947 */ /* 0x000fea0003800000 */
.L_x_7531:
[----:B0-----:R-:W2:Y:S02]  /*13b50*/  LDG.E.U16 R0, desc[UR36][R24.64] ;  /* 0x0000002418007981 */ /* 0x001ea4000c1e1500 */
[----:B--2---:R-:W-:-:S05]  /*13b60*/  HADD2.F32 R0, -RZ, R0.H0_H0 ;  /* 0x20000000ff007230 */ /* 0x004fca0000004100 */
[----:B------:R-:W-:-:S04]  /*13b70*/  FMUL.FTZ R0, R0, 1 ;  /* 0x3f80000000007820 */ /* 0x000fc80000410000 */
[----:B----4-:R0:W1:Y:S01]  /*13b80*/  F2F.F64.F32 R2, R0 ;  /* 0x0000000000027310 */ /* 0x0100620000201800 */
[----:B------:R-:W-:Y:S05]  /*13b90*/  BRA `(.L_x_7527) ;  /* 0x0000000800e87947 */ /* 0x000fea0003800000 */
.L_x_7530:
[----:B------:R-:W-:-:S09]  /*13ba0*/  UISETP.NE.AND UP0, UPT, UR4, 0x7, UPT ;  /* 0x000000070400788c */ /* 0x000fd2000bf05270 */
[----:B------:R-:W-:Y:S05]  /*13bb0*/  BRA.U !UP0, `(.L_x_7532) ;  /* 0x0000000108347547 */ /* 0x000fea000b800000 */
[----:B------:R-:W-:-:S09]  /*13bc0*/  UISETP.NE.AND UP0, UPT, UR4, 0x8, UPT ;  /* 0x000000080400788c */ /* 0x000fd2000bf05270 */
[----:B------:R-:W-:Y:S05]  /*13bd0*/  BRA.U !UP0, `(.L_x_7533) ;  /* 0x0000000108187547 */ /* 0x000fea000b800000 */
[----:B------:R-:W-:-:S09]  /*13be0*/  UISETP.NE.AND UP0, UPT, UR4, 0x9, UPT ;  /* 0x000000090400788c */ /* 0x000fd2000bf05270 */
[----:B------:R-:W-:Y:S05]  /*13bf0*/  BRA.U UP0, `(.L_x_7526) ;  /* 0x0000000900747547 */ /* 0x000fea000b800000 */
[----:B------:R-:W0:Y:S02]  /*13c00*/  LDG.E R24, desc[UR36][R24.64] ;  /* 0x0000002418187981 */ /* 0x000e24000c1e1900 */
[----:B0---4-:R-:W-:-:S06]  /*13c10*/  FMUL.FTZ R2, R24, 1 ;  /* 0x3f80000018027820 */ /* 0x011fcc0000410000 */
[----:B------:R-:W0:Y:S01]  /*13c20*/  F2F.F64.F32 R2, R2 ;  /* 0x0000000200027310 */ /* 0x000e220000201800 */
[----:B------:R-:W-:Y:S05]  /*13c30*/  BRA `(.L_x_7527) ;  /* 0x0000000800c07947 */ /* 0x000fea0003800000 */
.L_x_7533:
[----:B------:R-:W0:Y:S02]  /*13c40*/  LDG.E.U16 R24, desc[UR36][R24.64] ;  /* 0x0000002418187981 */ /* 0x000e24000c1e1500 */
[----:B0-----:R-:W-:-:S05]  /*13c50*/  HADD2.F32 R0, -RZ, R24.H0_H0 ;  /* 0x20000018ff007230 */ /* 0x001fca0000004100 */
[----:B------:R-:W-:-:S04]  /*13c60*/  FMUL.FTZ R0, R0, 1 ;  /* 0x3f80000000007820 */ /* 0x000fc80000410000 */
[----:B----4-:R0:W1:Y:S01]  /*13c70*/  F2F.F64.F32 R2, R0 ;  /* 0x0000000000027310 */ /* 0x0100620000201800 */
[----:B------:R-:W-:Y:S05]  /*13c80*/  BRA `(.L_x_7527) ;  /* 0x0000000800ac7947 */ /* 0x000fea0003800000 */
.L_x_7532:
[----:B0---4-:R0:W5:Y:S01]  /*13c90*/  LDG.E.64 R2, desc[UR36][R24.64] ;  /* 0x0000002418027981 */ /* 0x011162000c1e1b00 */
[----:B------:R-:W-:Y:S05]  /*13ca0*/  BRA `(.L_x_7527) ;  /* 0x0000000800a47947 */ /* 0x000fea0003800000 */
.L_x_7522:
        /* <DEDUP_REMOVED lines=9> */
[----:B0---4-:R-:W-:Y:S01]  /*13d40*/  IMAD.MOV.U32 R2, RZ, RZ, RZ ;  /* 0x000000ffff027224 */ /* 0x011fe200078e00ff */
[----:B--2---:R-:W-:-:S04]  /*13d50*/  ISETP.NE.AND P0, PT, R24, RZ, PT ;  /* 0x000000ff1800720c */ /* 0x004fc80003f05270 */
[----:B------:R-:W-:Y:S01]  /*13d60*/  FSEL R3, RZ, 1.875, !P0 ;  /* 0x3ff00000ff037808 */ /* 0x000fe20004000000 */
[----:B------:R-:W-:Y:S08]  /*13d70*/  BRA `(.L_x_7527) ;  /* 0x0000000800707947 */ /* 0x000ff00003800000 */
.L_x_7536:
[----:B0---4-:R0:W5:Y:S01]  /*13d80*/  LDG.E.64 R2, desc[UR36][R24.64] ;  /* 0x0000002418027981 */ /* 0x011162000c1e1b00 */
[----:B------:R-:W-:Y:S05]  /*13d90*/  BRA `(.L_x_7527) ;  /* 0x0000000800687947 */ /* 0x000fea0003800000 */
.L_x_7535:
[----:B------:R-:W-:-:S09]  /*13da0*/  UISETP.NE.AND UP0, UPT, UR4, 0xf, UPT ;  /* 0x0000000f0400788c */ /* 0x000fd2000bf05270 */
[----:B------:R-:W-:Y:S05]  /*13db0*/  BRA.U !UP0, `(.L_x_7537) ;  /* 0x00000001089c7547 */ /* 0x000fea000b800000 */
[----:B------:R-:W-:-:S09]  /*13dc0*/  UISETP.NE.AND UP0, UPT, UR4, 0x17, UPT ;  /* 0x000000170400788c */ /* 0x000fd2000bf05270 */
[----:B------:R-:W-:Y:S05]  /*13dd0*/  BRA.U !UP0, `(.L_x_7538) ;  /* 0x00000001085c7547 */ /* 0x000fea000b800000 */
[----:B------:R-:W-:-:S09]  /*13de0*/  UISETP.NE.AND UP0, UPT, UR4, 0x18, UPT ;  /* 0x000000180400788c */ /* 0x000fd2000bf05270 */
[----:B------:R-:W-:Y:S05]  /*13df0*/  BRA.U UP0, `(.L_x_7526) ;  /* 0x0000000500f47547 */ /* 0x000fea000b800000 */
[----:B0-----:R-:W2:Y:S01]  /*13e00*/  LDG.E.U8 R0, desc[UR36][R24.64] ;  /* 0x0000002418007981 */ /* 0x001ea2000c1e1100 */
[----:B------:R-:W-:Y:S01]  /*13e10*/  IMAD.MOV.U32 R4, RZ, RZ, 0x1f ;  /* 0x0000001fff047424 */ /* 0x000fe200078e00ff */
[----:B--2---:R-:W-:-:S04]  /*13e20*/  SHF.L.U32 R0, R0, 0x18, RZ ;  /* 0x0000001800007819 */ /* 0x004fc800000006ff */
[C---:B----4-:R-:W-:Y:S02]  /*13e30*/  LOP3.LUT R2, R0.reuse, 0x7f000000, RZ, 0xc0, !PT ;  /* 0x7f00000000027812 */ /* 0x050fe400078ec0ff */
        /* <DEDUP_REMOVED lines=17> */
.L_x_7538:
[----:B0-----:R-:W2:Y:S02]  /*13f50*/  LDG.E.U8 R3, desc[UR36][R24.64] ;  /* 0x0000002418037981 */ /* 0x001ea4000c1e1100 */
[C---:B--2---:R-:W-:Y:S01]  /*13f60*/  IMAD.SHL.U32 R0, R3.reuse, 0x2000000, RZ ;  /* 0x0200000003007824 */ /* 0x044fe200078e00ff */
[----:B------:R-:W-:-:S04]  /*13f70*/  SHF.L.U32 R3, R3, 0x8, RZ ;  /* 0x0000000803037819 */ /* 0x000fc800000006ff */
[----:B------:R-:W-:-:S13]  /*13f80*/  ISETP.GE.U32.AND P0, PT, R0, 0x8000000, PT ;  /* 0x080000000000780c */ /* 0x000fda0003f06070 */
[C---:B----4-:R-:W-:Y:S02]  /*13f90*/  @!P0 LOP3.LUT R2, R3.reuse, 0x7f00, RZ, 0xc0, !PT ;  /* 0x00007f0003028812 */ /* 0x050fe400078ec0ff */
        /* <DEDUP_REMOVED lines=9> */
.L_x_7537:
[----:B0-----:R-:W2:Y:S02]  /*14030*/  LDG.E.U16 R0, desc[UR36][R24.64] ;  /* 0x0000002418007981 */ /* 0x001ea4000c1e1500 */
[----:B--2---:R-:W-:-:S04]  /*14040*/  IMAD.U32 R0, R0, 0x10000, RZ ;  /* 0x0001000000007824 */ /* 0x004fc800078e00ff */
[----:B------:R-:W-:-:S04]  /*14050*/  FMUL.FTZ R0, R0, 1 ;  /* 0x3f80000000007820 */ /* 0x000fc80000410000 */
[----:B----4-:R4:W0:Y:S01]  /*14060*/  F2F.F64.F32 R2, R0 ;  /* 0x0000000000027310 */ /* 0x0108220000201800 */
[----:B------:R-:W-:Y:S05]  /*14070*/  BRA `(.L_x_7527) ;  /* 0x0000000400b07947 */ /* 0x000fea0003800000 */
.L_x_7534:
        /* <DEDUP_REMOVED lines=8> */
[----:B0---4-:R-:W4:Y:S02]  /*14100*/  LDG.E.U16 R2, desc[UR36][R24.64] ;  /* 0x0000002418027981 */ /* 0x011f24000c1e1500 */
[----:B----4-:R-:W0:Y:S01]  /*14110*/  I2F.F64.U16 R2, R2 ;  /* 0x0000000200027312 */ /* 0x010e220000101800 */
[----:B------:R-:W-:Y:S05]  /*14120*/  BRA `(.L_x_7527) ;  /* 0x0000000400847947 */ /* 0x000fea0003800000 */
.L_x_7541:
[----:B------:R-:W2:Y:S01]  /*14130*/  LDG.E.U8 R24, desc[UR36][R24.64] ;  /* 0x0000002418187981 */ /* 0x000ea2000c1e1100 */
[----:B0---4-:R-:W-:Y:S02]  /*14140*/  CS2R R2, SRZ ;  /* 0x0000000000027805 */ /* 0x011fe4000001ff00 */
        /* <DEDUP_REMOVED lines=19> */
.L_x_7543:
[----:B------:R-:W-:Y:S05]  /*14280*/  BSYNC.RECONVERGENT B0 ;  /* 0x0000000000007941 */ /* 0x000fea0003800200 */
.L_x_7542:
[----:B------:R-:W-:Y:S02]  /*14290*/  SHF.L.U32 R0, R0, 0x14, RZ ;  /* 0x0000001400007819 */ /* 0x000fe400000006ff */
[----:B------:R-:W-:-:S04]  /*142a0*/  LEA R2, R2, 0x3b800000, 0x17 ;  /* 0x3b80000002027811 */ /* 0x000fc800078eb8ff */
[----:B------:R-:W-:-:S05]  /*142b0*/  LOP3.LUT R0, R2, R0, R7, 0xfe, !PT ;  /* 0x0000000002007212 */ /* 0x000fca00078efe07 */
[----:B------:R-:W-:-:S04]  /*142c0*/  FMUL.FTZ R0, R0, 1 ;  /* 0x3f80000000007820 */ /* 0x000fc80000410000 */
[----:B------:R0:W1:Y:S01]  /*142d0*/  F2F.F64.F32 R2, R0 ;  /* 0x0000000000027310 */ /* 0x0000620000201800 */
[----:B------:R-:W-:Y:S05]  /*142e0*/  BRA `(.L_x_7527) ;  /* 0x0000000400147947 */ /* 0x000fea0003800000 */
.L_x_7540:
[----:B------:R-:W2:Y:S01]  /*142f0*/  LDG.E.U8 R24, desc[UR36][R24.64] ;  /* 0x0000002418187981 */ /* 0x000ea2000c1e1100 */
[----:B0---4-:R-:W-:Y:S02]  /*14300*/  CS2R R2, SRZ ;  /* 0x0000000000027805 */ /* 0x011fe4000001ff00 */
        /* <DEDUP_REMOVED lines=19> */
.L_x_7545:
[----:B------:R-:W-:Y:S05]  /*14440*/  BSYNC.RECONVERGENT B0 ;  /* 0x0000000000007941 */ /* 0x000fea0003800200 */
.L_x_7544:
[----:B------:R-:W-:Y:S01]  /*14450*/  IMAD.SHL.U32 R0, R0, 0x200000, RZ ;  /* 0x0020000000007824 */ /* 0x000fe200078e00ff */
[----:B------:R-:W-:-:S04]  /*14460*/  LEA R2, R2, 0x37800000, 0x17 ;  /* 0x3780000002027811 */ /* 0x000fc800078eb8ff */
[----:B------:R-:W-:-:S05]  /*14470*/  LOP3.LUT R0, R2, R0, R7, 0xfe, !PT ;  /* 0x0000000002007212 */ /* 0x000fca00078efe07 */
[----:B------:R-:W-:-:S04]  /*14480*/  FMUL.FTZ R0, R0, 1 ;  /* 0x3f80000000007820 */ /* 0x000fc80000410000 */
[----:B------:R0:W1:Y:S01]  /*14490*/  F2F.F64.F32 R2, R0 ;  /* 0x0000000000027310 */ /* 0x0000620000201800 */
[----:B------:R-:W-:Y:S05]  /*144a0*/  BRA `(.L_x_7527) ;  /* 0x0000000000a47947 */ /* 0x000fea0003800000 */
.L_x_7539:
[----:B------:R-:W-:-:S09]  /*144b0*/  UISETP.NE.AND UP0, UPT, UR4, 0x1c, UPT ;  /* 0x0000001c0400788c */ /* 0x000fd2000bf05270 */
[----:B------:R-:W-:Y:S05]  /*144c0*/  BRA.U !UP0, `(.L_x_7546) ;  /* 0x0000000108947547 */ /* 0x000fea000b800000 */
[----:B------:R-:W-:-:S09]  /*144d0*/  UISETP.NE.AND UP0, UPT, UR4, 0x1d, UPT ;  /* 0x0000001d0400788c */ /* 0x000fd2000bf05270 */
[----:B------:R-:W-:Y:S05]  /*144e0*/  BRA.U !UP0, `(.L_x_7547) ;  /* 0x0000000108807547 */ /* 0x000fea000b800000 */
[----:B------:R-:W-:-:S09]  /*144f0*/  UISETP.NE.AND UP0, UPT, UR4, 0x2c, UPT ;  /* 0x0000002c0400788c */ /* 0x000fd2000bf05270 */
[----:B------:R-:W-:Y:S05]  /*14500*/  BRA.U UP0, `(.L_x_7526) ;  /* 0x0000000100307547 */ /* 0x000fea000b800000 */
[----:B0-----:R-:W2:Y:S01]  /*14510*/  LDG.E.U8 R0, desc[UR36][R24.64] ;  /* 0x0000002418007981 */ /* 0x001ea2000c1e1100 */
[----:B----4-:R-:W-:Y:S02]  /*14520*/  HFMA2 R2, -RZ, RZ, 0, 0 ;  /* 0x00000000ff027431 */ /* 0x010fe400000001ff */
        /* <DEDUP_REMOVED lines=10> */
.L_x_7526:
[----:B0---4-:R-:W-:Y:S01]  /*145d0*/  MOV R2, 0x0 ;  /* 0x0000000000027802 */ /* 0x011fe20000000f00 */
[----:B------:R-:W0:Y:S01]  /*145e0*/  LDCU.64 UR4, c[0x4][0x128] ;  /* 0x01002500ff0477ac */ /* 0x000e220008000a00 */
[----:B------:R-:W-:Y:S02]  /*145f0*/  HFMA2 R12, -RZ, RZ, 0, 5.9604644775390625e-08 ;  /* 0x00000001ff0c7431 */ /* 0x000fe400000001ff */
[----:B------:R-:W-:Y:S01]  /*14600*/  IMAD.MOV.U32 R8, RZ, RZ, 0x4e ;  /* 0x0000004eff087424 */ /* 0x000fe200078e00ff */
[----:B------:R-:W1:Y:S01]  /*14610*/  LDCU.64 UR6, c[0x4][0x130] ;  /* 0x01002600ff0677ac */ /* 0x000e620008000a00 */
[----:B------:R-:W4:Y:S01]  /*14620*/  LDC.64 R2, c[0x4][R2] ;  /* 0x0100000002027b82 */ /* 0x000f220000000a00 */
[----:B------:R-:W-:Y:S01]  /*14630*/  IMAD.MOV.U32 R13, RZ, RZ, RZ ;  /* 0x000000ffff0d7224 */ /* 0x000fe200078e00ff */
[----:B------:R-:W2:Y:S01]  /*14640*/  LDCU.64 UR8, c[0x4][0x8] ;  /* 0x01000100ff0877ac */ /* 0x000ea20008000a00 */
[----:B0-----:R-:W-:Y:S01]  /*14650*/  IMAD.U32 R4, RZ, RZ, UR4 ;  /* 0x00000004ff047e24 */ /* 0x001fe2000f8e00ff */
[----:B------:R-:W-:Y:S01]  /*14660*/  MOV R5, UR5 ;  /* 0x0000000500057c02 */ /* 0x000fe20008000f00 */
[----:B-1----:R-:W-:Y:S01]  /*14670*/  IMAD.U32 R6, RZ, RZ, UR6 ;  /* 0x00000006ff067e24 */ /* 0x002fe2000f8e00ff */
[----:B------:R-:W-:Y:S01]  /*14680*/  MOV R7, UR7 ;  /* 0x0000000700077c02 */ /* 0x000fe20008000f00 */
[----:B--2---:R-:W-:Y:S01]  /*14690*/  IMAD.U32 R10, RZ, RZ, UR8 ;  /* 0x00000008ff0a7e24 */ /* 0x004fe2000f8e00ff */
[----:B------:R-:W-:-:S07]  /*146a0*/  MOV R11, UR9 ;  /* 0x00000009000b7c02 */ /* 0x000fce0008000f00 */
[----:B------:R-:W-:-:S07]  /*146b0*/  LEPC R20, `(.L_x_7548) ;  /* 0x000000001014794e */ /* 0x000fce0000000000 */
[----:B---345:R-:W-:Y:S05]  /*146c0*/  CALL.ABS.NOINC R2 ;  /* 0x0000000002007343 */ /* 0x038fea0003c00000 */
.L_x_7548:
[----:B------:R-:W-:Y:S01]  /*146d0*/  CS2R R2, SRZ ;  /* 0x0000000000027805 */ /* 0x000fe2000001ff00 */
[----:B------:R-:W-:Y:S06]  /*146e0*/  BRA `(.L_x_7527) ;  /* 0x0000000000147947 */ /* 0x000fec0003800000 */
.L_x_7547:
[----:B0---4-:R-:W4:Y:S02]  /*146f0*/  LDG.E.64 R2, desc[UR36][R24.64] ;  /* 0x0000002418027981 */ /* 0x011f24000c1e1b00 */
[----:B----4-:R-:W0:Y:S01]  /*14700*/  I2F.F64.U64 R2, R2 ;  /* 0x0000000200027312 */ /* 0x010e220000301800 */
[----:B------:R-:W-:Y:S05]  /*14710*/  BRA `(.L_x_7527) ;  /* 0x0000000000087947 */ /* 0x000fea0003800000 */
.L_x_7546:
[----:B0---4-:R-:W4:Y:S02]  /*14720*/  LDG.E R2, desc[UR36][R24.64] ;  /* 0x0000002418027981 */ /* 0x011f24000c1e1900 */
[----:B----4-:R-:W0:Y:S02]  /*14730*/  I2F.F64.U32 R2, R2 ;  /* 0x0000000200027312 */ /* 0x010e240000201800 */
.L_x_7527:
[----:B------:R-:W-:Y:S05]  /*14740*/  BSYNC.RECONVERGENT B6 ;  /* 0x0000000000067941 */ /* 0x000fea0003800200 */
.L_x_7521:
[----:B012--5:R-:W-:Y:S01]  /*14750*/  DSETP.GEU.AND P0, PT, |R2|, 0.5, PT ;  /* 0x3fe000000200742a */ /* 0x027fe20003f0e200 */
[----:B------:R-:W-:Y:S01]  /*14760*/  UPRMT UR4, UR44, 0x9910, URZ ;  /* 0x000099102c047896 */ /* 0x000fe200080000ff */
[----:B---3--:R-:W-:-:S03]  /*14770*/  DADD R6, R18, -R22 ;  /* 0x0000000012067229 */ /* 0x008fc60000000816 */
[----:B------:R-:W-:-:S09]  /*14780*/  UISETP.GT.AND UP0, UPT, UR4, 0x9, UPT ;  /* 0x000000090400788c */ /* 0x000fd2000bf04270 */
[----:B------:R-:W-:Y:S02]  /*14790*/  @!P0 DFMA R4, R6, R2, R22 ;  /* 0x000000020604822b */ /* 0x000fe40000000016 */
[----:B------:R-:W-:-:S08]  /*147a0*/  @P0 DADD R2, -R2, 1 ;  /* 0x3ff0000002020429 */ /* 0x000fd00000000100 */
[----:B------:R-:W-:Y:S01]  /*147b0*/  @P0 DFMA R4, -R6, R2, R18 ;  /* 0x000000020604022b */ /* 0x000fe20000000112 */
        /* <DEDUP_REMOVED lines=12> */
.L_x_7552:
[----:B------:R-:W0:Y:S02]  /*14880*/  F2I.S64.F64.TRUNC R4, R4 ;  /* 0x0000000400047311 */ /* 0x000e24000030d900 */
[----:B0-----:R-:W-:-:S05]  /*14890*/  MOV R3, R4 ;  /* 0x0000000400037202 */ /* 0x001fca0000000f00 */
[----:B------:R-:W-:Y:S01]  /*148a0*/  STG.E.U8 desc[UR36][R16.64], R3 ;  /* 0x0000000310007986 */ /* 0x000fe2000c101124 */
[----:B------:R-:W-:Y:S05]  /*148b0*/  EXIT ;  /* 0x000000000000794d */ /* 0x000fea0003800000 */
.L_x_7551:
        /* <DEDUP_REMOVED lines=9> */
.L_x_7555:
[----:B------:R-:W0:Y:S02]  /*14950*/  F2I.F64.TRUNC R5, R4 ;  /* 0x0000000400057311 */ /* 0x000e24000030d100 */
[----:B0-----:R-:W-:Y:S01]  /*14960*/  STG.E desc[UR36][R16.64], R5 ;  /* 0x0000000510007986 */ /* 0x001fe2000c101924 */
[----:B------:R-:W-:Y:S05]  /*14970*/  EXIT ;  /* 0x000000000000794d */ /* 0x000fea0003800000 */
.L_x_7554:
[----:B------:R-:W0:Y:S02]  /*14980*/  F2I.F64.TRUNC R5, R4 ;  /* 0x0000000400057311 */ /* 0x000e24000030d100 */
[----:B0-----:R-:W-:Y:S01]  /*14990*/  STG.E.U16 desc[UR36][R16.64], R5 ;  /* 0x0000000510007986 */ /* 0x001fe2000c101524 */
[----:B------:R-:W-:Y:S05]  /*149a0*/  EXIT ;  /* 0x000000000000794d */ /* 0x000fea0003800000 */
.L_x_7550:
        /* <DEDUP_REMOVED lines=13> */
.L_x_7557:
[----:B------:R-:W-:Y:S01]  /*14a80*/  UMOV UR4, 0xf0000000 ;  /* 0xf000000000047882 */ /* 0x000fe20000000000 */
[----:B------:R-:W-:Y:S01]  /*14a90*/  UMOV UR5, 0x380fffff ;  /* 0x380fffff00057882 */ /* 0x000fe20000000000 */
[----:B----4-:R-:W0:Y:S01]  /*14aa0*/  F2F.F32.F64 R0, R4 ;  /* 0x0000000400007310 */ /* 0x010e220000301000 */
[----:B------:R-:W-:-:S14]  /*14ab0*/  DSETP.GEU.AND P0, PT, |R4|, UR4, PT ;  /* 0x0000000404007e2a */ /* 0x000fdc000bf0e200 */
[----:B0-----:R-:W-:-:S05]  /*14ac0*/  @!P0 FMUL R0, R0, 1.175494350822287508e-38 ;  /* 0x0080000000008820 */ /* 0x001fca0000400000 */
[----:B------:R-:W-:-:S05]  /*14ad0*/  F2FP.F16.F32.PACK_AB R0, RZ, R0 ;  /* 0x00000000ff00723e */ /* 0x000fca00000000ff */
[----:B------:R-:W-:Y:S01]  /*14ae0*/  STG.E.U16 desc[UR36][R16.64], R0 ;  /* 0x0000000010007986 */ /* 0x000fe2000c101524 */
[----:B------:R-:W-:Y:S05]  /*14af0*/  EXIT ;  /* 0x000000000000794d */ /* 0x000fea0003800000 */
.L_x_7556:
        /* <DEDUP_REMOVED lines=14> */
.L_x_7559:
[----:B------:R-:W-:Y:S01]  /*14be0*/  UMOV UR4, 0xf0000000 ;  /* 0xf000000000047882 */ /* 0x000fe20000000000 */
[----:B------:R-:W-:Y:S01]  /*14bf0*/  UMOV UR5, 0x380fffff ;  /* 0x380fffff00057882 */ /* 0x000fe20000000000 */
[----:B----4-:R-:W0:Y:S01]  /*14c00*/  F2F.F32.F64 R0, R4 ;  /* 0x0000000400007310 */ /* 0x010e220000301000 */
[----:B------:R-:W-:-:S14]  /*14c10*/  DSETP.GEU.AND P0, PT, |R4|, UR4, PT ;  /* 0x0000000404007e2a */ /* 0x000fdc000bf0e200 */
[----:B0-----:R-:W-:-:S05]  /*14c20*/  @!P0 FMUL R0, R0, 1.175494350822287508e-38 ;  /* 0x0080000000008820 */ /* 0x001fca0000400000 */
[----:B------:R-:W-:-:S04]  /*14c30*/  F2FP.F16.F32.PACK_AB R3, RZ, R0 ;  /* 0x00000000ff03723e */ /* 0x000fc800000000ff */
[----:B------:R-:W-:-:S05]  /*14c40*/  PRMT R3, R3, 0x5410, RZ ;  /* 0x0000541003037816 */ /* 0x000fca00000000ff */
[----:B------:R-:W-:Y:S01]  /*14c50*/  STG.E desc[UR36][R16.64], R3 ;  /* 0x0000000310007986 */ /* 0x000fe2000c101924 */
[----:B------:R-:W-:Y:S05]  /*14c60*/  EXIT ;  /* 0x000000000000794d */ /* 0x000fea0003800000 */
.L_x_7558:
[----:B------:R-:W-:Y:S01]  /*14c70*/  STG.E.64 desc[UR36][R16.64], R4 ;  /* 0x0000000410007986 */ /* 0x000fe2000c101b24 */
[----:B------:R-:W-:Y:S05]  /*14c80*/  EXIT ;  /* 0x000000000000794d */ /* 0x000fea0003800000 */
.L_x_7549:
        /* <DEDUP_REMOVED lines=13> */
.L_x_7563:
        /* <DEDUP_REMOVED lines=11> */
[----:B----4-:R-:W-:-:S04]  /*14e10*/  @P0 SHF.R.U32.HI R0, RZ, 0x14, R3 ;  /* 0x00000014ff000819 */ /* 0x010fc80000011603 */
        /* <DEDUP_REMOVED lines=9> */
.L_x_7566:
[----:B------:R-:W-:-:S04]  /*14eb0*/  SHF.R.U32.HI R3, RZ, 0x18, R3 ;  /* 0x00000018ff037819 */ /* 0x000fc80000011603 */
[----:B------:R-:W-:-:S04]  /*14ec0*/  LOP3.LUT R0, R0, 0x80, R3, 0xf8, !PT ;  /* 0x0000008000007812 */ /* 0x000fc800078ef803 */
[----:B------:R-:W-:-:S07]  /*14ed0*/  PRMT R8, R0, 0x7610, R8 ;  /* 0x0000761000087816 */ /* 0x000fce0000000008 */
.L_x_7565:
[----:B------:R-:W-:Y:S05]  /*14ee0*/  BSYNC.RECONVERGENT B0 ;  /* 0x0000000000007941 */ /* 0x000fea0003800200 */
.L_x_7564:
[----:B------:R-:W-:Y:S01]  /*14ef0*/  STG.E.U8 desc[UR36][R16.64], R8 ;  /* 0x0000000810007986 */ /* 0x000fe2000c101124 */
[----:B------:R-:W-:Y:S05]  /*14f00*/  EXIT ;  /* 0x000000000000794d */ /* 0x000fea0003800000 */
.L_x_7562:
        /* <DEDUP_REMOVED lines=21> */
.L_x_7569:
[----:B------:R-:W-:-:S04]  /*15060*/  SHF.R.U32.HI R3, RZ, 0x18, R3 ;  /* 0x00000018ff037819 */ /* 0x000fc80000011603 */
[----:B------:R-:W-:-:S04]  /*15070*/  LOP3.LUT R0, R0, 0x80, R3, 0xf8, !PT ;  /* 0x0000008000007812 */ /* 0x000fc800078ef803 */
[----:B------:R-:W-:-:S07]  /*15080*/  PRMT R8, R0, 0x7610, R8 ;  /* 0x0000761000087816 */ /* 0x000fce0000000008 */
.L_x_7568:
[----:B------:R-:W-:Y:S05]  /*15090*/  BSYNC.RECONVERGENT B0 ;  /* 0x0000000000007941 */ /* 0x000fea0003800200 */
.L_x_7567:
[----:B------:R-:W-:Y:S01]  /*150a0*/  STG.E.U8 desc[UR36][R16.64], R8 ;  /* 0x0000000810007986 */ /* 0x000fe2000c101124 */
[----:B------:R-:W-:Y:S05]  /*150b0*/  EXIT ;  /* 0x000000000000794d */ /* 0x000fea0003800000 */
.L_x_7561:
        /* <DEDUP_REMOVED lines=14> */
[--C-:B----4-:R-:W-:Y:S02]  /*151a0*/  @P1 SHF.R.U32.HI R0, RZ, 0x16, R6.reuse ;  /* 0x00000016ff001819 */ /* 0x110fe40000011606 */
        /* <DEDUP_REMOVED lines=11> */
.L_x_7571:
[----:B------:R-:W0:Y:S02]  /*15260*/  F2I.U64.F64.TRUNC R4, R4 ;  /* 0x0000000400047311 */ /* 0x000e24000030d800 */
[----:B0-----:R-:W-:Y:S01]  /*15270*/  STG.E.64 desc[UR36][R16.64], R4 ;  /* 0x0000000410007986 */ /* 0x001fe2000c101b24 */
[----:B------:R-:W-:Y:S05]  /*15280*/  EXIT ;  /* 0x000000000000794d */ /* 0x000fea0003800000 */
.L_x_7570:
[----:B------:R-:W0:Y:S02]  /*15290*/  F2I.U32.F64.TRUNC R5, R4 ;  /* 0x0000000400057311 */ /* 0x000e24000030d000 */
[----:B0-----:R-:W-:Y:S01]  /*152a0*/  STG.E desc[UR36][R16.64], R5 ;  /* 0x0000000510007986 */ /* 0x001fe2000c101924 */
[----:B------:R-:W-:Y:S05]  /*152b0*/  EXIT ;  /* 0x000000000000794d */ /* 0x000fea0003800000 */
.L_x_7560:
        /* <DEDUP_REMOVED lines=10> */
.L_x_7573:
[----:B------:R-:W-:-:S05]  /*15360*/  CS2R R6, SRZ ;  /* 0x0000000000067805 */ /* 0x000fca000001ff00 */
[----:B------:R-:W-:Y:S01]  /*15370*/  STG.E.128 desc[UR36][R16.64], R4 ;  /* 0x0000000410007986 */ /* 0x000fe2000c101d24 */
[----:B------:R-:W-:Y:S05]  /*15380*/  EXIT ;  /* 0x000000000000794d */ /* 0x000fea0003800000 */
.L_x_7572:
[----:B------:R-:W-:-:S09]  /*15390*/  UISETP.NE.AND UP0, UPT, UR4, 0xf, UPT ;  /* 0x0000000f0400788c */ /* 0x000fd2000bf05270 */
[----:B------:R-:W-:Y:S05]  /*153a0*/  BRA.U !UP0, `(.L_x_7574) ;  /* 0x0000000508087547 */ /* 0x000fea000b800000 */
[----:B------:R-:W-:-:S09]  /*153b0*/  UISETP.NE.AND UP0, UPT, UR4, 0x17, UPT ;  /* 0x000000170400788c */ /* 0x000fd2000bf05270 */
[----:B------:R-:W-:Y:S05]  /*153c0*/  BRA.U !UP0, `(.L_x_7575) ;  /* 0x0000000108a07547 */ /* 0x000fea000b800000 */
[----:B------:R-:W-:-:S09]  /*153d0*/  UISETP.NE.AND UP0, UPT, UR4, 0x18, UPT ;  /* 0x000000180400788c */ /* 0x000fd2000bf05270 */
[----:B------:R-:W-:Y:S05]  /*153e0*/  BRA.U !UP0, `(.L_x_7576) ;  /* 0x0000000108447547 */ /* 0x000fea000b800000 */
.L_x_7553:
[----:B----4-:R-:W-:Y:S01]  /*153f0*/  MOV R0, 0x0 ;  /* 0x0000000000007802 */ /* 0x010fe20000000f00 */
        /* <DEDUP_REMOVED lines=15> */
.L_x_7577:
[----:B------:R-:W-:Y:S05]  /*154f0*/  EXIT ;  /* 0x000000000000794d */ /* 0x000fea0003800000 */
.L_x_7576:
[----:B------:R-:W-:Y:S01]  /*15500*/  UMOV UR4, 0xf0000000 ;  /* 0xf000000000047882 */ /* 0x000fe20000000000 */
[----:B------:R-:W-:Y:S01]  /*15510*/  UMOV UR5, 0x380fffff ;  /* 0x380fffff00057882 */ /* 0x000fe20000000000 */
[----:B------:R-:W0:Y:S01]  /*15520*/  F2F.F32.F64 R7, R4 ;  /* 0x0000000400077310 */ /* 0x000e220000301000 */
[----:B------:R-:W-:Y:S01]  /*15530*/  DSETP.GEU.AND P0, PT, |R4|, UR4, PT ;  /* 0x0000000404007e2a */ /* 0x000fe2000bf0e200 */
[----:B------:R-:W-:Y:S01]  /*15540*/  BSSY.RECONVERGENT B0, `(.L_x_7578) ;  /* 0x000000d000007945 */ /* 0x000fe20003800200 */
[----:B----4-:R-:W-:-:S12]  /*15550*/  IMAD.MOV.U32 R0, RZ, RZ, 0x7f ;  /* 0x0000007fff007424 */ /* 0x010fd800078e00ff */
        /* <DEDUP_REMOVED lines=11> */
.L_x_7579:
[----:B------:R-:W-:Y:S05]  /*15610*/  BSYNC.RECONVERGENT B0 ;  /* 0x0000000000007941 */ /* 0x000fea0003800200 */
.L_x_7578:
[----:B------:R-:W-:-:S05]  /*15620*/  LOP3.LUT R3, R0, 0x80, R3, 0xf8, !PT ;  /* 0x0000008000037812 */ /* 0x000fca00078ef803 */
[----:B------:R-:W-:Y:S01]  /*15630*/  STG.E.U8 desc[UR36][R16.64], R3 ;  /* 0x0000000310007986 */ /* 0x000fe2000c101124 */
[----:B------:R-:W-:Y:S05]  /*15640*/  EXIT ;  /* 0x000000000000794d */ /* 0x000fea0003800000 */
.L_x_7575:
        /* <DEDUP_REMOVED lines=13> */
[----:B------:R-:W-:Y:S01]  /*15720*/  @P0 SHF.R.U32.HI R0, RZ, 0x15, R0 ;  /* 0x00000015ff000819 */ /* 0x000fe20000011600 */
[----:B------:R-:W-:Y:S01]  /*15730*/  @!P0 FADD.FTZ R0, R2, 128 ;  /* 0x4300000002008421 */ /* 0x000fe20000010000 */
[----:B------:R-:W-:Y:S06]  /*15740*/  BRA `(.L_x_7582) ;  /* 0x00000000000c7947 */ /* 0x000fec0003800000 */
.L_x_7581:
[----:B------:R-:W-:Y:S02]  /*15750*/  ISETP.GT.U32.AND P0, PT, R2, 0x7f800000, PT ;  /* 0x7f8000000200780c */ /* 0x000fe40003f04070 */
[----:B----4-:R-:W-:-:S04]  /*15760*/  MOV R0, 0x7f ;  /* 0x0000007f00007802 */ /* 0x010fc80000000f00 */
[----:B------:R-:W-:-:S07]  /*15770*/  SEL R0, R0, 0x7c, P0 ;  /* 0x0000007c00007807 */ /* 0x000fce0000000000 */
.L_x_7582:
[----:B------:R-:W-:Y:S05]  /*15780*/  BSYNC.RECONVERGENT B0 ;  /* 0x0000000000007941 */ /* 0x000fea0003800200 */
.L_x_7580:
[----:B------:R-:W-:-:S04]  /*15790*/  SHF.R.U32.HI R3, RZ, 0x18, R3 ;  /* 0x00000018ff037819 */ /* 0x000fc80000011603 */
[----:B------:R-:W-:-:S05]  /*157a0*/  LOP3.LUT R3, R0, 0x80, R3, 0xf8, !PT ;  /* 0x0000008000037812 */ /* 0x000fca00078ef803 */
[----:B------:R-:W-:Y:S01]  /*157b0*/  STG.E.U8 desc[UR36][R16.64], R3 ;  /* 0x0000000310007986 */ /* 0x000fe2000c101124 */
[----:B------:R-:W-:Y:S05]  /*157c0*/  EXIT ;  /* 0x000000000000794d */ /* 0x000fea0003800000 */
.L_x_7574:
[----:B------:R-:W-:Y:S01]  /*157d0*/  UMOV UR4, 0xf0000000 ;  /* 0xf000000000047882 */ /* 0x000fe20000000000 */
[----:B------:R-:W-:Y:S01]  /*157e0*/  UMOV UR5, 0x380fffff ;  /* 0x380fffff00057882 */ /* 0x000fe20000000000 */
[----:B----4-:R-:W0:Y:S01]  /*157f0*/  F2F.F32.F64 R0, R4 ;  /* 0x0000000400007310 */ /* 0x010e220000301000 */
[----:B------:R-:W-:-:S14]  /*15800*/  DSETP.GEU.AND P0, PT, |R4|, UR4, PT ;  /* 0x0000000404007e2a */ /* 0x000fdc000bf0e200 */
[----:B0-----:R-:W-:-:S05]  /*15810*/  @!P0 FMUL R0, R0, 1.175494350822287508e-38 ;  /* 0x0080000000008820 */ /* 0x001fca0000400000 */
[----:B------:R-:W-:-:S05]  /*15820*/  F2FP.BF16.F32.PACK_AB R0, RZ, R0 ;  /* 0x00000000ff00723e */ /* 0x000fca00000010ff */
[----:B------:R-:W-:Y:S01]  /*15830*/  STG.E.U16 desc[UR36][R16.64], R0 ;  /* 0x0000000010007986 */ /* 0x000fe2000c101524 */
[----:B------:R-:W-:Y:S05]  /*15840*/  EXIT ;  /* 0x000000000000794d */ /* 0x000fea0003800000 */
.L_x_7583:
        /* <DEDUP_REMOVED lines=11> */
.L_x_8227:


//--------------------- .text._ZN2at6native27unrolled_elementwise_kernelIZZZNS0_44_GLOBAL__N__40a83637_7_Lerp_cu_1520ed90_319418lerp_tensor_kernelERNS_18TensorIteratorBaseEENKUlvE0_clEvENKUlvE_clEvEUldddE_St5arrayIPcLm4EELi4E23TrivialOffsetCalculatorILi3EjESB_ILi1EjENS0_6memory12LoadWithCastILi3EEENSE_13StoreWithCastILi1EEEEEviT_T0_T2_T3_T4_T5_ --------------------------
	.section	.text._ZN2at6native27unrolled_elementwise_kernelIZZZNS0_44_GLOBAL__N__40a83637_7_Lerp_cu_1520ed90_319418lerp_tensor_kernelERNS_18TensorIteratorBaseEENKUlvE0_clEvENKUlvE_clEvEUldddE_St5arrayIPcLm4EELi4E23TrivialOffsetCalculatorILi3EjESB_ILi1EjENS0_6memory12LoadWithCastILi3EEENSE_13StoreWithCastILi1EEEEEviT_T0_T2_T3_T4_T5_,"ax",@progbits
	.align	128
        .global         _ZN2at6native27unrolled_elementwise_kernelIZZZNS0_44_GLOBAL__N__40a83637_7_Lerp_cu_1520ed90_319418lerp_tensor_kernelERNS_18TensorIteratorBaseEENKUlvE0_clEvENKUlvE_clEvEUldddE_St5arrayIPcLm4EELi4E23TrivialOffsetCalculatorILi3EjESB_ILi1EjENS0_6memory12LoadWithCastILi3EEENSE_13StoreWithCastILi1EEEEEviT_T0_T2_T3_T4_T5_
        .type           _ZN2at6native27unrolled_elementwise_kernelIZZZNS0_44_GLOBAL__N__40a83637_7_Lerp_cu_1520ed90_319418lerp_tensor_kernelERNS_18TensorIteratorBaseEENKUlvE0_clEvENKUlvE_clEvEUldddE_St5arrayIPcLm4EELi4E23TrivialOffsetCalculatorILi3EjESB_ILi1EjENS0_6memory12LoadWithCastILi3EEENSE_13StoreWithCastILi1EEEEEviT_T0_T2_T3_T4_T5_,@function
        .size           _ZN2at6native27unrolled_elementwise_kernelIZZZNS0_44_GLOBAL__N__40a83637_7_Lerp_cu_1520ed90_319418lerp_tensor_kernelERNS_18TensorIteratorBaseEENKUlvE0_clEvENKUlvE_clEvEUldddE_St5arrayIPcLm4EELi4E23TrivialOffsetCalculatorILi3EjESB_ILi1EjENS0_6memory12LoadWithCastILi3EEENSE_13StoreWithCastILi1EEEEEviT_T0_T2_T3_T4_T5_,(.L_x_8228 - _ZN2at6native27unrolled_elementwise_kernelIZZZNS0_44_GLOBAL__N__40a83637_7_Lerp_cu_1520ed90_319418lerp_tensor_kernelERNS_18TensorIteratorBaseEENKUlvE0_clEvENKUlvE_clEvEUldddE_St5arrayIPcLm4EELi4E23TrivialOffsetCalculatorILi3EjESB_ILi1EjENS0_6memory12LoadWithCastILi3EEENSE_13StoreWithCastILi1EEEEEviT_T0_T2_T3_T4_T5_)
        .other          _ZN2at6native27unrolled_elementwise_kernelIZZZNS0_44_GLOBAL__N__40a83637_7_Lerp_cu_1520ed90_319418lerp_tensor_kernelERNS_18TensorIteratorBaseEENKUlvE0_clEvENKUlvE_clEvEUldddE_St5arrayIPcLm4EELi4E23TrivialOffsetCalculatorILi3EjESB_ILi1EjENS0_6memory12LoadWithCastILi3EEENSE_13StoreWithCastILi1EEEEEviT_T0_T2_T3_T4_T5_,@"STO_CUDA_ENTRY STV_DEFAULT"
_ZN2at6native27unrolled_elementwise_kernelIZZZNS0_44_GLOBAL__N__40a83637_7_Lerp_cu_1520ed90_319418lerp_tensor_kernelERNS_18TensorIteratorBaseEENKUlvE0_clEvENKUlvE_clEvEUldddE_St5arrayIPcLm4EELi4E23TrivialOffsetCalculatorILi3EjESB_ILi1EjENS0_6memory12LoadWithCastILi3EEENSE_13StoreWithCastILi1EEEEEviT_T0_T2_T3_T4_T5_:
.text._ZN2at6native27unrolled_elementwise_kernelIZZZNS0_44_GLOBAL__N__40a83637_7_Lerp_cu_1520ed90_319418lerp_tensor_kernelERNS_18TensorIteratorBaseEENKUlvE0_clEvENKUlvE_clEvEUldddE_St5arrayIPcLm4EELi4E23TrivialOffsetCalculatorILi3EjESB_ILi1EjENS0_6memory12LoadWithCastILi3EEENSE_13StoreWithCastILi1EEEEEviT_T0_T2_T3_T4_T5_:
        /* <DEDUP_REMOVED lines=8> */
[----:B------:R-:W-:-:S02]  /*0080*/  CS2R R42, SRZ ;  /* 0x00000000002a7805 */ /* 0x000fc4000001ff00 */
[----:B------:R-:W-:Y:S01]  /*0090*/  CS2R R40, SRZ ;  /* 0x0000000000287805 */ /* 0x000fe2000001ff00 */
        /* <DEDUP_REMOVED lines=27> */
.L_x_7590:
[----:B------:R-:W2:Y:S02]  /*0250*/  LDG.E.U8 R4, desc[UR36][R4.64] ;  /* 0x0000002404047981 */ /* 0x000ea4000c1e1100 */
[----:B--2---:R0:W1:Y:S01]  /*0260*/  I2F.F64.U16 R44, R4 ;  /* 0x00000004002c7312 */ /* 0x0040620000101800 */
[----:B------:R-:W-:Y:S05]  /*0270*/  BRA `(.L_x_7592) ;  /* 0x0000000c00647947 */ /* 0x000fea0003800000 */
.L_x_7589:
        /* <DEDUP_REMOVED lines=9> */
.L_x_7594:
[----:B------:R-:W2:Y:S02]  /*0310*/  LDG.E R4, desc[UR36][R4.64] ;  /* 0x0000002404047981 */ /* 0x000ea4000c1e1900 */
[----:B--2---:R1:W2:Y:S01]  /*0320*/  I2F.F64 R44, R4 ;  /* 0x00000004002c7312 */ /* 0x0042a20000201c00 */
[----:B------:R-:W-:Y:S05]  /*0330*/  BRA `(.L_x_7592) ;  /* 0x0000000c00347947 */ /* 0x000fea0003800000 */
.L_x_7593:
[----:B------:R-:W2:Y:S02]  /*0340*/  LDG.E.U16 R4, desc[UR36][R4.64] ;  /* 0x0000002404047981 */ /* 0x000ea4000c1e1500 */
[----:B--2---:R3:W4:Y:S01]  /*0350*/  I2F.F64.S16 R44, R4 ;  /* 0x00000004002c7312 */ /* 0x0047220000101c00 */
[----:B------:R-:W-:Y:S05]  /*0360*/  BRA `(.L_x_7592) ;  /* 0x0000000c00287947 */ /* 0x000fea0003800000 */
.L_x_7588:
        /* <DEDUP_REMOVED lines=10> */
.L_x_7596:
[----:B------:R-:W2:Y:S02]  /*0410*/  LDG.E.U16 R0, desc[UR36][R4.64] ;  /* 0x0000002404007981 */ /* 0x000ea4000c1e1500 */
[----:B--2---:R-:W-:-:S05]  /*0420*/  HADD2.F32 R0, -RZ, R0.H0_H0 ;  /* 0x20000000ff007230 */ /* 0x004fca0000004100 */
[----:B------:R-:W-:-:S04]  /*0430*/  FMUL.FTZ R0, R0, 1 ;  /* 0x3f80000000007820 */ /* 0x000fc80000410000 */
[----:B------:R0:W1:Y:S01]  /*0440*/  F2F.F64.F32 R44, R0 ;  /* 0x00000000002c7310 */ /* 0x0000620000201800 */
[----:B------:R-:W-:Y:S05]  /*0450*/  BRA `(.L_x_7592) ;  /* 0x0000000800ec7947 */ /* 0x000fea0003800000 */
.L_x_7595:
        /* <DEDUP_REMOVED lines=10> */
.L_x_7598:
[----:B------:R-:W2:Y:S02]  /*0500*/  LDG.E.U16 R4, desc[UR36][R4.64] ;  /* 0x0000002404047981 */ /* 0x000ea4000c1e1500 */
[----:B--2---:R-:W-:-:S05]  /*0510*/  HADD2.F32 R0, -RZ, R4.H0_H0 ;  /* 0x20000004ff007230 */ /* 0x004fca0000004100 */
[----:B------:R-:W-:-:S04]  /*0520*/  FMUL.FTZ R0, R0, 1 ;  /* 0x3f80000000007820 */ /* 0x000fc80000410000 */
[----:B------:R0:W1:Y:S01]  /*0530*/  F2F.F64.F32 R44, R0 ;  /* 0x00000000002c7310 */ /* 0x0000620000201800 */
[----:B------:R-:W-:Y:S05]  /*0540*/  BRA `(.L_x_7592) ;  /* 0x0000000800b07947 */ /* 0x000fea0003800000 */
.L_x_7597:
[----:B------:R0:W5:Y:S01]  /*0550*/  LDG.E.64 R44, desc[UR36][R4.64] ;  /* 0x00000024042c7981 */ /* 0x000162000c1e1b00 */
[----:B------:R-:W-:Y:S05]  /*0560*/  BRA `(.L_x_7592) ;  /* 0x0000000800a87947 */ /* 0x000fea0003800000 */
.L_x_7587:
        /* <DEDUP_REMOVED lines=13> */
.L_x_7601:
[----:B------:R0:W5:Y:S01]  /*0640*/  LDG.E.64 R44, desc[UR36][R4.64] ;  /* 0x00000024042c7981 */ /* 0x000162000c1e1b00 */
[----:B------:R-:W-:Y:S05]  /*0650*/  BRA `(.L_x_7592) ;  /* 0x00000008006c7947 */ /* 0x000fea0003800000 */
.L_x_7600:
        /* <DEDUP_REMOVED lines=27> */
.L_x_7603:
        /* <DEDUP_REMOVED lines=11> */
[----:B------:R-:W-:-:S05]  /*08c0*/  LOP3.LUT R0, R0, 0x80000000, R3, 0xf8, !PT ;  /* 0x8000000000007812 */ /* 0x000fca00078ef803 */
[----:B------:R-:W-:-:S04]  /*08d0*/  FMUL.FTZ R0, R0, 1 ;  /* 0x3f80000000007820 */ /* 0x000fc80000410000 */
[----:B------:R0:W1:Y:S01]  /*08e0*/  F2F.F64.F32 R44, R0 ;  /* 0x00000000002c7310 */ /* 0x0000620000201800 */
[----:B------:R-:W-:Y:S05]  /*08f0*/  BRA `(.L_x_7592) ;  /* 0x0000000400c47947 */ /* 0x000fea0003800000 */
.L_x_7602:
[----:B------:R-:W2:Y:S02]  /*0900*/  LDG.E.U16 R0, desc[UR36][R4.64] ;  /* 0x0000002404007981 */ /* 0x000ea4000c1e1500 */
[----:B--2---:R-:W-:-:S04]  /*0910*/  IMAD.U32 R0, R0, 0x10000, RZ ;  /* 0x0001000000007824 */ /* 0x004fc800078e00ff */
[----:B------:R-:W-:-:S04]  /*0920*/  FMUL.FTZ R0, R0, 1 ;  /* 0x3f80000000007820 */ /* 0x000fc80000410000 */
[----:B------:R0:W1:Y:S01]  /*0930*/  F2F.F64.F32 R44, R0 ;  /* 0x00000000002c7310 */ /* 0x0000620000201800 */
[----:B------:R-:W-:Y:S05]  /*0940*/  BRA `(.L_x_7592) ;  /* 0x0000000400b07947 */ /* 0x000fea0003800000 */
.L_x_7599:
        /* <DEDUP_REMOVED lines=11> */
.L_x_7606:
        /* <DEDUP_REMOVED lines=21> */
.L_x_7608:
[----:B------:R-:W-:Y:S05]  /*0b50*/  BSYNC.RECONVERGENT B0 ;  /* 0x0000000000007941 */ /* 0x000fea0003800200 */
.L_x_7607:
[----:B------:R-:W-:Y:S01]  /*0b60*/  IMAD.SHL.U32 R0, R0, 0x100000, RZ ;  /* 0x0010000000007824 */ /* 0x000fe200078e00ff */
[----:B------:R-:W-:-:S04]  /*0b70*/  LEA R3, R3, 0x3b800000, 0x17 ;  /* 0x3b80000003037811 */ /* 0x000fc800078eb8ff */
[----:B------:R-:W-:-:S05]  /*0b80*/  LOP3.LUT R0, R3, R0, R7, 0xfe, !PT ;  /* 0x0000000003007212 */ /* 0x000fca00078efe07 */
[----:B------:R-:W-:-:S04]  /*0b90*/  FMUL.FTZ R0, R0, 1 ;  /* 0x3f80000000007820 */ /* 0x000fc80000410000 */
[----:B------:R0:W1:Y:S01]  /*0ba0*/  F2F.F64.F32 R44, R0 ;  /* 0x00000000002c7310 */ /* 0x0000620000201800 */
[----:B------:R-:W-:Y:S05]  /*0bb0*/  BRA `(.L_x_7592) ;  /* 0x0000000400147947 */ /* 0x000fea0003800000 */
.L_x_7605:
        /* <DEDUP_REMOVED lines=21> */
.L_x_7610:
[----:B------:R-:W-:Y:S05]  /*0d10*/  BSYNC.RECONVERGENT B0 ;  /* 0x0000000000007941 */ /* 0x000fea0003800200 */
.L_x_7609:
[----:B------:R-:W-:Y:S01]  /*0d20*/  IMAD.SHL.U32 R0, R0, 0x200000, RZ ;  /* 0x0020000000007824 */ /* 0x000fe200078e00ff */
[----:B------:R-:W-:-:S04]  /*0d30*/  LEA R3, R3, 0x37800000, 0x17 ;  /* 0x3780000003037811 */ /* 0x000fc800078eb8ff */
[----:B------:R-:W-:-:S05]  /*0d40*/  LOP3.LUT R0, R3, R0, R7, 0xfe, !PT ;  /* 0x0000000003007212 */ /* 0x000fca00078efe07 */
[----:B------:R-:W-:-:S04]  /*0d50*/  FMUL.FTZ R0, R0, 1 ;  /* 0x3f80000000007820 */ /* 0x000fc80000410000 */
[----:B------:R0:W1:Y:S01]  /*0d60*/  F2F.F64.F32 R44, R0 ;  /* 0x00000000002c7310 */ /* 0x0000620000201800 */
[----:B------:R-:W-:Y:S05]  /*0d70*/  BRA `(.L_x_7592) ;  /* 0x0000000000a47947 */ /* 0x000fea0003800000 */
.L_x_7604:
[----:B------:R-:W-:-:S09]  /*0d80*/  UISETP.NE.AND UP0, UPT, UR4, 0x1c, UPT ;  /* 0x0000001c0400788c */ /* 0x000fd2000bf05270 */
[----:B------:R-:W-:Y:S05]  /*0d90*/  BRA.U !UP0, `(.L_x_7611) ;  /* 0x0000000108947547 */ /* 0x000fea000b800000 */
[----:B------:R-:W-:-:S09]  /*0da0*/  UISETP.NE.AND UP0, UPT, UR4, 0x1d, UPT ;  /* 0x0000001d0400788c */ /* 0x000fd2000bf05270 */
[----:B------:R-:W-:Y:S05]  /*0db0*/  BRA.U !UP0, `(.L_x_7612) ;  /* 0x0000000108807547 */ /* 0x000fea000b800000 */
[----:B------:R-:W-:-:S09]  /*0dc0*/  UISETP.NE.AND UP0, UPT, UR4, 0x2c, UPT ;  /* 0x0000002c0400788c */ /* 0x000fd2000bf05270 */
[----:B------:R-:W-:Y:S05]  /*0dd0*/  BRA.U !UP0, `(.L_x_7613) ;  /* 0x0000000108487547 */ /* 0x000fea000b800000 */
.L_x_7591:
        /* <DEDUP_REMOVED lines=16> */
.L_x_7614:
[----:B------:R-:W-:Y:S01]  /*0ee0*/  CS2R R44, SRZ ;  /* 0x00000000002c7805 */ /* 0x000fe2000001ff00 */
[----:B------:R-:W-:Y:S06]  /*0ef0*/  BRA `(.L_x_7592) ;  /* 0x0000000000447947 */ /* 0x000fec0003800000 */
.L_x_7613:
        /* <DEDUP_REMOVED lines=12> */
.L_x_7612:
[----:B------:R-:W2:Y:S02]  /*0fc0*/  LDG.E.64 R44, desc[UR36][R4.64] ;  /* 0x00000024042c7981 */ /* 0x000ea4000c1e1b00 */
[----:B--2---:R-:W0:Y:S01]  /*0fd0*/  I2F.F64.U64 R44, R44 ;  /* 0x0000002c002c7312 */ /* 0x004e220000301800 */
[----:B------:R-:W-:Y:S05]  /*0fe0*/  BRA `(.L_x_7592) ;  /* 0x0000000000087947 */ /* 0x000fea0003800000 */
.L_x_7611:
[----:B------:R-:W2:Y:S02]  /*0ff0*/  LDG.E R4, desc[UR36][R4.64] ;  /* 0x0000002404047981 */ /* 0x000ea4000c1e1900 */
[----:B--2---:R0:W1:Y:S02]  /*1000*/  I2F.F64.U32 R44, R4 ;  /* 0x00000004002c7312 */ /* 0x0040640000201800 */
.L_x_7592:
[----:B------:R-:W-:Y:S05]  /*1010*/  BSYNC.RECONVERGENT B6 ;  /* 0x0000000000067941 */ /* 0x000fea0003800200 */
.L_x_7586:
        /* <DEDUP_REMOVED lines=20> */
.L_x_7619:
[----:B------:R-:W3:Y:S02]  /*1160*/  LDG.E.U8 R4, desc[UR36][R4.64] ;  /* 0x0000002404047981 */ /* 0x000ee4000c1e1100 */
[----:B---3--:R0:W1:Y:S01]  /*1170*/  I2F.F64.U16 R42, R4 ;  /* 0x00000004002a7312 */ /* 0x0080620000101800 */
[----:B------:R-:W-:Y:S05]  /*1180*/  BRA `(.L_x_7621) ;  /* 0x0000000c00647947 */ /* 0x000fea0003800000 */
.L_x_7618:
        /* <DEDUP_REMOVED lines=9> */
.L_x_7623:
[----:B------:R-:W3:Y:S02]  /*1220*/  LDG.E R4, desc[UR36][R4.64] ;  /* 0x0000002404047981 */ /* 0x000ee4000c1e1900 */
[----:B---3--:R0:W1:Y:S01]  /*1230*/  I2F.F64 R42, R4 ;  /* 0x00000004002a7312 */ /* 0x0080620000201c00 */
[----:B------:R-:W-:Y:S05]  /*1240*/  BRA `(.L_x_7621) ;  /* 0x0000000c00347947 */ /* 0x000fea0003800000 */
.L_x_7622:
[----:B------:R-:W3:Y:S02]  /*1250*/  LDG.E.U16 R4, desc[UR36][R4.64] ;  /* 0x0000002404047981 */ /* 0x000ee4000c1e1500 */
[----:B---3--:R0:W1:Y:S01]  /*1260*/  I2F.F64.S16 R42, R4 ;  /* 0x00000004002a7312 */ /* 0x0080620000101c00 */
[----:B------:R-:W-:Y:S05]  /*1270*/  BRA `(.L_x_7621) ;  /* 0x0000000c00287947 */ /* 0x000fea0003800000 */
.L_x_7617:
        /* <DEDUP_REMOVED lines=10> */
.L_x_7625:
[----:B------:R-:W3:Y:S02]  /*1320*/  LDG.E.U16 R0, desc[UR36][R4.64] ;  /* 0x0000002404007981 */ /* 0x000ee4000c1e1500 */
[----:B---3--:R-:W-:-:S05]  /*1330*/  HADD2.F32 R0, -RZ, R0.H0_H0 ;  /* 0x20000000ff007230 */ /* 0x008fca0000004100 */
[----:B------:R-:W-:-:S04]  /*1340*/  FMUL.FTZ R0, R0, 1 ;  /* 0x3f80000000007820 */ /* 0x000fc80000410000 */
[----:B------:R0:W1:Y:S01]  /*1350*/  F2F.F64.F32 R42, R0 ;  /* 0x00000000002a7310 */ /* 0x0000620000201800 */
[----:B------:R-:W-:Y:S05]  /*1360*/  BRA `(.L_x_7621) ;  /* 0x0000000800ec7947 */ /* 0x000fea0003800000 */
.L_x_7624:
        /* <DEDUP_REMOVED lines=10> */
.L_x_7627:
[----:B------:R-:W3:Y:S02]  /*1410*/  LDG.E.U16 R4, desc[UR36][R4.64] ;  /* 0x0000002404047981 */ /* 0x000ee4000c1e1500 */
[----:B---3--:R-:W-:-:S05]  /*1420*/  HADD2.F32 R0, -RZ, R4.H0_H0 ;  /* 0x20000004ff007230 */ /* 0x008fca0000004100 */
[----:B------:R-:W-:-:S04]  /*1430*/  FMUL.FTZ R0, R0, 1 ;  /* 0x3f80000000007820 */ /* 0x000fc80000410000 */
[----:B------:R0:W1:Y:S01]  /*1440*/  F2F.F64.F32 R42, R0 ;  /* 0x00000000002a7310 */ /* 0x0000620000201800 */
[----:B------:R-:W-:Y:S05]  /*1450*/  BRA `(.L_x_7621) ;  /* 0x0000000800b07947 */ /* 0x000fea0003800000 */
.L_x_7626:
[----:B------:R0:W5:Y:S01]  /*1460*/  LDG.E.64 R42, desc[UR36][R4.64] ;  /* 0x00000024042a7981 */ /* 0x000162000c1e1b00 */
[----:B------:R-:W-:Y:S05]  /*1470*/  BRA `(.L_x_7621) ;  /* 0x0000000800a87947 */ /* 0x000fea0003800000 */
.L_x_7616:
        /* <DEDUP_REMOVED lines=13> */
.L_x_7630:
[----:B------:R0:W5:Y:S01]  /*1550*/  LDG.E.64 R42, desc[UR36][R4.64] ;  /* 0x00000024042a7981 */ /* 0x000162000c1e1b00 */
[----:B------:R-:W-:Y:S05]  /*1560*/  BRA `(.L_x_7621) ;  /* 0x00000008006c7947 */ /* 0x000fea0003800000 */
.L_x_7629:
        /* <DEDUP_REMOVED lines=27> */
.L_x_7632:
[----:B------:R-:W3:Y:S02]  /*1720*/  LDG.E.U8 R4, desc[UR36][R4.64] ;  /* 0x0000002404047981 */ /* 0x000ee4000c1e1100 */
[C---:B---3--:R-:W-:Y:S02]  /*1730*/  IMAD.SHL.U32 R3, R4.reuse, 0x2000000, RZ ;  /* 0x0200000004037824 */ /* 0x048fe400078e00ff */
        /* <DEDUP_REMOVED lines=11> */
[----:B------:R3:W0:Y:S01]  /*17f0*/  F2F.F64.F32 R42, R0 ;  /* 0x00000000002a7310 */ /* 0x0006220000201800 */
[----:B------:R-:W-:Y:S05]  /*1800*/  BRA `(.L_x_7621) ;  /* 0x0000000400c47947 */ /* 0x000fea0003800000 */
.L_x_7631:
[----:B------:R-:W3:Y:S02]  /*1810*/  LDG.E.U16 R0, desc[UR36][R4.64] ;  /* 0x0000002404007981 */ /* 0x000ee4000c1e1500 */
[----:B---3--:R-:W-:-:S04]  /*1820*/  IMAD.U32 R0, R0, 0x10000, RZ ;  /* 0x0001000000007824 */ /* 0x008fc800078e00ff */
[----:B------:R-:W-:-:S04]  /*1830*/  FMUL.FTZ R0, R0, 1 ;  /* 0x3f80000000007820 */ /* 0x000fc80000410000 */
[----:B------:R0:W1:Y:S01]  /*1840*/  F2F.F64.F32 R42, R0 ;  /* 0x00000000002a7310 */ /* 0x0000620000201800 */
[----:B------:R-:W-:Y:S05]  /*1850*/  BRA `(.L_x_7621) ;  /* 0x0000000400b07947 */ /* 0x000fea0003800000 */
.L_x_7628:
        /* <DEDUP_REMOVED lines=11> */
.L_x_7635:
        /* <DEDUP_REMOVED lines=21> */
.L_x_7637:
[----:B------:R-:W-:Y:S05]  /*1a60*/  BSYNC.RECONVERGENT B0 ;  /* 0x0000000000007941 */ /* 0x000fea0003800200 */
.L_x_7636:
[----:B------:R-:W-:Y:S01]  /*1a70*/  IMAD.SHL.U32 R0, R0, 0x100000, RZ ;  /* 0x0010000000007824 */ /* 0x000fe200078e00ff */
[----:B------:R-:W-:-:S04]  /*1a80*/  LEA R3, R3, 0x3b800000, 0x17 ;  /* 0x3b80000003037811 */ /* 0x000fc800078eb8ff */
[----:B------:R-:W-:-:S05]  /*1a90*/  LOP3.LUT R0, R3, R0, R7, 0xfe, !PT ;  /* 0x0000000003007212 */ /* 0x000fca00078efe07 */
[----:B------:R-:W-:-:S04]  /*1aa0*/  FMUL.FTZ R0, R0, 1 ;  /* 0x3f80000000007820 */ /* 0x000fc80000410000 */
[----:B------:R0:W1:Y:S01]  /*1ab0*/  F2F.F64.F32 R42, R0 ;  /* 0x00000000002a7310 */ /* 0x0000620000201800 */
[----:B------:R-:W-:Y:S05]  /*1ac0*/  BRA `(.L_x_7621) ;  /* 0x0000000400147947 */ /* 0x000fea0003800000 */
.L_x_7634:
        /* <DEDUP_REMOVED lines=21> */
.L_x_7639:
[----:B------:R-:W-:Y:S05]  /*1c20*/  BSYNC.RECONVERGENT B0 ;  /* 0x0000000000007941 */ /* 0x000fea0003800200 */
.L_x_7638:
[----:B------:R-:W-:Y:S01]  /*1c30*/  IMAD.SHL.U32 R0, R0, 0x200000, RZ ;  /* 0x0020000000007824 */ /* 0x000fe200078e00ff */
[----:B------:R-:W-:-:S04]  /*1c40*/  LEA R3, R3, 0x37800000, 0x17 ;  /* 0x3780000003037811 */ /* 0x000fc800078eb8ff */
[----:B------:R-:W-:-:S05]  /*1c50*/  LOP3.LUT R0, R3, R0, R7, 0xfe, !PT ;  /* 0x0000000003007212 */ /* 0x000fca00078efe07 */
[----:B------:R-:W-:-:S04]  /*1c60*/  FMUL.FTZ R0, R0, 1 ;  /* 0x3f80000000007820 */ /* 0x000fc80000410000 */
[----:B------:R0:W1:Y:S01]  /*1c70*/  F2F.F64.F32 R42, R0 ;  /* 0x00000000002a7310 */ /* 0x0000620000201800 */
[----:B------:R-:W-:Y:S05]  /*1c80*/  BRA `(.L_x_7621) ;  /* 0x0000000000a47947 */ /* 0x000fea0003800000 */
.L_x_7633:
[----:B------:R-:W-:-:S09]  /*1c90*/  UISETP.NE.AND UP0, UPT, UR4, 0x1c, UPT ;  /* 0x0000001c0400788c */ /* 0x000fd2000bf05270 */
[----:B------:R-:W-:Y:S05]  /*1ca0*/  BRA.U !UP0, `(.L_x_7640) ;  /* 0x0000000108947547 */ /* 0x000fea000b800000 */
[----:B------:R-:W-:-:S09]  /*1cb0*/  UISETP.NE.AND UP0, UPT, UR4, 0x1d, UPT ;  /* 0x0000001d0400788c */ /* 0x000fd2000bf05270 */
[----:B------:R-:W-:Y:S05]  /*1cc0*/  BRA.U !UP0, `(.L_x_7641) ;  /* 0x0000000108807547 */ /* 0x000fea000b800000 */
[----:B------:R-:W-:-:S09]  /*1cd0*/  UISETP.NE.AND UP0, UPT, UR4, 0x2c, UPT ;  /* 0x0000002c0400788c */ /* 0x000fd2000bf05270 */
[----:B------:R-:W-:Y:S05]  /*1ce0*/  BRA.U !UP0, `(.L_x_7642) ;  /* 0x0000000108487547 */ /* 0x000fea000b800000 */
.L_x_7620:
        /* <DEDUP_REMOVED lines=16> */
.L_x_7643:
[----:B------:R-:W-:Y:S01]  /*1df0*/  CS2R R42, SRZ ;  /* 0x00000000002a7805 */ /* 0x000fe2000001ff00 */
[----:B------:R-:W-:Y:S06]  /*1e00*/  BRA `(.L_x_7621) ;  /* 0x0000000000447947 */ /* 0x000fec0003800000 */
.L_x_7642:
        /* <DEDUP_REMOVED lines=12> */
.L_x_7641:
[----:B------:R-:W3:Y:S02]  /*1ed0*/  LDG.E.64 R42, desc[UR36][R4.64] ;  /* 0x00000024042a7981 */ /* 0x000ee4000c1e1b00 */
[----:B---3--:R-:W0:Y:S01]  /*1ee0*/  I2F.F64.U64 R42, R42 ;  /* 0x0000002a002a7312 */ /* 0x008e220000301800 */
[----:B------:R-:W-:Y:S05]  /*1ef0*/  BRA `(.L_x_7621) ;  /* 0x0000000000087947 */ /* 0x000fea0003800000 */
.L_x_7640:
[----:B------:R-:W3:Y:S02]  /*1f00*/  LDG.E R4, desc[UR36][R4.64] ;  /* 0x0000002404047981 */ /* 0x000ee4000c1e1900 */
[----:B---3--:R0:W1:Y:S02]  /*1f10*/  I2F.F64.U32 R42, R4 ;  /* 0x00000004002a7312 */ /* 0x0080640000201800 */
.L_x_7621:
[----:B------:R-:W-:Y:S05]  /*1f20*/  BSYNC.RECONVERGENT B6 ;  /* 0x0000000000067941 */ /* 0x000fea0003800200 */
.L_x_7615:
        /* <DEDUP_REMOVED lines=20> */
.L_x_7648:
[----:B------:R-:W2:Y:S02]  /*2070*/  LDG.E.U8 R4, desc[UR36][R4.64] ;  /* 0x0000002404047981 */ /* 0x000ea4000c1e1100 */
[----:B--2---:R0:W2:Y:S01]  /*2080*/  I2F.F64.U16 R40, R4 ;  /* 0x0000000400287312 */ /* 0x0040a20000101800 */
[----:B------:R-:W-:Y:S05]  /*2090*/  BRA `(.L_x_7650) ;  /* 0x0000000c00647947 */ /* 0x000fea0003800000 */
.L_x_7647:
        /* <DEDUP_REMOVED lines=9> */
.L_x_7652:
[----:B------:R-:W2:Y:S02]  /*2130*/  LDG.E R4, desc[UR36][R4.64] ;  /* 0x0000002404047981 */ /* 0x000ea4000c1e1900 */
[----:B--2---:R0:W2:Y:S01]  /*2140*/  I2F.F64 R40, R4 ;  /* 0x0000000400287312 */ /* 0x0040a20000201c00 */
[----:B------:R-:W-:Y:S05]  /*2150*/  BRA `(.L_x_7650) ;  /* 0x0000000c00347947 */ /* 0x000fea0003800000 */
.L_x_7651:
[----:B------:R-:W2:Y:S02]  /*2160*/  LDG.E.U16 R4, desc[UR36][R4.64] ;  /* 0x0000002404047981 */ /* 0x000ea4000c1e1500 */
[----:B--2---:R0:W2:Y:S01]  /*2170*/  I2F.F64.S16 R40, R4 ;  /* 0x0000000400287312 */ /* 0x0040a20000101c00 */
[----:B------:R-:W-:Y:S05]  /*2180*/  BRA `(.L_x_7650) ;  /* 0x0000000c00287947 */ /* 0x000fea0003800000 */
.L_x_7646:
        /* <DEDUP_REMOVED lines=10> */
.L_x_7654:
[----:B---3--:R-:W2:Y:S02]  /*2230*/  LDG.E.U16 R0, desc[UR36][R4.64] ;  /* 0x0000002404007981 */ /* 0x008ea4000c1e1500 */
[----:B--2---:R-:W-:-:S05]  /*2240*/  HADD2.F32 R0, -RZ, R0.H0_H0 ;  /* 0x20000000ff007230 */ /* 0x004fca0000004100 */
[----:B------:R-:W-:-:S04]  /*2250*/  FMUL.FTZ R0, R0, 1 ;  /* 0x3f80000000007820 */ /* 0x000fc80000410000 */
[----:B------:R0:W2:Y:S01]  /*2260*/  F2F.F64.F32 R40, R0 ;  /* 0x0000000000287310 */ /* 0x0000a20000201800 */
[----:B------:R-:W-:Y:S05]  /*2270*/  BRA `(.L_x_7650) ;  /* 0x0000000800ec7947 */ /* 0x000fea0003800000 */
.L_x_7653:
        /* <DEDUP_REMOVED lines=10> */
.L_x_7656:
[----:B------:R-:W3:Y:S02]  /*2320*/  LDG.E.U16 R4, desc[UR36][R4.64] ;  /* 0x0000002404047981 */ /* 0x000ee4000c1e1500 */
[----:B---3--:R-:W-:-:S05]  /*2330*/  HADD2.F32 R0, -RZ, R4.H0_H0 ;  /* 0x20000004ff007230 */ /* 0x008fca0000004100 */
[----:B------:R-:W-:-:S04]  /*2340*/  FMUL.FTZ R0, R0, 1 ;  /* 0x3f80000000007820 */ /* 0x000fc80000410000 */
[----:B------:R0:W2:Y:S01]  /*2350*/  F2F.F64.F32 R40, R0 ;  /* 0x0000000000287310 */ /* 0x0000a20000201800 */
[----:B------:R-:W-:Y:S05]  /*2360*/  BRA `(.L_x_7650) ;  /* 0x0000000800b07947 */ /* 0x000fea0003800000 */
.L_x_7655:
[----:B------:R0:W5:Y:S01]  /*2370*/  LDG.E.64 R40, desc[UR36][R4.64] ;  /* 0x0000002404287981 */ /* 0x000162000c1e1b00 */
[----:B------:R-:W-:Y:S05]  /*2380*/  BRA `(.L_x_7650) ;  /* 0x0000000800a87947 */ /* 0x000fea0003800000 */
.L_x_7645:
        /* <DEDUP_REMOVED lines=13> */
.L_x_7659:
[----:B------:R0:W5:Y:S01]  /*2460*/  LDG.E.64 R40, desc[UR36][R4.64] ;  /* 0x0000002404287981 */ /* 0x000162000c1e1b00 */
[----:B------:R-:W-:Y:S05]  /*2470*/  BRA `(.L_x_7650) ;  /* 0x00000008006c7947 */ /* 0x000fea0003800000 */
.L_x_7658:
[----:B------:R-:W-:-:S09]  /*2480*/  UISETP.NE.AND UP0, UPT, UR4, 0xf, UPT ;  /* 0x0000000f0400788c */ /* 0x000fd2000bf05270 */
[----:B------:R-:W-:Y:S05]  /*2490*/  BRA.U !UP0, `(.L_x_7660) ;  /* 0x0000000108a07547 */ /* 0x000fea000b800000 */
[----:B------:R-:W-:-:S09]  /*24a0*/  UISETP.NE.AND UP0, UPT, UR4, 0x17, UPT ;  /* 0x000000170400788c */ /* 0x000fd2000bf05270 */
[----:B------:R-:W-:Y:S05]  /*24b0*/  BRA.U !UP0, `(.L_x_7661) ;  /* 0x00000001085c7547 */ /* 0x000fea000b800000 */
[----:B------:R-:W-:-:S09]  /*24c0*/  UISETP.NE.AND UP0, UPT, UR4, 0x18, UPT ;  /* 0x000000180400788c */ /* 0x000fd2000bf05270 */
[----:B------:R-:W-:Y:S05]  /*24d0*/  BRA.U UP0, `(.L_x_7649) ;  /* 0x0000000500c87547 */ /* 0x000fea000b800000 */
[----:B---3--:R-:W2:Y:S01]  /*24e0*/  LDG.E.U8 R0, desc[UR36][R4.64] ;  /* 0x0000002404007981 */ /* 0x008ea2000c1e1100 */
        /* <DEDUP_REMOVED lines=20> */
.L_x_7661:
[----:B------:R-:W2:Y:S02]  /*2630*/  LDG.E.U8 R4, desc[UR36][R4.64] ;  /* 0x0000002404047981 */ /* 0x000ea4000c1e1100 */
[C---:B--2---:R-:W-:Y:S02]  /*2640*/  IMAD.SHL.U32 R3, R4.reuse, 0x2000000, RZ ;  /* 0x0200000004037824 */ /* 0x044fe400078e00ff */
[----:B------:R-:W-:-:S03]  /*2650*/  IMAD.SHL.U32 R6, R4, 0x100, RZ ;  /* 0x0000010004067824 */ /* 0x000fc600078e00ff */
[----:B------:R-:W-:-:S13]  /*2660*/  ISETP.GT.U32.AND P0, PT, R3, 0x7ffffff, PT ;  /* 0x07ffffff0300780c */ /* 0x000fda0003f04070 */
[----:B---3--:R-:W-:Y:S02]  /*2670*/  @!P0 LOP3.LUT R0, R6, 0x7f00, RZ, 0xc0, !PT ;  /* 0x00007f0006008812 */ /* 0x008fe400078ec0ff */
        /* <DEDUP_REMOVED lines=8> */
[----:B------:R0:W2:Y:S01]  /*2700*/  F2F.F64.F32 R40, R0 ;  /* 0x0000000000287310 */ /* 0x0000a20000201800 */
[----:B------:R-:W-:Y:S05]  /*2710*/  BRA `(.L_x_7650) ;  /* 0x0000000400c47947 */ /* 0x000fea0003800000 */
.L_x_7660:
[----:B---3--:R-:W2:Y:S02]  /*2720*/  LDG.E.U16 R0, desc[UR36][R4.64] ;  /* 0x0000002404007981 */ /* 0x008ea4000c1e1500 */
[----:B--2---:R-:W-:-:S04]  /*2730*/  IMAD.U32 R0, R0, 0x10000, RZ ;  /* 0x0001000000007824 */ /* 0x004fc800078e00ff */
[----:B------:R-:W-:-:S04]  /*2740*/  FMUL.FTZ R0, R0, 1 ;  /* 0x3f80000000007820 */ /* 0x000fc80000410000 */
[----:B------:R0:W2:Y:S01]  /*2750*/  F2F.F64.F32 R40, R0 ;  /* 0x0000000000287310 */ /* 0x0000a20000201800 */
[----:B------:R-:W-:Y:S05]  /*2760*/  BRA `(.L_x_7650) ;  /* 0x0000000400b07947 */ /* 0x000fea0003800000 */
.L_x_7657:
        /* <DEDUP_REMOVED lines=11> */
.L_x_7664:
        /* <DEDUP_REMOVED lines=21> */
.L_x_7666:
[----:B------:R-:W-:Y:S05]  /*2970*/  BSYNC.RECONVERGENT B0 ;  /* 0x0000000000007941 */ /* 0x000fea0003800200 */
.L_x_7665:
[----:B------:R-:W-:Y:S01]  /*2980*/  IMAD.SHL.U32 R0, R0, 0x100000, RZ ;  /* 0x0010000000007824 */ /* 0x000fe200078e00ff */
[----:B------:R-:W-:-:S04]  /*2990*/  LEA R3, R3, 0x3b800000, 0x17 ;  /* 0x3b80000003037811 */ /* 0x000fc800078eb8ff */
[----:B------:R-:W-:-:S05]  /*29a0*/  LOP3.LUT R0, R3, R0, R7, 0xfe, !PT ;  /* 0x0000000003007212 */ /* 0x000fca00078efe07 */
[----:B------:R-:W-:-:S04]  /*29b0*/  FMUL.FTZ R0, R0, 1 ;  /* 0x3f80000000007820 */ /* 0x000fc80000410000 */
[----:B------:R0:W2:Y:S01]  /*29c0*/  F2F.F64.F32 R40, R0 ;  /* 0x0000000000287310 */ /* 0x0000a20000201800 */
[----:B------:R-:W-:Y:S05]  /*29d0*/  BRA `(.L_x_7650) ;  /* 0x0000000400147947 */ /* 0x000fea0003800000 */
.L_x_7663:
        /* <DEDUP_REMOVED lines=21> */
.L_x_7668:
[----:B------:R-:W-:Y:S05]  /*2b30*/  BSYNC.RECONVERGENT B0 ;  /* 0x0000000000007941 */ /* 0x000fea0003800200 */
.L_x_7667:
[----:B------:R-:W-:Y:S01]  /*2b40*/  IMAD.SHL.U32 R0, R0, 0x200000, RZ ;  /* 0x0020000000007824 */ /* 0x000fe200078e00ff */
[----:B------:R-:W-:-:S04]  /*2b50*/  LEA R3, R3, 0x37800000, 0x17 ;  /* 0x3780000003037811 */ /* 0x000fc800078eb8ff */
[----:B------:R-:W-:-:S05]  /*2b60*/  LOP3.LUT R0, R3, R0, R7, 0xfe, !PT ;  /* 0x0000000003007212 */ /* 0x000fca00078efe07 */
[----:B------:R-:W-:-:S04]  /*2b70*/  FMUL.FTZ R0, R0, 1 ;  /* 0x3f80000000007820 */ /* 0x000fc80000410000 */
[----:B------:R0:W2:Y:S01]  /*2b80*/  F2F.F64.F32 R40, R0 ;  /* 0x0000000000287310 */ /* 0x0000a20000201800 */
[----:B------:R-:W-:Y:S05]  /*2b90*/  BRA `(.L_x_7650) ;  /* 0x0000000000a47947 */ /* 0x000fea0003800000 */
.L_x_7662:
[----:B------:R-:W-:-:S09]  /*2ba0*/  UISETP.NE.AND UP0, UPT, UR4, 0x1c, UPT ;  /* 0x0000001c0400788c */ /* 0x000fd2000bf05270 */
[----:B------:R-:W-:Y:S05]  /*2bb0*/  BRA.U !UP0, `(.L_x_7669) ;  /* 0x0000000108947547 */ /* 0x000fea000b800000 */
[----:B------:R-:W-:-:S09]  /*2bc0*/  UISETP.NE.AND UP0, UPT, UR4, 0x1d, UPT ;  /* 0x0000001d0400788c */ /* 0x000fd2000bf05270 */
[----:B------:R-:W-:Y:S05]  /*2bd0*/  BRA.U !UP0, `(.L_x_7670) ;  /* 0x0000000108807547 */ /* 0x000fea000b800000 */
[----:B------:R-:W-:-:S09]  /*2be0*/  UISETP.NE.AND UP0, UPT, UR4, 0x2c, UPT ;  /* 0x0000002c0400788c */ /* 0x000fd2000bf05270 */
[----:B------:R-:W-:Y:S05]  /*2bf0*/  BRA.U !UP0, `(.L_x_7671) ;  /* 0x0000000108487547 */ /* 0x000fea000b800000 */
.L_x_7649:
[----:B---3--:R-:W-:Y:S01]  /*2c00*/  MOV R0, 0x0 ;  /* 0x0000000000007802 */ /* 0x008fe20000000f00 */
[----:B------:R-:W0:Y:S01]  /*2c10*/  LDCU.64 UR4, c[0x4][0x128] ;  /* 0x01002500ff0477ac */ /* 0x000e220008000a00 */
[----:B------:R-:W-:Y:S02]  /*2c20*/  IMAD.MOV.U32 R8, RZ, RZ, 0x4e ;  /* 0x0000004eff087424 */ /* 0x000fe400078e00ff */
[----:B------:R2:W3:Y:S01]  /*2c30*/  LDC.64 R14, c[0x4][R0] ;  /* 0x01000000000e7b82 */ /* 0x0004e20000000a00 */
[----:B------:R-:W1:Y:S01]  /*2c40*/  LDCU.64 UR6, c[0x4][0x130] ;  /* 0x01002600ff0677ac */ /* 0x000e620008000a00 */
[----:B------:R-:W-:Y:S02]  /*2c50*/  IMAD.MOV.U32 R12, RZ, RZ, 0x1 ;  /* 0x00000001ff0c7424 */ /* 0x000fe400078e00ff */
[----:B------:R-:W-:Y:S01]  /*2c60*/  IMAD.MOV.U32 R13, RZ, RZ, RZ ;  /* 0x000000ffff0d7224 */ /* 0x000fe200078e00ff */
[----:B------:R-:W4:Y:S01]  /*2c70*/  LDCU.64 UR8, c[0x4][0x8] ;  /* 0x01000100ff0877ac */ /* 0x000f220008000a00 */
[----:B0-----:R-:W-:-:S02]  /*2c80*/  IMAD.U32 R4, RZ, RZ, UR4 ;  /* 0x00000004ff047e24 */ /* 0x001fc4000f8e00ff */
[----:B------:R-:W-:Y:S02]  /*2c90*/  IMAD.U32 R5, RZ, RZ, UR5 ;  /* 0x00000005ff057e24 */ /* 0x000fe4000f8e00ff */
[----:B-1----:R-:W-:Y:S02]  /*2ca0*/  IMAD.U32 R6, RZ, RZ, UR6 ;  /* 0x00000006ff067e24 */ /* 0x002fe4000f8e00ff */
[----:B------:R-:W-:Y:S02]  /*2cb0*/  IMAD.U32 R7, RZ, RZ, UR7 ;  /* 0x00000007ff077e24 */ /* 0x000fe4000f8e00ff */
[----:B----4-:R-:W-:Y:S02]  /*2cc0*/  IMAD.U32 R10, RZ, RZ, UR8 ;  /* 0x00000008ff0a7e24 */ /* 0x010fe4000f8e00ff */
[----:B--2---:R-:W-:-:S07]  /*2cd0*/  IMAD.U32 R11, RZ, RZ, UR9 ;  /* 0x00000009ff0b7e24 */ /* 0x004fce000f8e00ff */
[----:B------:R-:W-:-:S07]  /*2ce0*/  LEPC R20, `(.L_x_7672) ;  /* 0x000000001014794e */ /* 0x000fce0000000000 */
[----:B---3-5:R-:W-:Y:S05]  /*2cf0*/  CALL.ABS.NOINC R14 ;  /* 0x000000000e007343 */ /* 0x028fea0003c00000 */
.L_x_7672:
[----:B------:R-:W-:Y:S01]  /*2d00*/  CS2R R40, SRZ ;  /* 0x0000000000287805 */ /* 0x000fe2000001ff00 */
[----:B------:R-:W-:Y:S06]  /*2d10*/  BRA `(.L_x_7650) ;  /* 0x0000000000447947 */ /* 0x000fec0003800000 */
.L_x_7671:
[----:B---3--:R-:W2:Y:S01]  /*2d20*/  LDG.E.U8 R0, desc[UR36][R4.64] ;  /* 0x0000002404007981 */ /* 0x008ea2000c1e1100 */
        /* <DEDUP_REMOVED lines=9> */
[----:B------:R0:W2:Y:S01]  /*2dc0*/  @P0 F2F.F64.F32 R40, R0 ;  /* 0x0000000000280310 */ /* 0x0000a20000201800 */
[----:B------:R-:W-:Y:S05]  /*2dd0*/  BRA `(.L_x_7650) ;  /* 0x0000000000147947 */ /* 0x000fea0003800000 */
.L_x_7670:
[----:B------:R-:W2:Y:S02]  /*2de0*/  LDG.E.64 R40, desc[UR36][R4.64] ;  /* 0x0000002404287981 */ /* 0x000ea4000c1e1b00 */
[----:B--2---:R-:W0:Y:S01]  /*2df0*/  I2F.F64.U64 R40, R40 ;  /* 0x0000002800287312 */ /* 0x004e220000301800 */
[----:B------:R-:W-:Y:S05]  /*2e00*/  BRA `(.L_x_7650) ;  /* 0x0000000000087947 */ /* 0x000fea0003800000 */
.L_x_7669:
[----:B------:R-:W2:Y:S02]  /*2e10*/  LDG.E R4, desc[UR36][R4.64] ;  /* 0x0000002404047981 */ /* 0x000ea4000c1e1900 */
[----:B--2---:R0:W2:Y:S02]  /*2e20*/  I2F.F64.U32 R40, R4 ;  /* 0x0000000400287312 */ /* 0x0040a40000201800 */
.L_x_7650:
[----:B------:R-:W-:Y:S05]  /*2e30*/  BSYNC.RECONVERGENT B6 ;  /* 0x0000000000067941 */ /* 0x000fea0003800200 */
.L_x_7644:
[----:B------:R-:W-:-:S07]  /*2e40*/  VIADD R33, R34, 0x80 ;  /* 0x0000008022217836 */ /* 0x000fce0000000000 */
.L_x_7585:
[----:B------:R-:W-:Y:S05]  /*2e50*/  BSYNC.RECONVERGENT B7 ;  /* 0x0000000000077941 */ /* 0x000fea0003800200 */
.L_x_7584:
[----:B------:R-:W-:Y:S01]  /*2e60*/  ISETP.GE.AND P0, PT, R33, R2, PT ;  /* 0x000000022100720c */ /* 0x000fe20003f06270 */
[----:B------:R-:W-:Y:S01]  /*2e70*/  BSSY.RECONVERGENT B7, `(.L_x_7673) ;  /* 0x00002da000077945 */ /* 0x000fe20003800200 */
[----:B------:R-:W-:Y:S02]  /*2e80*/  CS2R R28, SRZ ;  /* 0x00000000001c7805 */ /* 0x000fe4000001ff00 */
[----:B------:R-:W-:Y:S02]  /*2e90*/  CS2R R38, SRZ ;  /* 0x0000000000267805 */ /* 0x000fe4000001ff00 */
[----:B------:R-:W-:-:S07]  /*2ea0*/  CS2R R36, SRZ ;  /* 0x0000000000247805 */ /* 0x000fce000001ff00 */
        /* <DEDUP_REMOVED lines=22> */
.L_x_7679:
[----:B------:R-:W2:Y:S02]  /*3010*/  LDG.E.U8 R4, desc[UR36][R4.64] ;  /* 0x0000002404047981 */ /* 0x000ea4000c1e1100 */
[----:B--2---:R2:W0:Y:S01]  /*3020*/  I2F.F64.U16 R28, R4 ;  /* 0x00000004001c7312 */ /* 0x0044220000101800 */
[----:B------:R-:W-:Y:S05]  /*3030*/  BRA `(.L_x_7681) ;  /* 0x0000000c00647947 */ /* 0x000fea0003800000 */
.L_x_7678:
        /* <DEDUP_REMOVED lines=9> */
.L_x_7683:
[----:B------:R-:W2:Y:S02]  /*30d0*/  LDG.E R4, desc[UR36][R4.64] ;  /* 0x0000002404047981 */ /* 0x000ea4000c1e1900 */
[----:B--2---:R0:W1:Y:S01]  /*30e0*/  I2F.F64 R28, R4 ;  /* 0x00000004001c7312 */ /* 0x0040620000201c00 */
[----:B------:R-:W-:Y:S05]  /*30f0*/  BRA `(.L_x_7681) ;  /* 0x0000000c00347947 */ /* 0x000fea0003800000 */
.L_x_7682:
[----:B------:R-:W2:Y:S02]  /*3100*/  LDG.E.U16 R4, desc[UR36][R4.64] ;  /* 0x0000002404047981 */ /* 0x000ea4000c1e1500 */
[----:B--2---:R0:W1:Y:S01]  /*3110*/  I2F.F64.S16 R28, R4 ;  /* 0x00000004001c7312 */ /* 0x0040620000101c00 */
[----:B------:R-:W-:Y:S05]  /*3120*/  BRA `(.L_x_7681) ;  /* 0x0000000c00287947 */ /* 0x000fea0003800000 */
.L_x_7677:
        /* <DEDUP_REMOVED lines=10> */
.L_x_7685:
[----:B---3--:R-:W3:Y:S02]  /*31d0*/  LDG.E.U16 R0, desc[UR36][R4.64] ;  /* 0x0000002404007981 */ /* 0x008ee4000c1e1500 */
[----:B---3--:R-:W-:-:S05]  /*31e0*/  HADD2.F32 R0, -RZ, R0.H0_H0 ;  /* 0x20000000ff007230 */ /* 0x008fca0000004100 */
[----:B------:R-:W-:-:S04]  /*31f0*/  FMUL.FTZ R0, R0, 1 ;  /* 0x3f80000000007820 */ /* 0x000fc80000410000 */
[----:B------:R0:W1:Y:S01]  /*3200*/  F2F.F64.F32 R28, R0 ;  /* 0x00000000001c7310 */ /* 0x0000620000201800 */
[----:B------:R-:W-:Y:S05]  /*3210*/  BRA `(.L_x_7681) ;  /* 0x0000000800ec7947 */ /* 0x000fea0003800000 */
.L_x_7684:
        /* <DEDUP_REMOVED lines=10> */
.L_x_7687:
[----:B------:R-:W3:Y:S02]  /*32c0*/  LDG.E.U16 R4, desc[UR36][R4.64] ;  /* 0x0000002404047981 */ /* 0x000ee4000c1e1500 */
[----:B---3--:R-:W-:-:S05]  /*32d0*/  HADD2.F32 R0, -RZ, R4.H0_H0 ;  /* 0x20000004ff007230 */ /* 0x008fca0000004100 */
[----:B------:R-:W-:-:S04]  /*32e0*/  FMUL.FTZ R0, R0, 1 ;  /* 0x3f80000000007820 */ /* 0x000fc80000410000 */
[----:B------:R0:W1:Y:S01]  /*32f0*/  F2F.F64.F32 R28, R0 ;  /* 0x00000000001c7310 */ /* 0x0000620000201800 */
[----:B------:R-:W-:Y:S05]  /*3300*/  BRA `(.L_x_7681) ;  /* 0x0000000800b07947 */ /* 0x000fea0003800000 */
.L_x_7686:
[----:B------:R0:W5:Y:S01]  /*3310*/  LDG.E.64 R28, desc[UR36][R4.64] ;  /* 0x00000024041c7981 */ /* 0x000162000c1e1b00 */
[----:B------:R-:W-:Y:S05]  /*3320*/  BRA `(.L_x_7681) ;  /* 0x0000000800a87947 */ /* 0x000fea0003800000 */
.L_x_7676:
        /* <DEDUP_REMOVED lines=13> */
.L_x_7690:
[----:B------:R0:W5:Y:S01]  /*3400*/  LDG.E.64 R28, desc[UR36][R4.64] ;  /* 0x00000024041c7981 */ /* 0x000162000c1e1b00 */
[----:B------:R-:W-:Y:S05]  /*3410*/  BRA `(.L_x_7681) ;  /* 0x00000008006c7947 */ /* 0x000fea0003800000 */
.L_x_7689:
        /* <DEDUP_REMOVED lines=27> */
.L_x_7692:
[----:B------:R-:W3:Y:S02]  /*35d0*/  LDG.E.U8 R4, desc[UR36][R4.64] ;  /* 0x0000002404047981 */ /* 0x000ee4000c1e1100 */
[C---:B---3--:R-:W-:Y:S02]  /*35e0*/  IMAD.SHL.U32 R0, R4.reuse, 0x2000000, RZ ;  /* 0x0200000004007824 */ /* 0x048fe400078e00ff */
        /* <DEDUP_REMOVED lines=9> */
[----:B------:R-:W-:-:S05]  /*3680*/  LOP3.LUT R0, R0, 0x80000000, R3, 0xf8, !PT ;  /* 0x8000000000007812 */ /* 0x000fca00078ef803 */
[----:B------:R-:W-:-:S04]  /*3690*/  FMUL.FTZ R0, R0, 1 ;  /* 0x3f80000000007820 */ /* 0x000fc80000410000 */
[----:B------:R0:W1:Y:S01]  /*36a0*/  F2F.F64.F32 R28, R0 ;  /* 0x00000000001c7310 */ /* 0x0000620000201800 */
[----:B------:R-:W-:Y:S05]  /*36b0*/  BRA `(.L_x_7681) ;  /* 0x0000000400c47947 */ /* 0x000fea0003800000 */
.L_x_7691:
[----:B---3--:R-:W3:Y:S02]  /*36c0*/  LDG.E.U16 R0, desc[UR36][R4.64] ;  /* 0x0000002404007981 */ /* 0x008ee4000c1e1500 */
[----:B---3--:R-:W-:-:S04]  /*36d0*/  IMAD.U32 R0, R0, 0x10000, RZ ;  /* 0x0001000000007824 */ /* 0x008fc800078e00ff */
[----:B------:R-:W-:-:S04]  /*36e0*/  FMUL.FTZ R0, R0, 1 ;  /* 0x3f80000000007820 */ /* 0x000fc80000410000 */
[----:B------:R0:W1:Y:S01]  /*36f0*/  F2F.F64.F32 R28, R0 ;  /* 0x00000000001c7310 */ /* 0x0000620000201800 */
[----:B------:R-:W-:Y:S05]  /*3700*/  BRA `(.L_x_7681) ;  /* 0x0000000400b07947 */ /* 0x000fea0003800000 */
.L_x_7688:
        /* <DEDUP_REMOVED lines=11> */
.L_x_7695:
        /* <DEDUP_REMOVED lines=21> */
.L_x_7697:
[----:B------:R-:W-:Y:S05]  /*3910*/  BSYNC.RECONVERGENT B0 ;  /* 0x0000000000007941 */ /* 0x000fea0003800200 */
.L_x_7696:
[----:B------:R-:W-:Y:S01]  /*3920*/  IMAD.SHL.U32 R0, R0, 0x100000, RZ ;  /* 0x0010000000007824 */ /* 0x000fe200078e00ff */
[----:B------:R-:W-:-:S04]  /*3930*/  LEA R3, R3, 0x3b800000, 0x17 ;  /* 0x3b80000003037811 */ /* 0x000fc800078eb8ff */
[----:B------:R-:W-:-:S05]  /*3940*/  LOP3.LUT R0, R3, R0, R7, 0xfe, !PT ;  /* 0x0000000003007212 */ /* 0x000fca00078efe07 */
[----:B------:R-:W-:-:S04]  /*3950*/  FMUL.FTZ R0, R0, 1 ;  /* 0x3f80000000007820 */ /* 0x000fc80000410000 */
[----:B------:R0:W1:Y:S01]  /*3960*/  F2F.F64.F32 R28, R0 ;  /* 0x00000000001c7310 */ /* 0x0000620000201800 */
[----:B------:R-:W-:Y:S05]  /*3970*/  BRA `(.L_x_7681) ;  /* 0x0000000400147947 */ /* 0x000fea0003800000 */
.L_x_7694:
        /* <DEDUP_REMOVED lines=21> */
.L_x_7699:
[----:B------:R-:W-:Y:S05]  /*3ad0*/  BSYNC.RECONVERGENT B0 ;  /* 0x0000000000007941 */ /* 0x000fea0003800200 */
.L_x_7698:
[----:B------:R-:W-:Y:S01]  /*3ae0*/  IMAD.SHL.U32 R0, R0, 0x200000, RZ ;  /* 0x0020000000007824 */ /* 0x000fe200078e00ff */
[----:B------:R-:W-:-:S04]  /*3af0*/  LEA R3, R3, 0x37800000, 0x17 ;  /* 0x3780000003037811 */ /* 0x000fc800078eb8ff */
[----:B------:R-:W-:-:S05]  /*3b00*/  LOP3.LUT R0, R3, R0, R7, 0xfe, !PT ;  /* 0x0000000003007212 */ /* 0x000fca00078efe07 */
[----:B------:R-:W-:-:S04]  /*3b10*/  FMUL.FTZ R0, R0, 1 ;  /* 0x3f80000000007820 */ /* 0x000fc80000410000 */
[----:B------:R0:W1:Y:S01]  /*3b20*/  F2F.F64.F32 R28, R0 ;  /* 0x00000000001c7310 */ /* 0x0000620000201800 */
[----:B------:R-:W-:Y:S05]  /*3b30*/  BRA `(.L_x_7681) ;  /* 0x0000000000a47947 */ /* 0x000fea0003800000 */
.L_x_7693:
        /* <DEDUP_REMOVED lines=18> */
.L_x_7680:
[----:B---3--:R-:W-:Y:S01]  /*3c60*/  MOV R0, 0x0 ;  /* 0x0000000000007802 */ /* 0x008fe20000000f00 */
        /* <DEDUP_REMOVED lines=15> */
.L_x_7702:
[----:B------:R-:W-:Y:S01]  /*3d60*/  CS2R R28, SRZ ;  /* 0x00000000001c7805 */ /* 0x000fe2000001ff00 */
[----:B------:R-:W-:Y:S06]  /*3d70*/  BRA `(.L_x_7681) ;  /* 0x0000000000147947 */ /* 0x000fec0003800000 */
.L_x_7701:
[----:B------:R-:W2:Y:S02]  /*3d80*/  LDG.E.64 R28, desc[UR36][R4.64] ;  /* 0x00000024041c7981 */ /* 0x000ea4000c1e1b00 */
[----:B--2---:R-:W0:Y:S01]  /*3d90*/  I2F.F64.U64 R28, R28 ;  /* 0x0000001c001c7312 */ /* 0x004e220000301800 */
[----:B------:R-:W-:Y:S05]  /*3da0*/  BRA `(.L_x_7681) ;  /* 0x0000000000087947 */ /* 0x000fea0003800000 */
.L_x_7700:
[----:B------:R-:W2:Y:S02]  /*3db0*/  LDG.E R4, desc[UR36][R4.64] ;  /* 0x0000002404047981 */ /* 0x000ea4000c1e1900 */
[----:B--2---:R0:W1:Y:S02]  /*3dc0*/  I2F.F64.U32 R28, R4 ;  /* 0x00000004001c7312 */ /* 0x0040640000201800 */
.L_x_7681:
[----:B------:R-:W-:Y:S05]  /*3dd0*/  BSYNC.RECONVERGENT B6 ;  /* 0x0000000000067941 */ /* 0x000fea0003800200 */
.L_x_7675:
        /* <DEDUP_REMOVED lines=20> */
.L_x_7707:
[----:B------:R-:W2:Y:S02]  /*3f20*/  LDG.E.U8 R4, desc[UR36][R4.64] ;  /* 0x0000002404047981 */ /* 0x000ea4000c1e1100 */
[----:B--2---:R0:W2:Y:S01]  /*3f30*/  I2F.F64.U16 R38, R4 ;  /* 0x0000000400267312 */ /* 0x0040a20000101800 */
[----:B------:R-:W-:Y:S05]  /*3f40*/  BRA `(.L_x_7709) ;  /* 0x0000000c00647947 */ /* 0x000fea0003800000 */
.L_x_7706:
        /* <DEDUP_REMOVED lines=9> */
.L_x_7711:
[----:B------:R-:W2:Y:S02]  /*3fe0*/  LDG.E R4, desc[UR36][R4.64] ;  /* 0x0000002404047981 */ /* 0x000ea4000c1e1900 */
[----:B--2---:R0:W2:Y:S01]  /*3ff0*/  I2F.F64 R38, R4 ;  /* 0x0000000400267312 */ /* 0x0040a20000201c00 */
[----:B------:R-:W-:Y:S05]  /*4000*/  BRA `(.L_x_7709) ;  /* 0x0000000c00347947 */ /* 0x000fea0003800000 */
.L_x_7710:
[----:B------:R-:W2:Y:S02]  /*4010*/  LDG.E.U16 R4, desc[UR36][R4.64] ;  /* 0x0000002404047981 */ /* 0x000ea4000c1e1500 */
[----:B--2---:R0:W2:Y:S01]  /*4020*/  I2F.F64.S16 R38, R4 ;  /* 0x0000000400267312 */ /* 0x0040a20000101c00 */
[----:B------:R-:W-:Y:S05]  /*4030*/  BRA `(.L_x_7709) ;  /* 0x0000000c00287947 */ /* 0x000fea0003800000 */
.L_x_7705:
        /* <DEDUP_REMOVED lines=10> */
.L_x_7713:
[----:B---3--:R-:W2:Y:S02]  /*40e0*/  LDG.E.U16 R0, desc[UR36][R4.64] ;  /* 0x0000002404007981 */ /* 0x008ea4000c1e1500 */
[----:B--2---:R-:W-:-:S05]  /*40f0*/  HADD2.F32 R0, -RZ, R0.H0_H0 ;  /* 0x20000000ff007230 */ /* 0x004fca0000004100 */
[----:B------:R-:W-:-:S04]  /*4100*/  FMUL.FTZ R0, R0, 1 ;  /* 0x3f80000000007820 */ /* 0x000fc80000410000 */
[----:B------:R0:W2:Y:S01]  /*4110*/  F2F.F64.F32 R38, R0 ;  /* 0x0000000000267310 */ /* 0x0000a20000201800 */
[----:B------:R-:W-:Y:S05]  /*4120*/  BRA `(.L_x_7709) ;  /* 0x0000000800ec7947 */ /* 0x000fea0003800000 */
.L_x_7712:
        /* <DEDUP_REMOVED lines=10> */
.L_x_7715:
[----:B------:R-:W3:Y:S02]  /*41d0*/  LDG.E.U16 R4, desc[UR36][R4.64] ;  /* 0x0000002404047981 */ /* 0x000ee4000c1e1500 */
[----:B---3--:R-:W-:-:S05]  /*41e0*/  HADD2.F32 R0, -RZ, R4.H0_H0 ;  /* 0x20000004ff007230 */ /* 0x008fca0000004100 */
[----:B------:R-:W-:-:S04]  /*41f0*/  FMUL.FTZ R0, R0, 1 ;  /* 0x3f80000000007820 */ /* 0x000fc80000410000 */
[----:B------:R0:W2:Y:S01]  /*4200*/  F2F.F64.F32 R38, R0 ;  /* 0x0000000000267310 */ /* 0x0000a20000201800 */
[----:B------:R-:W-:Y:S05]  /*4210*/  BRA `(.L_x_7709) ;  /* 0x0000000800b07947 */ /* 0x000fea0003800000 */
.L_x_7714:
[----:B------:R0:W5:Y:S01]  /*4220*/  LDG.E.64 R38, desc[UR36][R4.64] ;  /* 0x0000002404267981 */ /* 0x000162000c1e1b00 */
[----:B------:R-:W-:Y:S05]  /*4230*/  BRA `(.L_x_7709) ;  /* 0x0000000800a87947 */ /* 0x000fea0003800000 */
.L_x_7704:
        /* <DEDUP_REMOVED lines=13> */
.L_x_7718:
[----:B------:R0:W5:Y:S01]  /*4310*/  LDG.E.64 R38, desc[UR36][R4.64] ;  /* 0x0000002404267981 */ /* 0x000162000c1e1b00 */
[----:B------:R-:W-:Y:S05]  /*4320*/  BRA `(.L_x_7709) ;  /* 0x00000008006c7947 */ /* 0x000fea0003800000 */
.L_x_7717:
        /* <DEDUP_REMOVED lines=27> */
.L_x_7720:
        /* <DEDUP_REMOVED lines=13> */
[----:B------:R0:W2:Y:S01]  /*45b0*/  F2F.F64.F32 R38, R0 ;  /* 0x0000000000267310 */ /* 0x0000a20000201800 */
[----:B------:R-:W-:Y:S05]  /*45c0*/  BRA `(.L_x_7709) ;  /* 0x0000000400c47947 */ /* 0x000fea0003800000 */
.L_x_7719:
[----:B---3--:R-:W2:Y:S02]  /*45d0*/  LDG.E.U16 R0, desc[UR36][R4.64] ;  /* 0x0000002404007981 */ /* 0x008ea4000c1e1500 */
[----:B--2---:R-:W-:-:S04]  /*45e0*/  IMAD.U32 R0, R0, 0x10000, RZ ;  /* 0x0001000000007824 */ /* 0x004fc800078e00ff */
[----:B------:R-:W-:-:S04]  /*45f0*/  FMUL.FTZ R0, R0, 1 ;  /* 0x3f80000000007820 */ /* 0x000fc80000410000 */
[----:B------:R0:W2:Y:S01]  /*4600*/  F2F.F64.F32 R38, R0 ;  /* 0x0000000000267310 */ /* 0x0000a20000201800 */
[----:B------:R-:W-:Y:S05]  /*4610*/  BRA `(.L_x_7709) ;  /* 0x0000000400b07947 */ /* 0x000fea0003800000 */
.L_x_7716:
        /* <DEDUP_REMOVED lines=11> */
.L_x_7723:
        /* <DEDUP_REMOVED lines=21> */
.L_x_7725:
[----:B------:R-:W-:Y:S05]  /*4820*/  BSYNC.RECONVERGENT B0 ;  /* 0x0000000000007941 */ /* 0x000fea0003800200 */
.L_x_7724:
[----:B------:R-:W-:Y:S01]  /*4830*/  IMAD.SHL.U32 R0, R0, 0x100000, RZ ;  /* 0x0010000000007824 */ /* 0x000fe200078e00ff */
[----:B------:R-:W-:-:S04]  /*4840*/  LEA R3, R3, 0x3b800000, 0x17 ;  /* 0x3b80000003037811 */ /* 0x000fc800078eb8ff */
[----:B------:R-:W-:-:S05]  /*4850*/  LOP3.LUT R0, R3, R0, R7, 0xfe, !PT ;  /* 0x0000000003007212 */ /* 0x000fca00078efe07 */
[----:B------:R-:W-:-:S04]  /*4860*/  FMUL.FTZ R0, R0, 1 ;  /* 0x3f80000000007820 */ /* 0x000fc80000410000 */
[----:B------:R0:W2:Y:S01]  /*4870*/  F2F.F64.F32 R38, R0 ;  /* 0x0000000000267310 */ /* 0x0000a20000201800 */
[----:B------:R-:W-:Y:S05]  /*4880*/  BRA `(.L_x_7709) ;  /* 0x0000000400147947 */ /* 0x000fea0003800000 */
.L_x_7722:
        /* <DEDUP_REMOVED lines=21> */
.L_x_7727:
[----:B------:R-:W-:Y:S05]  /*49e0*/  BSYNC.RECONVERGENT B0 ;  /* 0x0000000000007941 */ /* 0x000fea0003800200 */
.L_x_7726:
[----:B------:R-:W-:Y:S01]  /*49f0*/  IMAD.SHL.U32 R0, R0, 0x200000, RZ ;  /* 0x0020000000007824 */ /* 0x000fe200078e00ff */
[----:B------:R-:W-:-:S04]  /*4a00*/  LEA R3, R3, 0x37800000, 0x17 ;  /* 0x3780000003037811 */ /* 0x000fc800078eb8ff */
[----:B------:R-:W-:-:S05]  /*4a10*/  LOP3.LUT R0, R3, R0, R7, 0xfe, !PT ;  /* 0x0000000003007212 */ /* 0x000fca00078efe07 */
[----:B------:R-:W-:-:S04]  /*4a20*/  FMUL.FTZ R0, R0, 1 ;  /* 0x3f80000000007820 */ /* 0x000fc80000410000 */
[----:B------:R0:W2:Y:S01]  /*4a30*/  F2F.F64.F32 R38, R0 ;  /* 0x0000000000267310 */ /* 0x0000a20000201800 */
[----:B------:R-:W-:Y:S05]  /*4a40*/  BRA `(.L_x_7709) ;  /* 0x0000000000a47947 */ /* 0x000fea0003800000 */
.L_x_7721:
        /* <DEDUP_REMOVED lines=18> */
.L_x_7708:
        /* <DEDUP_REMOVED lines=16> */
.L_x_7730:
[----:B------:R-:W-:Y:S01]  /*4c70*/  CS2R R38, SRZ ;  /* 0x0000000000267805 */ /* 0x000fe2000001ff00 */
[----:B------:R-:W-:Y:S06]  /*4c80*/  BRA `(.L_x_7709) ;  /* 0x0000000000147947 */ /* 0x000fec0003800000 */
.L_x_7729:
[----:B------:R-:W2:Y:S02]  /*4c90*/  LDG.E.64 R38, desc[UR36][R4.64] ;  /* 0x0000002404267981 */ /* 0x000ea4000c1e1b00 */
[----:B--2---:R-:W0:Y:S01]  /*4ca0*/  I2F.F64.U64 R38, R38 ;  /* 0x0000002600267312 */ /* 0x004e220000301800 */
[----:B------:R-:W-:Y:S05]  /*4cb0*/  BRA `(.L_x_7709) ;  /* 0x0000000000087947 */ /* 0x000fea0003800000 */
.L_x_7728:
[----:B------:R-:W2:Y:S02]  /*4cc0*/  LDG.E R4, desc[UR36][R4.64] ;  /* 0x0000002404047981 */ /* 0x000ea4000c1e1900 */
[----:B--2---:R0:W2:Y:S02]  /*4cd0*/  I2F.F64.U32 R38, R4 ;  /* 0x0000000400267312 */ /* 0x0040a40000201800 */
.L_x_7709:
[----:B------:R-:W-:Y:S05]  /*4ce0*/  BSYNC.RECONVERGENT B6 ;  /* 0x0000000000067941 */ /* 0x000fea0003800200 */
.L_x_7703:
        /* <DEDUP_REMOVED lines=20> */
.L_x_7735:
[----:B------:R-:W2:Y:S02]  /*4e30*/  LDG.E.U8 R4, desc[UR36][R4.64] ;  /* 0x0000002404047981 */ /* 0x000ea4000c1e1100 */
[----:B--2---:R0:W1:Y:S01]  /*4e40*/  I2F.F64.U16 R36, R4 ;  /* 0x0000000400247312 */ /* 0x0040620000101800 */
[----:B------:R-:W-:Y:S05]  /*4e50*/  BRA `(.L_x_7737) ;  /* 0x0000000c00647947 */ /* 0x000fea0003800000 */
.L_x_7734:
        /* <DEDUP_REMOVED lines=9> */
.L_x_7739:
[----:B------:R-:W2:Y:S02]  /*4ef0*/  LDG.E R4, desc[UR36][R4.64] ;  /* 0x0000002404047981 */ /* 0x000ea4000c1e1900 */
[----:B--2---:R0:W1:Y:S01]  /*4f00*/  I2F.F64 R36, R4 ;  /* 0x0000000400247312 */ /* 0x0040620000201c00 */
[----:B------:R-:W-:Y:S05]  /*4f10*/  BRA `(.L_x_7737) ;  /* 0x0000000c00347947 */ /* 0x000fea0003800000 */
.L_x_7738:
[----:B------:R-:W2:Y:S02]  /*4f20*/  LDG.E.U16 R4, desc[UR36][R4.64] ;  /* 0x0000002404047981 */ /* 0x000ea4000c1e1500 */
[----:B--2---:R0:W1:Y:S01]  /*4f30*/  I2F.F64.S16 R36, R4 ;  /* 0x0000000400247312 */ /* 0x0040620000101c00 */
[----:B------:R-:W-:Y:S05]  /*4f40*/  BRA `(.L_x_7737) ;  /* 0x0000000c00287947 */ /* 0x000fea0003800000 */
.L_x_7733:
        /* <DEDUP_REMOVED lines=10> */
.L_x_7741:
[----:B---3--:R-:W3:Y:S02]  /*4ff0*/  LDG.E.U16 R0, desc[UR36][R4.64] ;  /* 0x0000002404007981 */ /* 0x008ee4000c1e1500 */
[----:B---3--:R-:W-:-:S05]  /*5000*/  HADD2.F32 R0, -RZ, R0.H0_H0 ;  /* 0x20000000ff007230 */ /* 0x008fca0000004100 */
[----:B------:R-:W-:-:S04]  /*5010*/  FMUL.FTZ R0, R0, 1 ;  /* 0x3f80000000007820 */ /* 0x000fc80000410000 */
[----:B------:R0:W1:Y:S01]  /*5020*/  F2F.F64.F32 R36, R0 ;  /* 0x0000000000247310 */ /* 0x0000620000201800 */
[----:B------:R-:W-:Y:S05]  /*5030*/  BRA `(.L_x_7737) ;  /* 0x0000000800ec7947 */ /* 0x000fea0003800000 */
.L_x_7740:
        /* <DEDUP_REMOVED lines=10> */
.L_x_7743:
[----:B------:R-:W3:Y:S02]  /*50e0*/  LDG.E.U16 R4, desc[UR36][R4.64] ;  /* 0x0000002404047981 */ /* 0x000ee4000c1e1500 */
[----:B---3--:R-:W-:-:S05]  /*50f0*/  HADD2.F32 R0, -RZ, R4.H0_H0 ;  /* 0x20000004ff007230 */ /* 0x008fca0000004100 */
[----:B------:R-:W-:-:S04]  /*5100*/  FMUL.FTZ R0, R0, 1 ;  /* 0x3f80000000007820 */ /* 0x000fc80000410000 */
[----:B------:R0:W1:Y:S01]  /*5110*/  F2F.F64.F32 R36, R0 ;  /* 0x0000000000247310 */ /* 0x0000620000201800 */
[----:B------:R-:W-:Y:S05]  /*5120*/  BRA `(.L_x_7737) ;  /* 0x0000000800b07947 */ /* 0x000fea0003800000 */
.L_x_7742:
[----:B------:R0:W5:Y:S01]  /*5130*/  LDG.E.64 R36, desc[UR36][R4.64] ;  /* 0x0000002404247981 */ /* 0x000162000c1e1b00 */
[----:B------:R-:W-:Y:S05]  /*5140*/  BRA `(.L_x_7737) ;  /* 0x0000000800a87947 */ /* 0x000fea0003800000 */
.L_x_7732:
        /* <DEDUP_REMOVED lines=13> */
.L_x_7746:
[----:B------:R0:W5:Y:S01]  /*5220*/  LDG.E.64 R36, desc[UR36][R4.64] ;  /* 0x0000002404247981 */ /* 0x000162000c1e1b00 */
[----:B------:R-:W-:Y:S05]  /*5230*/  BRA `(.L_x_7737) ;  /* 0x00000008006c7947 */ /* 0x000fea0003800000 */
.L_x_7745:
        /* <DEDUP_REMOVED lines=25> */
[----:B------:R3:W0:Y:S01]  /*53d0*/  F2F.F64.F32 R36, R3 ;  /* 0x0000000300247310 */ /* 0x0006220000201800 */
[----:B------:R-:W-:Y:S05]  /*53e0*/  BRA `(.L_x_7737) ;  /* 0x0000000800007947 */ /* 0x000fea0003800000 */
.L_x_7748:
        /* <DEDUP_REMOVED lines=15> */
.L_x_7747:
[----:B---3--:R-:W3:Y:S02]  /*54e0*/  LDG.E.U16 R0, desc[UR36][R4.64] ;  /* 0x0000002404007981 */ /* 0x008ee4000c1e1500 */
[----:B---3--:R-:W-:-:S04]  /*54f0*/  IMAD.U32 R0, R0, 0x10000, RZ ;  /* 0x0001000000007824 */ /* 0x008fc800078e00ff */
[----:B------:R-:W-:-:S04]  /*5500*/  FMUL.FTZ R0, R0, 1 ;  /* 0x3f80000000007820 */ /* 0x000fc80000410000 */
[----:B------:R0:W1:Y:S01]  /*5510*/  F2F.F64.F32 R36, R0 ;  /* 0x0000000000247310 */ /* 0x0000620000201800 */
[----:B------:R-:W-:Y:S05]  /*5520*/  BRA `(.L_x_7737) ;  /* 0x0000000400b07947 */ /* 0x000fea0003800000 */
.L_x_7744:
        /* <DEDUP_REMOVED lines=11> */
.L_x_7751:
        /* <DEDUP_REMOVED lines=21> */
.L_x_7753:
[----:B------:R-:W-:Y:S05]  /*5730*/  BSYNC.RECONVERGENT B0 ;  /* 0x0000000000007941 */ /* 0x000fea0003800200 */
.L_x_7752:
[----:B------:R-:W-:Y:S01]  /*5740*/  IMAD.SHL.U32 R0, R0, 0x100000, RZ ;  /* 0x0010000000007824 */ /* 0x000fe200078e00ff */
[----:B------:R-:W-:-:S04]  /*5750*/  LEA R3, R3, 0x3b800000, 0x17 ;  /* 0x3b80000003037811 */ /* 0x000fc800078eb8ff */
[----:B------:R-:W-:-:S05]  /*5760*/  LOP3.LUT R0, R3, R0, R7, 0xfe, !PT ;  /* 0x0000000003007212 */ /* 0x000fca00078efe07 */
[----:B------:R-:W-:-:S04]  /*5770*/  FMUL.FTZ R0, R0, 1 ;  /* 0x3f80000000007820 */ /* 0x000fc80000410000 */
[----:B------:R0:W1:Y:S01]  /*5780*/  F2F.F64.F32 R36, R0 ;  /* 0x0000000000247310 */ /* 0x0000620000201800 */
[----:B------:R-:W-:Y:S05]  /*5790*/  BRA `(.L_x_7737) ;  /* 0x0000000400147947 */ /* 0x000fea0003800000 */
.L_x_7750:
        /* <DEDUP_REMOVED lines=21> */
.L_x_7755:
[----:B------:R-:W-:Y:S05]  /*58f0*/  BSYNC.RECONVERGENT B0 ;  /* 0x0000000000007941 */ /* 0x000fea0003800200 */
.L_x_7754:
[----:B------:R-:W-:Y:S01]  /*5900*/  IMAD.SHL.U32 R0, R0, 0x200000, RZ ;  /* 0x0020000000007824 */ /* 0x000fe200078e00ff */
[----:B------:R-:W-:-:S04]  /*5910*/  LEA R3, R3, 0x37800000, 0x17 ;  /* 0x3780000003037811 */ /* 0x000fc800078eb8ff */
[----:B------:R-:W-:-:S05]  /*5920*/  LOP3.LUT R0, R3, R0, R7, 0xfe, !PT ;  /* 0x0000000003007212 */ /* 0x000fca00078efe07 */
[----:B------:R-:W-:-:S04]  /*5930*/  FMUL.FTZ R0, R0, 1 ;  /* 0x3f80000000007820 */ /* 0x000fc80000410000 */
[----:B------:R0:W1:Y:S01]  /*5940*/  F2F.F64.F32 R36, R0 ;  /* 0x0000000000247310 */ /* 0x0000620000201800 */
[----:B------:R-:W-:Y:S05]  /*5950*/  BRA `(.L_x_7737) ;  /* 0x0000000000a47947 */ /* 0x000fea0003800000 */
.L_x_7749:
        /* <DEDUP_REMOVED lines=18> */
.L_x_7736:
        /* <DEDUP_REMOVED lines=16> */
.L_x_7758:
[----:B------:R-:W-:Y:S01]  /*5b80*/  CS2R R36, SRZ ;  /* 0x0000000000247805 */ /* 0x000fe2000001ff00 */
[----:B------:R-:W-:Y:S06]  /*5b90*/  BRA `(.L_x_7737) ;  /* 0x0000000000147947 */ /* 0x000fec0003800000 */
.L_x_7757:
[----:B------:R-:W2:Y:S02]  /*5ba0*/  LDG.E.64 R36, desc[UR36][R4.64] ;  /* 0x0000002404247981 */ /* 0x000ea4000c1e1b00 */
[----:B--2---:R-:W0:Y:S01]  /*5bb0*/  I2F.F64.U64 R36, R36 ;  /* 0x0000002400247312 */ /* 0x004e220000301800 */
[----:B------:R-:W-:Y:S05]  /*5bc0*/  BRA `(.L_x_7737) ;  /* 0x0000000000087947 */ /* 0x000fea0003800000 */
.L_x_7756:
[----:B------:R-:W2:Y:S02]  /*5bd0*/  LDG.E R4, desc[UR36][R4.64] ;  /* 0x0000002404047981 */ /* 0x000ea4000c1e1900 */
[----:B--2---:R0:W1:Y:S02]  /*5be0*/  I2F.F64.U32 R36, R4 ;  /* 0x0000000400247312 */ /* 0x0040640000201800 */
.L_x_7737:
[----:B------:R-:W-:Y:S05]  /*5bf0*/  BSYNC.RECONVERGENT B6 ;  /* 0x0000000000067941 */ /* 0x000fea0003800200 */
.L_x_7731:
[----:B------:R-:W-:-:S07]  /*5c00*/  VIADD R33, R33, 0x80 ;  /* 0x0000008021217836 */ /* 0x000fce0000000000 */
.L_x_7674:
[----:B------:R-:W-:Y:S05]  /*5c10*/  BSYNC.RECONVERGENT B7 ;  /* 0x0000000000077941 */ /* 0x000fea0003800200 */
.L_x_7673:
[----:B------:R-:W-:Y:S01]  /*5c20*/  ISETP.GE.AND P0, PT, R33, R2, PT ;  /* 0x000000022100720c */ /* 0x000fe20003f06270 */
[----:B------:R-:W-:Y:S01]  /*5c30*/  BSSY.RECONVERGENT B7, `(.L_x_7759) ;  /* 0x00002da000077945 */ /* 0x000fe20003800200 */
[----:B------:R-:W-:Y:S02]  /*5c40*/  CS2R R24, SRZ ;  /* 0x0000000000187805 */ /* 0x000fe4000001ff00 */
[----:B------:R-:W-:Y:S02]  /*5c50*/  CS2R R30, SRZ ;  /* 0x00000000001e7805 */ /* 0x000fe4000001ff00 */
[----:B------:R-:W-:-:S07]  /*5c60*/  CS2R R26, SRZ ;  /* 0x00000000001a7805 */ /* 0x000fce000001ff00 */
[----:B------:R-:W-:Y:S05]  /*5c70*/  @P0 BRA `(.L_x_7760) ;  /* 0x0000002c00540947 */ /* 0x000fea0003800000 */
[----:B0-----:R-:W0:Y:S01]  /*5c80*/  LDC.64 R4, c[0x0][0x390] ;  /* 0x0000e400ff047b82 */ /* 0x001e220000000a00 */
[----:B------:R-:W3:Y:S01]  /*5c90*/  LDCU UR5, c[0x0][0x3b0] ;  /* 0x00007600ff0577ac */ /* 0x000ee20008000800 */
[----:B------:R-:W-:Y:S01]  /*5ca0*/  IMAD R16, R32, 0x200, R33 ;  /* 0x0000020020107824 */ /* 0x000fe200078e0221 */
        /* <DEDUP_REMOVED lines=18> */
.L_x_7765:
[----:B------:R-:W3:Y:S02]  /*5dd0*/  LDG.E.U8 R4, desc[UR36][R4.64] ;  /* 0x0000002404047981 */ /* 0x000ee4000c1e1100 */
[----:B---3--:R0:W3:Y:S01]  /*5de0*/  I2F.F64.U16 R24, R4 ;  /* 0x0000000400187312 */ /* 0x0080e20000101800 */
[----:B------:R-:W-:Y:S05]  /*5df0*/  BRA `(.L_x_7767) ;  /* 0x0000000c00647947 */ /* 0x000fea0003800000 */
.L_x_7764:
        /* <DEDUP_REMOVED lines=9> */
.L_x_7769:
[----:B------:R-:W3:Y:S02]  /*5e90*/  LDG.E R4, desc[UR36][R4.64] ;  /* 0x0000002404047981 */ /* 0x000ee4000c1e1900 */
[----:B---3--:R0:W3:Y:S01]  /*5ea0*/  I2F.F64 R24, R4 ;  /* 0x0000000400187312 */ /* 0x0080e20000201c00 */
[----:B------:R-:W-:Y:S05]  /*5eb0*/  BRA `(.L_x_7767) ;  /* 0x0000000c00347947 */ /* 0x000fea0003800000 */
.L_x_7768:
[----:B------:R-:W3:Y:S02]  /*5ec0*/  LDG.E.U16 R4, desc[UR36][R4.64] ;  /* 0x0000002404047981 */ /* 0x000ee4000c1e1500 */
[----:B---3--:R0:W3:Y:S01]  /*5ed0*/  I2F.F64.S16 R24, R4 ;  /* 0x0000000400187312 */ /* 0x0080e20000101c00 */
[----:B------:R-:W-:Y:S05]  /*5ee0*/  BRA `(.L_x_7767) ;  /* 0x0000000c00287947 */ /* 0x000fea0003800000 */
.L_x_7763:
        /* <DEDUP_REMOVED lines=10> */
.L_x_7771:
[----:B------:R-:W3:Y:S02]  /*5f90*/  LDG.E.U16 R0, desc[UR36][R4.64] ;  /* 0x0000002404007981 */ /* 0x000ee4000c1e1500 */
[----:B---3--:R-:W-:-:S05]  /*5fa0*/  HADD2.F32 R0, -RZ, R0.H0_H0 ;  /* 0x20000000ff007230 */ /* 0x008fca0000004100 */
[----:B------:R-:W-:-:S04]  /*5fb0*/  FMUL.FTZ R0, R0, 1 ;  /* 0x3f80000000007820 */ /* 0x000fc80000410000 */
[----:B------:R0:W3:Y:S01]  /*5fc0*/  F2F.F64.F32 R24, R0 ;  /* 0x0000000000187310 */ /* 0x0000e20000201800 */
[----:B------:R-:W-:Y:S05]  /*5fd0*/  BRA `(.L_x_7767) ;  /* 0x0000000800ec7947 */ /* 0x000fea0003800000 */
.L_x_7770:
        /* <DEDUP_REMOVED lines=10> */
.L_x_7773:
[----:B------:R-:W3:Y:S02]  /*6080*/  LDG.E.U16 R4, desc[UR36][R4.64] ;  /* 0x0000002404047981 */ /* 0x000ee4000c1e1500 */
[----:B---3--:R-:W-:-:S05]  /*6090*/  HADD2.F32 R0, -RZ, R4.H0_H0 ;  /* 0x20000004ff007230 */ /* 0x008fca0000004100 */
[----:B------:R-:W-:-:S04]  /*60a0*/  FMUL.FTZ R0, R0, 1 ;  /* 0x3f80000000007820 */ /* 0x000fc80000410000 */
[----:B------:R0:W3:Y:S01]  /*60b0*/  F2F.F64.F32 R24, R0 ;  /* 0x0000000000187310 */ /* 0x0000e20000201800 */
[----:B------:R-:W-:Y:S05]  /*60c0*/  BRA `(.L_x_7767) ;  /* 0x0000000800b07947 */ /* 0x000fea0003800000 */
.L_x_7772:
[----:B------:R0:W5:Y:S01]  /*60d0*/  LDG.E.64 R24, desc[UR36][R4.64] ;  /* 0x0000002404187981 */ /* 0x000162000c1e1b00 */
[----:B------:R-:W-:Y:S05]  /*60e0*/  BRA `(.L_x_7767) ;  /* 0x0000000800a87947 */ /* 0x000fea0003800000 */
.L_x_7762:
        /* <DEDUP_REMOVED lines=13> */
.L_x_7776:
[----:B------:R0:W5:Y:S01]  /*61c0*/  LDG.E.64 R24, desc[UR36][R4.64] ;  /* 0x0000002404187981 */ /* 0x000162000c1e1b00 */
[----:B------:R-:W-:Y:S05]  /*61d0*/  BRA `(.L_x_7767) ;  /* 0x00000008006c7947 */ /* 0x000fea0003800000 */
.L_x_7775:
        /* <DEDUP_REMOVED lines=27> */
.L_x_7778:
        /* <DEDUP_REMOVED lines=13> */
[----:B------:R0:W3:Y:S01]  /*6460*/  F2F.F64.F32 R24, R0 ;  /* 0x0000000000187310 */ /* 0x0000e20000201800 */
[----:B------:R-:W-:Y:S05]  /*6470*/  BRA `(.L_x_7767) ;  /* 0x0000000400c47947 */ /* 0x000fea0003800000 */
.L_x_7777:
[----:B------:R-:W3:Y:S02]  /*6480*/  LDG.E.U16 R0, desc[UR36][R4.64] ;  /* 0x0000002404007981 */ /* 0x000ee4000c1e1500 */
[----:B---3--:R-:W-:-:S04]  /*6490*/  IMAD.U32 R0, R0, 0x10000, RZ ;  /* 0x0001000000007824 */ /* 0x008fc800078e00ff */
[----:B------:R-:W-:-:S04]  /*64a0*/  FMUL.FTZ R0, R0, 1 ;  /* 0x3f80000000007820 */ /* 0x000fc80000410000 */
[----:B------:R0:W3:Y:S01]  /*64b0*/  F2F.F64.F32 R24, R0 ;  /* 0x0000000000187310 */ /* 0x0000e20000201800 */
[----:B------:R-:W-:Y:S05]  /*64c0*/  BRA `(.L_x_7767) ;  /* 0x0000000400b07947 */ /* 0x000fea0003800000 */
.L_x_7774:
        /* <DEDUP_REMOVED lines=11> */
.L_x_7781:
        /* <DEDUP_REMOVED lines=21> */
.L_x_7783:
[----:B------:R-:W-:Y:S05]  /*66d0*/  BSYNC.RECONVERGENT B0 ;  /* 0x0000000000007941 */ /* 0x000fea0003800200 */
.L_x_7782:
[----:B------:R-:W-:Y:S01]  /*66e0*/  IMAD.SHL.U32 R0, R0, 0x100000, RZ ;  /* 0x0010000000007824 */ /* 0x000fe200078e00ff */
[----:B------:R-:W-:-:S04]  /*66f0*/  LEA R3, R3, 0x3b800000, 0x17 ;  /* 0x3b80000003037811 */ /* 0x000fc800078eb8ff */
[----:B------:R-:W-:-:S05]  /*6700*/  LOP3.LUT R0, R3, R0, R7, 0xfe, !PT ;  /* 0x0000000003007212 */ /* 0x000fca00078efe07 */
[----:B------:R-:W-:-:S04]  /*6710*/  FMUL.FTZ R0, R0, 1 ;  /* 0x3f80000000007820 */ /* 0x000fc80000410000 */
[----:B------:R0:W3:Y:S01]  /*6720*/  F2F.F64.F32 R24, R0 ;  /* 0x0000000000187310 */ /* 0x0000e20000201800 */
[----:B------:R-:W-:Y:S05]  /*6730*/  BRA `(.L_x_7767) ;  /* 0x0000000400147947 */ /* 0x000fea0003800000 */
.L_x_7780:
        /* <DEDUP_REMOVED lines=21> */
.L_x_7785:
[----:B------:R-:W-:Y:S05]  /*6890*/  BSYNC.RECONVERGENT B0 ;  /* 0x0000000000007941 */ /* 0x000fea0003800200 */
.L_x_7784:
[----:B------:R-:W-:Y:S01]  /*68a0*/  IMAD.SHL.U32 R0, R0, 0x200000, RZ ;  /* 0x0020000000007824 */ /* 0x000fe200078e00ff */
[----:B------:R-:W-:-:S04]  /*68b0*/  LEA R3, R3, 0x37800000, 0x17 ;  /* 0x3780000003037811 */ /* 0x000fc800078eb8ff */
[----:B------:R-:W-:-:S05]  /*68c0*/  LOP3.LUT R0, R3, R0, R7, 0xfe, !PT ;  /* 0x0000000003007212 */ /* 0x000fca00078efe07 */
[----:B------:R-:W-:-:S04]  /*68d0*/  FMUL.FTZ R0, R0, 1 ;  /* 0x3f80000000007820 */ /* 0x000fc80000410000 */
[----:B------:R0:W3:Y:S01]  /*68e0*/  F2F.F64.F32 R24, R0 ;  /* 0x0000000000187310 */ /* 0x0000e20000201800 */
[----:B------:R-:W-:Y:S05]  /*68f0*/  BRA `(.L_x_7767) ;  /* 0x0000000000a47947 */ /* 0x000fea0003800000 */
.L_x_7779:
        /* <DEDUP_REMOVED lines=18> */
.L_x_7766:
        /* <DEDUP_REMOVED lines=16> */
.L_x_7788:
[----:B------:R-:W-:Y:S01]  /*6b20*/  CS2R R24, SRZ ;  /* 0x0000000000187805 */ /* 0x000fe2000001ff00 */
[----:B------:R-:W-:Y:S06]  /*6b30*/  BRA `(.L_x_7767) ;  /* 0x0000000000147947 */ /* 0x000fec0003800000 */
.L_x_7787:
[----:B------:R-:W3:Y:S02]  /*6b40*/  LDG.E.64 R24, desc[UR36][R4.64] ;  /* 0x0000002404187981 */ /* 0x000ee4000c1e1b00 */
[----:B---3--:R-:W0:Y:S01]  /*6b50*/  I2F.F64.U64 R24, R24 ;  /* 0x0000001800187312 */ /* 0x008e220000301800 */
[----:B------:R-:W-:Y:S05]  /*6b60*/  BRA `(.L_x_7767) ;  /* 0x0000000000087947 */ /* 0x000fea0003800000 */
.L_x_7786:
[----:B------:R-:W3:Y:S02]  /*6b70*/  LDG.E R4, desc[UR36][R4.64] ;  /* 0x0000002404047981 */ /* 0x000ee4000c1e1900 */
[----:B---3--:R0:W3:Y:S02]  /*6b80*/  I2F.F64.U32 R24, R4 ;  /* 0x0000000400187312 */ /* 0x0080e40000201800 */
.L_x_7767:
[----:B------:R-:W-:Y:S05]  /*6b90*/  BSYNC.RECONVERGENT B6 ;  /* 0x0000000000067941 */ /* 0x000fea0003800200 */
.L_x_7761:
        /* <DEDUP_REMOVED lines=18> */
[----:B--2---:R2:W0:Y:S01]  /*6cc0*/  I2F.F64.S16 R30, R4 ;  /* 0x00000004001e7312 */ /* 0x0044220000101c00 */
[----:B------:R-:W-:Y:S05]  /*6cd0*/  BRA `(.L_x_7795) ;  /* 0x0000000c00707947 */ /* 0x000fea0003800000 */
.L_x_7793:
[----:B------:R-:W2:Y:S02]  /*6ce0*/  LDG.E.U8 R4, desc[UR36][R4.64] ;  /* 0x0000002404047981 */ /* 0x000ea4000c1e1100 */
[----:B--2---:R0:W1:Y:S01]  /*6cf0*/  I2F.F64.U16 R30, R4 ;  /* 0x00000004001e7312 */ /* 0x0040620000101800 */
[----:B------:R-:W-:Y:S05]  /*6d00*/  BRA `(.L_x_7795) ;  /* 0x0000000c00647947 */ /* 0x000fea0003800000 */
.L_x_7792:
        /* <DEDUP_REMOVED lines=9> */
.L_x_7797:
[----:B------:R-:W2:Y:S02]  /*6da0*/  LDG.E R4, desc[UR36][R4.64] ;  /* 0x0000002404047981 */ /* 0x000ea4000c1e1900 */
[----:B--2---:R0:W1:Y:S01]  /*6db0*/  I2F.F64 R30, R4 ;  /* 0x00000004001e7312 */ /* 0x0040620000201c00 */
[----:B------:R-:W-:Y:S05]  /*6dc0*/  BRA `(.L_x_7795) ;  /* 0x0000000c00347947 */ /* 0x000fea0003800000 */
.L_x_7796:
[----:B------:R-:W2:Y:S02]  /*6dd0*/  LDG.E.U16 R4, desc[UR36][R4.64] ;  /* 0x0000002404047981 */ /* 0x000ea4000c1e1500 */
[----:B--2---:R0:W1:Y:S01]  /*6de0*/  I2F.F64.S16 R30, R4 ;  /* 0x00000004001e7312 */ /* 0x0040620000101c00 */
[----:B------:R-:W-:Y:S05]  /*6df0*/  BRA `(.L_x_7795) ;  /* 0x0000000c00287947 */ /* 0x000fea0003800000 */
.L_x_7791:
        /* <DEDUP_REMOVED lines=10> */
.L_x_7799:
[----:B------:R-:W2:Y:S02]  /*6ea0*/  LDG.E.U16 R0, desc[UR36][R4.64] ;  /* 0x0000002404007981 */ /* 0x000ea4000c1e1500 */
[----:B--2---:R-:W-:-:S05]  /*6eb0*/  HADD2.F32 R0, -RZ, R0.H0_H0 ;  /* 0x20000000ff007230 */ /* 0x004fca0000004100 */
[----:B------:R-:W-:-:S04]  /*6ec0*/  FMUL.FTZ R0, R0, 1 ;  /* 0x3f80000000007820 */ /* 0x000fc80000410000 */
[----:B------:R0:W1:Y:S01]  /*6ed0*/  F2F.F64.F32 R30, R0 ;  /* 0x00000000001e7310 */ /* 0x0000620000201800 */
[----:B------:R-:W-:Y:S05]  /*6ee0*/  BRA `(.L_x_7795) ;  /* 0x0000000800ec7947 */ /* 0x000fea0003800000 */
.L_x_7798:
        /* <DEDUP_REMOVED lines=10> */
.L_x_7801:
[----:B------:R-:W2:Y:S02]  /*6f90*/  LDG.E.U16 R4, desc[UR36][R4.64] ;  /* 0x0000002404047981 */ /* 0x000ea4000c1e1500 */
[----:B--2---:R-:W-:-:S05]  /*6fa0*/  HADD2.F32 R0, -RZ, R4.H0_H0 ;  /* 0x20000004ff007230 */ /* 0x004fca0000004100 */
[----:B------:R-:W-:-:S04]  /*6fb0*/  FMUL.FTZ R0, R0, 1 ;  /* 0x3f80000000007820 */ /* 0x000fc80000410000 */
[----:B------:R0:W1:Y:S01]  /*6fc0*/  F2F.F64.F32 R30, R0 ;  /* 0x00000000001e7310 */ /* 0x0000620000201800 */
[----:B------:R-:W-:Y:S05]  /*6fd0*/  BRA `(.L_x_7795) ;  /* 0x0000000800b07947 */ /* 0x000fea0003800000 */
.L_x_7800:
[----:B------:R0:W5:Y:S01]  /*6fe0*/  LDG.E.64 R30, desc[UR36][R4.64] ;  /* 0x00000024041e7981 */ /* 0x000162000c1e1b00 */
[----:B------:R-:W-:Y:S05]  /*6ff0*/  BRA `(.L_x_7795) ;  /* 0x0000000800a87947 */ /* 0x000fea0003800000 */
.L_x_7790:
        /* <DEDUP_REMOVED lines=13> */
.L_x_7804:
[----:B------:R0:W5:Y:S01]  /*70d0*/  LDG.E.64 R30, desc[UR36][R4.64] ;  /* 0x00000024041e7981 */ /* 0x000162000c1e1b00 */
[----:B------:R-:W-:Y:S05]  /*70e0*/  BRA `(.L_x_7795) ;  /* 0x00000008006c7947 */ /* 0x000fea0003800000 */
.L_x_7803:
        /* <DEDUP_REMOVED lines=27> */
.L_x_7806:
        /* <DEDUP_REMOVED lines=15> */
.L_x_7805:
[----:B------:R-:W2:Y:S02]  /*7390*/  LDG.E.U16 R0, desc[UR36][R4.64] ;  /* 0x0000002404007981 */ /* 0x000ea4000c1e1500 */
[----:B--2---:R-:W-:-:S04]  /*73a0*/  IMAD.U32 R0, R0, 0x10000, RZ ;  /* 0x0001000000007824 */ /* 0x004fc800078e00ff */
[----:B------:R-:W-:-:S04]  /*73b0*/  FMUL.FTZ R0, R0, 1 ;  /* 0x3f80000000007820 */ /* 0x000fc80000410000 */
[----:B------:R0:W1:Y:S01]  /*73c0*/  F2F.F64.F32 R30, R0 ;  /* 0x00000000001e7310 */ /* 0x0000620000201800 */
[----:B------:R-:W-:Y:S05]  /*73d0*/  BRA `(.L_x_7795) ;  /* 0x0000000400b07947 */ /* 0x000fea0003800000 */
.L_x_7802:
        /* <DEDUP_REMOVED lines=11> */
.L_x_7809:
        /* <DEDUP_REMOVED lines=21> */
.L_x_7811:
[----:B------:R-:W-:Y:S05]  /*75e0*/  BSYNC.RECONVERGENT B0 ;  /* 0x0000000000007941 */ /* 0x000fea0003800200 */
.L_x_7810:
[----:B------:R-:W-:Y:S01]  /*75f0*/  IMAD.SHL.U32 R0, R0, 0x100000, RZ ;  /* 0x0010000000007824 */ /* 0x000fe200078e00ff */
[----:B------:R-:W-:-:S04]  /*7600*/  LEA R3, R3, 0x3b800000, 0x17 ;  /* 0x3b80000003037811 */ /* 0x000fc800078eb8ff */
[----:B------:R-:W-:-:S05]  /*7610*/  LOP3.LUT R0, R3, R0, R7, 0xfe, !PT ;  /* 0x0000000003007212 */ /* 0x000fca00078efe07 */
[----:B------:R-:W-:-:S04]  /*7620*/  FMUL.FTZ R0, R0, 1 ;  /* 0x3f80000000007820 */ /* 0x000fc80000410000 */
[----:B------:R0:W1:Y:S01]  /*7630*/  F2F.F64.F32 R30, R0 ;  /* 0x00000000001e7310 */ /* 0x0000620000201800 */
[----:B------:R-:W-:Y:S05]  /*7640*/  BRA `(.L_x_7795) ;  /* 0x0000000400147947 */ /* 0x000fea0003800000 */
.L_x_7808:
        /* <DEDUP_REMOVED lines=21> */
.L_x_7813:
[----:B------:R-:W-:Y:S05]  /*77a0*/  BSYNC.RECONVERGENT B0 ;  /* 0x0000000000007941 */ /* 0x000fea0003800200 */
.L_x_7812:
[----:B------:R-:W-:Y:S01]  /*77b0*/  IMAD.SHL.U32 R0, R0, 0x200000, RZ ;  /* 0x0020000000007824 */ /* 0x000fe200078e00ff */
[----:B------:R-:W-:-:S04]  /*77c0*/  LEA R3, R3, 0x37800000, 0x17 ;  /* 0x3780000003037811 */ /* 0x000fc800078eb8ff */
[----:B------:R-:W-:-:S05]  /*77d0*/  LOP3.LUT R0, R3, R0, R7, 0xfe, !PT ;  /* 0x0000000003007212 */ /* 0x000fca00078efe07 */
[----:B------:R-:W-:-:S04]  /*77e0*/  FMUL.FTZ R0, R0, 1 ;  /* 0x3f80000000007820 */ /* 0x000fc80000410000 */
[----:B------:R0:W1:Y:S01]  /*77f0*/  F2F.F64.F32 R30, R0 ;  /* 0x00000000001e7310 */ /* 0x0000620000201800 */
[----:B------:R-:W-:Y:S05]  /*7800*/  BRA `(.L_x_7795) ;  /* 0x0000000000a47947 */ /* 0x000fea0003800000 */
.L_x_7807:
        /* <DEDUP_REMOVED lines=18> */
.L_x_7794:
        /* <DEDUP_REMOVED lines=16> */
.L_x_7816:
[----:B------:R-:W-:Y:S01]  /*7a30*/  CS2R R30, SRZ ;  /* 0x00000000001e7805 */ /* 0x000fe2000001ff00 */
[----:B------:R-:W-:Y:S06]  /*7a40*/  BRA `(.L_x_7795) ;  /* 0x0000000000147947 */ /* 0x000fec0003800000 */
.L_x_7815:
[----:B------:R-:W2:Y:S02]  /*7a50*/  LDG.E.64 R30, desc[UR36][R4.64] ;  /* 0x00000024041e7981 */ /* 0x000ea4000c1e1b00 */
[----:B--2---:R-:W0:Y:S01]  /*7a60*/  I2F.F64.U64 R30, R30 ;  /* 0x0000001e001e7312 */ /* 0x004e220000301800 */
[----:B------:R-:W-:Y:S05]  /*7a70*/  BRA `(.L_x_7795) ;  /* 0x0000000000087947 */ /* 0x000fea0003800000 */
.L_x_7814:
[----:B------:R-:W2:Y:S02]  /*7a80*/  LDG.E R4, desc[UR36][R4.64] ;  /* 0x0000002404047981 */ /* 0x000ea4000c1e1900 */
[----:B--2---:R0:W1:Y:S02]  /*7a90*/  I2F.F64.U32 R30, R4 ;  /* 0x00000004001e7312 */ /* 0x0040640000201800 */
.L_x_7795:
[----:B------:R-:W-:Y:S05]  /*7aa0*/  BSYNC.RECONVERGENT B6 ;  /* 0x0000000000067941 */ /* 0x000fea0003800200 */
.L_x_7789:
        /* <DEDUP_REMOVED lines=20> */
.L_x_7821:
[----:B------:R-:W2:Y:S02]  /*7bf0*/  LDG.E.U8 R4, desc[UR36][R4.64] ;  /* 0x0000002404047981 */ /* 0x000ea4000c1e1100 */
[----:B--2---:R0:W2:Y:S01]  /*7c00*/  I2F.F64.U16 R26, R4 ;  /* 0x00000004001a7312 */ /* 0x0040a20000101800 */
[----:B------:R-:W-:Y:S05]  /*7c10*/  BRA `(.L_x_7823) ;  /* 0x0000000c00647947 */ /* 0x000fea0003800000 */
.L_x_7820:
        /* <DEDUP_REMOVED lines=9> */
.L_x_7825:
[----:B------:R-:W2:Y:S02]  /*7cb0*/  LDG.E R4, desc[UR36][R4.64] ;  /* 0x0000002404047981 */ /* 0x000ea4000c1e1900 */
[----:B--2---:R0:W2:Y:S01]  /*7cc0*/  I2F.F64 R26, R4 ;  /* 0x00000004001a7312 */ /* 0x0040a20000201c00 */
[----:B------:R-:W-:Y:S05]  /*7cd0*/  BRA `(.L_x_7823) ;  /* 0x0000000c00347947 */ /* 0x000fea0003800000 */
.L_x_7824:
[----:B------:R-:W2:Y:S02]  /*7ce0*/  LDG.E.U16 R4, desc[UR36][R4.64] ;  /* 0x0000002404047981 */ /* 0x000ea4000c1e1500 */
[----:B--2---:R0:W2:Y:S01]  /*7cf0*/  I2F.F64.S16 R26, R4 ;  /* 0x00000004001a7312 */ /* 0x0040a20000101c00 */
[----:B------:R-:W-:Y:S05]  /*7d00*/  BRA `(.L_x_7823) ;  /* 0x0000000c00287947 */ /* 0x000fea0003800000 */
.L_x_7819:
        /* <DEDUP_REMOVED lines=10> */
.L_x_7827:
[----:B------:R-:W2:Y:S02]  /*7db0*/  LDG.E.U16 R0, desc[UR36][R4.64] ;  /* 0x0000002404007981 */ /* 0x000ea4000c1e1500 */
[----:B--2---:R-:W-:-:S05]  /*7dc0*/  HADD2.F32 R0, -RZ, R0.H0_H0 ;  /* 0x20000000ff007230 */ /* 0x004fca0000004100 */
[----:B------:R-:W-:-:S04]  /*7dd0*/  FMUL.FTZ R0, R0, 1 ;  /* 0x3f80000000007820 */ /* 0x000fc80000410000 */
[----:B------:R0:W2:Y:S01]  /*7de0*/  F2F.F64.F32 R26, R0 ;  /* 0x00000000001a7310 */ /* 0x0000a20000201800 */
[----:B------:R-:W-:Y:S05]  /*7df0*/  BRA `(.L_x_7823) ;  /* 0x0000000800ec7947 */ /* 0x000fea0003800000 */
.L_x_7826:
        /* <DEDUP_REMOVED lines=10> */
.L_x_7829:
[----:B------:R-:W2:Y:S02]  /*7ea0*/  LDG.E.U16 R4, desc[UR36][R4.64] ;  /* 0x0000002404047981 */ /* 0x000ea4000c1e1500 */
[----:B--2---:R-:W-:-:S05]  /*7eb0*/  HADD2.F32 R0, -RZ, R4.H0_H0 ;  /* 0x20000004ff007230 */ /* 0x004fca0000004100 */
[----:B------:R-:W-:-:S04]  /*7ec0*/  FMUL.FTZ R0, R0, 1 ;  /* 0x3f80000000007820 */ /* 0x000fc80000410000 */
[----:B------:R0:W2:Y:S01]  /*7ed0*/  F2F.F64.F32 R26, R0 ;  /* 0x00000000001a7310 */ /* 0x0000a20000201800 */
[----:B------:R-:W-:Y:S05]  /*7ee0*/  BRA `(.L_x_7823) ;  /* 0x0000000800b07947 */ /* 0x000fea0003800000 */
.L_x_7828:
[----:B------:R0:W5:Y:S01]  /*7ef0*/  LDG.E.64 R26, desc[UR36][R4.64] ;  /* 0x00000024041a7981 */ /* 0x000162000c1e1b00 */
[----:B------:R-:W-:Y:S05]  /*7f00*/  BRA `(.L_x_7823) ;  /* 0x0000000800a87947 */ /* 0x000fea0003800000 */
.L_x_7818:
        /* <DEDUP_REMOVED lines=13> */
.L_x_7832:
[----:B------:R0:W5:Y:S01]  /*7fe0*/  LDG.E.64 R26, desc[UR36][R4.64] ;  /* 0x00000024041a7981 */ /* 0x000162000c1e1b00 */
[----:B------:R-:W-:Y:S05]  /*7ff0*/  BRA `(.L_x_7823) ;  /* 0x00000008006c7947 */ /* 0x000fea0003800000 */
.L_x_7831:
        /* <DEDUP_REMOVED lines=27> */
.L_x_7834:
        /* <DEDUP_REMOVED lines=15> */
.L_x_7833:
[----:B------:R-:W2:Y:S02]  /*82a0*/  LDG.E.U16 R0, desc[UR36][R4.64] ;  /* 0x0000002404007981 */ /* 0x000ea4000c1e1500 */
[----:B--2---:R-:W-:-:S04]  /*82b0*/  IMAD.U32 R0, R0, 0x10000, RZ ;  /* 0x0001000000007824 */ /* 0x004fc800078e00ff */
[----:B------:R-:W-:-:S04]  /*82c0*/  FMUL.FTZ R0, R0, 1 ;  /* 0x3f80000000007820 */ /* 0x000fc80000410000 */
[----:B------:R0:W2:Y:S01]  /*82d0*/  F2F.F64.F32 R26, R0 ;  /* 0x00000000001a7310 */ /* 0x0000a20000201800 */
[----:B------:R-:W-:Y:S05]  /*82e0*/  BRA `(.L_x_7823) ;  /* 0x0000000400b07947 */ /* 0x000fea0003800000 */
.L_x_7830:
        /* <DEDUP_REMOVED lines=11> */
.L_x_7837:
        /* <DEDUP_REMOVED lines=21> */
.L_x_7839:
[----:B------:R-:W-:Y:S05]  /*84f0*/  BSYNC.RECONVERGENT B0 ;  /* 0x0000000000007941 */ /* 0x000fea0003800200 */
.L_x_7838:
[----:B------:R-:W-:Y:S01]  /*8500*/  IMAD.SHL.U32 R0, R0, 0x100000, RZ ;  /* 0x0010000000007824 */ /* 0x000fe200078e00ff */
[----:B------:R-:W-:-:S04]  /*8510*/  LEA R3, R3, 0x3b800000, 0x17 ;  /* 0x3b80000003037811 */ /* 0x000fc800078eb8ff */
[----:B------:R-:W-:-:S05]  /*8520*/  LOP3.LUT R0, R3, R0, R7, 0xfe, !PT ;  /* 0x0000000003007212 */ /* 0x000fca00078efe07 */
[----:B------:R-:W-:-:S04]  /*8530*/  FMUL.FTZ R0, R0, 1 ;  /* 0x3f80000000007820 */ /* 0x000fc80000410000 */
[----:B------:R0:W2:Y:S01]  /*8540*/  F2F.F64.F32 R26, R0 ;  /* 0x00000000001a7310 */ /* 0x0000a20000201800 */
[----:B------:R-:W-:Y:S05]  /*8550*/  BRA `(.L_x_7823) ;  /* 0x0000000400147947 */ /* 0x000fea0003800000 */
.L_x_7836:
        /* <DEDUP_REMOVED lines=21> */
.L_x_7841:
[----:B------:R-:W-:Y:S05]  /*86b0*/  BSYNC.RECONVERGENT B0 ;  /* 0x0000000000007941 */ /* 0x000fea0003800200 */
.L_x_7840:
[----:B------:R-:W-:Y:S01]  /*86c0*/  IMAD.SHL.U32 R0, R0, 0x200000, RZ ;  /* 0x0020000000007824 */ /* 0x000fe200078e00ff */
[----:B------:R-:W-:-:S04]  /*86d0*/  LEA R3, R3, 0x37800000, 0x17 ;  /* 0x3780000003037811 */ /* 0x000fc800078eb8ff */
[----:B------:R-:W-:-:S05]  /*86e0*/  LOP3.LUT R0, R3, R0, R7, 0xfe, !PT ;  /* 0x0000000003007212 */ /* 0x000fca00078efe07 */
[----:B------:R-:W-:-:S04]  /*86f0*/  FMUL.FTZ R0, R0, 1 ;  /* 0x3f80000000007820 */ /* 0x000fc80000410000 */
[----:B------:R0:W2:Y:S01]  /*8700*/  F2F.F64.F32 R26, R0 ;  /* 0x00000000001a7310 */ /* 0x0000a20000201800 */
[----:B------:R-:W-:Y:S05]  /*8710*/  BRA `(.L_x_7823) ;  /* 0x0000000000a47947 */ /* 0x000fea0003800000 */
.L_x_7835:
        /* <DEDUP_REMOVED lines=18> */
.L_x_7822:
        /* <DEDUP_REMOVED lines=16> */
.L_x_7844:
[----:B------:R-:W-:Y:S01]  /*8940*/  CS2R R26, SRZ ;  /* 0x00000000001a7805 */ /* 0x000fe2000001ff00 */
[----:B------:R-:W-:Y:S06]  /*8950*/  BRA `(.L_x_7823) ;  /* 0x0000000000147947 */ /* 0x000fec0003800000 */
.L_x_7843:
[----:B------:R-:W2:Y:S02]  /*8960*/  LDG.E.64 R26, desc[UR36][R4.64] ;  /* 0x00000024041a7981 */ /* 0x000ea4000c1e1b00 */
[----:B--2---:R-:W0:Y:S01]  /*8970*/  I2F.F64.U64 R26, R26 ;  /* 0x0000001a001a7312 */ /* 0x004e220000301800 */
[----:B------:R-:W-:Y:S05]  /*8980*/  BRA `(.L_x_7823) ;  /* 0x0000000000087947 */ /* 0x000fea0003800000 */
.L_x_7842:
[----:B------:R-:W2:Y:S02]  /*8990*/  LDG.E R4, desc[UR36][R4.64] ;  /* 0x0000002404047981 */ /* 0x000ea4000c1e1900 */
[----:B--2---:R0:W2:Y:S02]  /*89a0*/  I2F.F64.U32 R26, R4 ;  /* 0x00000004001a7312 */ /* 0x0040a40000201800 */
.L_x_7823:
[----:B------:R-:W-:Y:S05]  /*89b0*/  BSYNC.RECONVERGENT B6 ;  /* 0x0000000000067941 */ /* 0x000fea0003800200 */
.L_x_7817:
[----:B------:R-:W-:-:S07]  /*89c0*/  VIADD R33, R33, 0x80 ;  /* 0x0000008021217836 */ /* 0x000fce0000000000 */
.L_x_7760:
[----:B------:R-:W-:Y:S05]  /*89d0*/  BSYNC.RECONVERGENT B7 ;  /* 0x0000000000077941 */ /* 0x000fea0003800200 */
.L_x_7759:
        /* <DEDUP_REMOVED lines=27> */
.L_x_7851:
[----:B------:R-:W3:Y:S02]  /*8b90*/  LDG.E.U8 R4, desc[UR36][R4.64] ;  /* 0x0000002404047981 */ /* 0x000ee4000c1e1100 */
[----:B---3--:R0:W3:Y:S01]  /*8ba0*/  I2F.F64.U16 R16, R4 ;  /* 0x0000000400107312 */ /* 0x0080e20000101800 */
[----:B------:R-:W-:Y:S05]  /*8bb0*/  BRA `(.L_x_7853) ;  /* 0x0000000c00647947 */ /* 0x000fea0003800000 */
.L_x_7850:
        /* <DEDUP_REMOVED lines=9> */
.L_x_7855:
[----:B------:R-:W3:Y:S02]  /*8c50*/  LDG.E R4, desc[UR36][R4.64] ;  /* 0x0000002404047981 */ /* 0x000ee4000c1e1900 */
[----:B---3--:R0:W3:Y:S01]  /*8c60*/  I2F.F64 R16, R4 ;  /* 0x0000000400107312 */ /* 0x0080e20000201c00 */
[----:B------:R-:W-:Y:S05]  /*8c70*/  BRA `(.L_x_7853) ;  /* 0x0000000c00347947 */ /* 0x000fea0003800000 */
.L_x_7854:
[----:B------:R-:W3:Y:S02]  /*8c80*/  LDG.E.U16 R4, desc[UR36][R4.64] ;  /* 0x0000002404047981 */ /* 0x000ee4000c1e1500 */
[----:B---3--:R0:W3:Y:S01]  /*8c90*/  I2F.F64.S16 R16, R4 ;  /* 0x0000000400107312 */ /* 0x0080e20000101c00 */
[----:B------:R-:W-:Y:S05]  /*8ca0*/  BRA `(.L_x_7853) ;  /* 0x0000000c00287947 */ /* 0x000fea0003800000 */
.L_x_7849:
        /* <DEDUP_REMOVED lines=10> */
.L_x_7857:
[----:B------:R-:W3:Y:S02]  /*8d50*/  LDG.E.U16 R0, desc[UR36][R4.64] ;  /* 0x0000002404007981 */ /* 0x000ee4000c1e1500 */
[----:B---3--:R-:W-:-:S05]  /*8d60*/  HADD2.F32 R0, -RZ, R0.H0_H0 ;  /* 0x20000000ff007230 */ /* 0x008fca0000004100 */
[----:B------:R-:W-:-:S04]  /*8d70*/  FMUL.FTZ R0, R0, 1 ;  /* 0x3f80000000007820 */ /* 0x000fc80000410000 */
[----:B------:R0:W3:Y:S01]  /*8d80*/  F2F.F64.F32 R16, R0 ;  /* 0x0000000000107310 */ /* 0x0000e20000201800 */
[----:B------:R-:W-:Y:S05]  /*8d90*/  BRA `(.L_x_7853) ;  /* 0x0000000800ec7947 */ /* 0x000fea0003800000 */
.L_x_7856:
        /* <DEDUP_REMOVED lines=10> */
.L_x_7859:
[----:B------:R-:W3:Y:S02]  /*8e40*/  LDG.E.U16 R4, desc[UR36][R4.64] ;  /* 0x0000002404047981 */ /* 0x000ee4000c1e1500 */
[----:B---3--:R-:W-:-:S05]  /*8e50*/  HADD2.F32 R0, -RZ, R4.H0_H0 ;  /* 0x20000004ff007230 */ /* 0x008fca0000004100 */
[----:B------:R-:W-:-:S04]  /*8e60*/  FMUL.FTZ R0, R0, 1 ;  /* 0x3f80000000007820 */ /* 0x000fc80000410000 */
[----:B------:R0:W3:Y:S01]  /*8e70*/  F2F.F64.F32 R16, R0 ;  /* 0x0000000000107310 */ /* 0x0000e20000201800 */
[----:B------:R-:W-:Y:S05]  /*8e80*/  BRA `(.L_x_7853) ;  /* 0x0000000800b07947 */ /* 0x000fea0003800000 */
.L_x_7858:
[----:B------:R0:W5:Y:S01]  /*8e90*/  LDG.E.64 R16, desc[UR36][R4.64] ;  /* 0x0000002404107981 */ /* 0x000162000c1e1b00 */
[----:B------:R-:W-:Y:S05]  /*8ea0*/  BRA `(.L_x_7853) ;  /* 0x0000000800a87947 */ /* 0x000fea0003800000 */
.L_x_7848:
        /* <DEDUP_REMOVED lines=13> */
.L_x_7862:
[----:B------:R0:W5:Y:S01]  /*8f80*/  LDG.E.64 R16, desc[UR36][R4.64] ;  /* 0x0000002404107981 */ /* 0x000162000c1e1b00 */
[----:B------:R-:W-:Y:S05]  /*8f90*/  BRA `(.L_x_7853) ;  /* 0x00000008006c7947 */ /* 0x000fea0003800000 */
.L_x_7861:
        /* <DEDUP_REMOVED lines=27> */
.L_x_7864:
        /* <DEDUP_REMOVED lines=15> */
.L_x_7863:
[----:B------:R-:W3:Y:S02]  /*9240*/  LDG.E.U16 R0, desc[UR36][R4.64] ;  /* 0x0000002404007981 */ /* 0x000ee4000c1e1500 */
[----:B---3--:R-:W-:-:S04]  /*9250*/  IMAD.U32 R0, R0, 0x10000, RZ ;  /* 0x0001000000007824 */ /* 0x008fc800078e00ff */
[----:B------:R-:W-:-:S04]  /*9260*/  FMUL.FTZ R0, R0, 1 ;  /* 0x3f80000000007820 */ /* 0x000fc80000410000 */
[----:B------:R0:W3:Y:S01]  /*9270*/  F2F.F64.F32 R16, R0 ;  /* 0x0000000000107310 */ /* 0x0000e20000201800 */
[----:B------:R-:W-:Y:S05]  /*9280*/  BRA `(.L_x_7853) ;  /* 0x0000000400b07947 */ /* 0x000fea0003800000 */
.L_x_7860:
        /* <DEDUP_REMOVED lines=11> */
.L_x_7867:
        /* <DEDUP_REMOVED lines=21> */
.L_x_7869:
[----:B------:R-:W-:Y:S05]  /*9490*/  BSYNC.RECONVERGENT B0 ;  /* 0x0000000000007941 */ /* 0x000fea0003800200 */
.L_x_7868:
[----:B------:R-:W-:Y:S01]  /*94a0*/  IMAD.SHL.U32 R0, R0, 0x100000, RZ ;  /* 0x0010000000007824 */ /* 0x000fe200078e00ff */
[----:B------:R-:W-:-:S04]  /*94b0*/  LEA R3, R3, 0x3b800000, 0x17 ;  /* 0x3b80000003037811 */ /* 0x000fc800078eb8ff */
[----:B------:R-:W-:-:S05]  /*94c0*/  LOP3.LUT R0, R3, R0, R7, 0xfe, !PT ;  /* 0x0000000003007212 */ /* 0x000fca00078efe07 */
[----:B------:R-:W-:-:S04]  /*94d0*/  FMUL.FTZ R0, R0, 1 ;  /* 0x3f80000000007820 */ /* 0x000fc80000410000 */
[----:B------:R0:W3:Y:S01]  /*94e0*/  F2F.F64.F32 R16, R0 ;  /* 0x0000000000107310 */ /* 0x0000e20000201800 */
[----:B------:R-:W-:Y:S05]  /*94f0*/  BRA `(.L_x_7853) ;  /* 0x0000000400147947 */ /* 0x000fea0003800000 */
.L_x_7866:
        /* <DEDUP_REMOVED lines=21> */
.L_x_7871:
[----:B------:R-:W-:Y:S05]  /*9650*/  BSYNC.RECONVERGENT B0 ;  /* 0x0000000000007941 */ /* 0x000fea0003800200 */
.L_x_7870:
[----:B------:R-:W-:Y:S01]  /*9660*/  IMAD.SHL.U32 R0, R0, 0x200000, RZ ;  /* 0x0020000000007824 */ /* 0x000fe200078e00ff */
[----:B------:R-:W-:-:S04]  /*9670*/  LEA R3, R3, 0x37800000, 0x17 ;  /* 0x3780000003037811 */ /* 0x000fc800078eb8ff */
[----:B------:R-:W-:-:S05]  /*9680*/  LOP3.LUT R0, R3, R0, R7, 0xfe, !PT ;  /* 0x0000000003007212 */ /* 0x000fca00078efe07 */
[----:B------:R-:W-:-:S04]  /*9690*/  FMUL.FTZ R0, R0, 1 ;  /* 0x3f80000000007820 */ /* 0x000fc80000410000 */
[----:B------:R0:W3:Y:S01]  /*96a0*/  F2F.F64.F32 R16, R0 ;  /* 0x0000000000107310 */ /* 0x0000e20000201800 */
[----:B------:R-:W-:Y:S05]  /*96b0*/  BRA `(.L_x_7853) ;  /* 0x0000000000a47947 */ /* 0x000fea0003800000 */
.L_x_7865:
        /* <DEDUP_REMOVED lines=18> */
.L_x_7852:
        /* <DEDUP_REMOVED lines=16> */
.L_x_7874:
[----:B------:R-:W-:Y:S01]  /*98e0*/  CS2R R16, SRZ ;  /* 0x0000000000107805 */ /* 0x000fe2000001ff00 */
[----:B------:R-:W-:Y:S06]  /*98f0*/  BRA `(.L_x_7853) ;  /* 0x0000000000147947 */ /* 0x000fec0003800000 */
.L_x_7873:
[----:B------:R-:W3:Y:S02]  /*9900*/  LDG.E.64 R16, desc[UR36][R4.64] ;  /* 0x0000002404107981 */ /* 0x000ee4000c1e1b00 */
[----:B---3--:R-:W0:Y:S01]  /*9910*/  I2F.F64.U64 R16, R16 ;  /* 0x0000001000107312 */ /* 0x008e220000301800 */
[----:B------:R-:W-:Y:S05]  /*9920*/  BRA `(.L_x_7853) ;  /* 0x0000000000087947 */ /* 0x000fea0003800000 */
.L_x_7872:
[----:B------:R-:W3:Y:S02]  /*9930*/  LDG.E R4, desc[UR36][R4.64] ;  /* 0x0000002404047981 */ /* 0x000ee4000c1e1900 */
[----:B---3--:R0:W3:Y:S02]  /*9940*/  I2F.F64.U32 R16, R4 ;  /* 0x0000000400107312 */ /* 0x0080e40000201800 */
.L_x_7853:
[----:B------:R-:W-:Y:S05]  /*9950*/  BSYNC.RECONVERGENT B6 ;  /* 0x0000000000067941 */ /* 0x000fea0003800200 */
.L_x_7847:
        /* <DEDUP_REMOVED lines=20> */
.L_x_7879:
[----:B------:R-:W2:Y:S02]  /*9aa0*/  LDG.E.U8 R4, desc[UR36][R4.64] ;  /* 0x0000002404047981 */ /* 0x000ea4000c1e1100 */
[----:B--2---:R0:W1:Y:S01]  /*9ab0*/  I2F.F64.U16 R22, R4 ;  /* 0x0000000400167312 */ /* 0x0040620000101800 */
[----:B------:R-:W-:Y:S05]  /*9ac0*/  BRA `(.L_x_7881) ;  /* 0x0000000c00647947 */ /* 0x000fea0003800000 */
.L_x_7878:
        /* <DEDUP_REMOVED lines=9> */
.L_x_7883:
[----:B------:R-:W2:Y:S02]  /*9b60*/  LDG.E R4, desc[UR36][R4.64] ;  /* 0x0000002404047981 */ /* 0x000ea4000c1e1900 */
[----:B--2---:R0:W1:Y:S01]  /*9b70*/  I2F.F64 R22, R4 ;  /* 0x0000000400167312 */ /* 0x0040620000201c00 */
[----:B------:R-:W-:Y:S05]  /*9b80*/  BRA `(.L_x_7881) ;  /* 0x0000000c00347947 */ /* 0x000fea0003800000 */
.L_x_7882:
[----:B------:R-:W2:Y:S02]  /*9b90*/  LDG.E.U16 R4, desc[UR36][R4.64] ;  /* 0x0000002404047981 */ /* 0x000ea4000c1e1500 */
[----:B--2---:R0:W1:Y:S01]  /*9ba0*/  I2F.F64.S16 R22, R4 ;  /* 0x0000000400167312 */ /* 0x0040620000101c00 */
[----:B------:R-:W-:Y:S05]  /*9bb0*/  BRA `(.L_x_7881) ;  /* 0x0000000c00287947 */ /* 0x000fea0003800000 */
.L_x_7877:
        /* <DEDUP_REMOVED lines=10> */
.L_x_7885:
[----:B------:R-:W2:Y:S02]  /*9c60*/  LDG.E.U16 R0, desc[UR36][R4.64] ;  /* 0x0000002404007981 */ /* 0x000ea4000c1e1500 */
[----:B--2---:R-:W-:-:S05]  /*9c70*/  HADD2.F32 R0, -RZ, R0.H0_H0 ;  /* 0x20000000ff007230 */ /* 0x004fca0000004100 */
[----:B------:R-:W-:-:S04]  /*9c80*/  FMUL.FTZ R0, R0, 1 ;  /* 0x3f80000000007820 */ /* 0x000fc80000410000 */
[----:B------:R0:W1:Y:S01]  /*9c90*/  F2F.F64.F32 R22, R0 ;  /* 0x0000000000167310 */ /* 0x0000620000201800 */
[----:B------:R-:W-:Y:S05]  /*9ca0*/  BRA `(.L_x_7881) ;  /* 0x0000000800ec7947 */ /* 0x000fea0003800000 */
.L_x_7884:
        /* <DEDUP_REMOVED lines=10> */
.L_x_7887:
[----:B------:R-:W2:Y:S02]  /*9d50*/  LDG.E.U16 R4, desc[UR36][R4.64] ;  /* 0x0000002404047981 */ /* 0x000ea4000c1e1500 */
[----:B--2---:R-:W-:-:S05]  /*9d60*/  HADD2.F32 R0, -RZ, R4.H0_H0 ;  /* 0x20000004ff007230 */ /* 0x004fca0000004100 */
[----:B------:R-:W-:-:S04]  /*9d70*/  FMUL.FTZ R0, R0, 1 ;  /* 0x3f80000000007820 */ /* 0x000fc80000410000 */
[----:B------:R0:W1:Y:S01]  /*9d80*/  F2F.F64.F32 R22, R0 ;  /* 0x0000000000167310 */ /* 0x0000620000201800 */
[----:B------:R-:W-:Y:S05]  /*9d90*/  BRA `(.L_x_7881) ;  /* 0x0000000800b07947 */ /* 0x000fea0003800000 */
.L_x_7886:
[----:B------:R0:W5:Y:S01]  /*9da0*/  LDG.E.64 R22, desc[UR36][R4.64] ;  /* 0x0000002404167981 */ /* 0x000162000c1e1b00 */
[----:B------:R-:W-:Y:S05]  /*9db0*/  BRA `(.L_x_7881) ;  /* 0x0000000800a87947 */ /* 0x000fea0003800000 */
.L_x_7876:
        /* <DEDUP_REMOVED lines=13> */
.L_x_7890:
[----:B------:R0:W5:Y:S01]  /*9e90*/  LDG.E.64 R22, desc[UR36][R4.64] ;  /* 0x0000002404167981 */ /* 0x000162000c1e1b00 */
[----:B------:R-:W-:Y:S05]  /*9ea0*/  BRA `(.L_x_7881) ;  /* 0x00000008006c7947 */ /* 0x000fea0003800000 */
.L_x_7889:
        /* <DEDUP_REMOVED lines=27> */
.L_x_7892:
        /* <DEDUP_REMOVED lines=15> */
.L_x_7891:
[----:B------:R-:W2:Y:S02]  /*a150*/  LDG.E.U16 R0, desc[UR36][R4.64] ;  /* 0x0000002404007981 */ /* 0x000ea4000c1e1500 */
[----:B--2---:R-:W-:-:S04]  /*a160*/  IMAD.U32 R0, R0, 0x10000, RZ ;  /* 0x0001000000007824 */ /* 0x004fc800078e00ff */
[----:B------:R-:W-:-:S04]  /*a170*/  FMUL.FTZ R0, R0, 1 ;  /* 0x3f80000000007820 */ /* 0x000fc80000410000 */
[----:B------:R0:W1:Y:S01]  /*a180*/  F2F.F64.F32 R22, R0 ;  /* 0x0000000000167310 */ /* 0x0000620000201800 */
[----:B------:R-:W-:Y:S05]  /*a190*/  BRA `(.L_x_7881) ;  /* 0x0000000400b07947 */ /* 0x000fea0003800000 */
.L_x_7888:
        /* <DEDUP_REMOVED lines=11> */
.L_x_7895:
        /* <DEDUP_REMOVED lines=21> */
.L_x_7897:
[----:B------:R-:W-:Y:S05]  /*a3a0*/  BSYNC.RECONVERGENT B0 ;  /* 0x0000000000007941 */ /* 0x000fea0003800200 */
.L_x_7896:
[----:B------:R-:W-:Y:S01]  /*a3b0*/  IMAD.SHL.U32 R0, R0, 0x100000, RZ ;  /* 0x0010000000007824 */ /* 0x000fe200078e00ff */
[----:B------:R-:W-:-:S04]  /*a3c0*/  LEA R3, R3, 0x3b800000, 0x17 ;  /* 0x3b80000003037811 */ /* 0x000fc800078eb8ff */
[----:B------:R-:W-:-:S05]  /*a3d0*/  LOP3.LUT R0, R3, R0, R7, 0xfe, !PT ;  /* 0x0000000003007212 */ /* 0x000fca00078efe07 */
[----:B------:R-:W-:-:S04]  /*a3e0*/  FMUL.FTZ R0, R0, 1 ;  /* 0x3f80000000007820 */ /* 0x000fc80000410000 */
[----:B------:R0:W1:Y:S01]  /*a3f0*/  F2F.F64.F32 R22, R0 ;  /* 0x0000000000167310 */ /* 0x0000620000201800 */
[----:B------:R-:W-:Y:S05]  /*a400*/  BRA `(.L_x_7881) ;  /* 0x0000000400147947 */ /* 0x000fea0003800000 */
.L_x_7894:
        /* <DEDUP_REMOVED lines=21> */
.L_x_7899:
[----:B------:R-:W-:Y:S05]  /*a560*/  BSYNC.RECONVERGENT B0 ;  /* 0x0000000000007941 */ /* 0x000fea0003800200 */
.L_x_7898:
[----:B------:R-:W-:Y:S01]  /*a570*/  IMAD.SHL.U32 R0, R0, 0x200000, RZ ;  /* 0x0020000000007824 */ /* 0x000fe200078e00ff */
[----:B------:R-:W-:-:S04]  /*a580*/  LEA R3, R3, 0x37800000, 0x17 ;  /* 0x3780000003037811 */ /* 0x000fc800078eb8ff */
[----:B------:R-:W-:-:S05]  /*a590*/  LOP3.LUT R0, R3, R0, R7, 0xfe, !PT ;  /* 0x0000000003007212 */ /* 0x000fca00078efe07 */
[----:B------:R-:W-:-:S04]  /*a5a0*/  FMUL.FTZ R0, R0, 1 ;  /* 0x3f80000000007820 */ /* 0x000fc80000410000 */
[----:B------:R0:W1:Y:S01]  /*a5b0*/  F2F.F64.F32 R22, R0 ;  /* 0x0000000000167310 */ /* 0x0000620000201800 */
[----:B------:R-:W-:Y:S05]  /*a5c0*/  BRA `(.L_x_7881) ;  /* 0x0000000000a47947 */ /* 0x000fea0003800000 */
.L_x_7893:
        /* <DEDUP_REMOVED lines=18> */
.L_x_7880:
        /* <DEDUP_REMOVED lines=16> */
.L_x_7902:
[----:B------:R-:W-:Y:S01]  /*a7f0*/  CS2R R22, SRZ ;  /* 0x0000000000167805 */ /* 0x000fe2000001ff00 */
[----:B------:R-:W-:Y:S06]  /*a800*/  BRA `(.L_x_7881) ;  /* 0x0000000000147947 */ /* 0x000fec0003800000 */
.L_x_7901:
[----:B------:R-:W2:Y:S02]  /*a810*/  LDG.E.64 R22, desc[UR36][R4.64] ;  /* 0x0000002404167981 */ /* 0x000ea4000c1e1b00 */
[----:B--2---:R-:W0:Y:S01]  /*a820*/  I2F.F64.U64 R22, R22 ;  /* 0x0000001600167312 */ /* 0x004e220000301800 */
[----:B------:R-:W-:Y:S05]  /*a830*/  BRA `(.L_x_7881) ;  /* 0x0000000000087947 */ /* 0x000fea0003800000 */
.L_x_7900:
[----:B------:R-:W2:Y:S02]  /*a840*/  LDG.E R4, desc[UR36][R4.64] ;  /* 0x0000002404047981 */ /* 0x000ea4000c1e1900 */
[----:B--2---:R0:W1:Y:S02]  /*a850*/  I2F.F64.U32 R22, R4 ;  /* 0x0000000400167312 */ /* 0x0040640000201800 */
.L_x_7881:
[----:B------:R-:W-:Y:S05]  /*a860*/  BSYNC.RECONVERGENT B6 ;  /* 0x0000000000067941 */ /* 0x000fea0003800200 */
.L_x_7875:
        /* <DEDUP_REMOVED lines=19> */
.L_x_7906:
[----:B------:R-:W3:Y:S02]  /*a9a0*/  LDG.E.U8 R4, desc[UR36][R4.64] ;  /* 0x0000002404047981 */ /* 0x000ee4000c1e1100 */
[----:B---3--:R0:W3:Y:S01]  /*a9b0*/  I2F.F64.U16 R18, R4 ;  /* 0x0000000400127312 */ /* 0x0080e20000101800 */
[----:B------:R-:W-:Y:S05]  /*a9c0*/  BRA `(.L_x_7846) ;  /* 0x0000000c00587947 */ /* 0x000fea0003800000 */
.L_x_7905:
        /* <DEDUP_REMOVED lines=9> */
.L_x_7909:
[----:B------:R-:W3:Y:S02]  /*aa60*/  LDG.E R4, desc[UR36][R4.64] ;  /* 0x0000002404047981 */ /* 0x000ee4000c1e1900 */
[----:B---3--:R0:W3:Y:S01]  /*aa70*/  I2F.F64 R18, R4 ;  /* 0x0000000400127312 */ /* 0x0080e20000201c00 */
[----:B------:R-:W-:Y:S05]  /*aa80*/  BRA `(.L_x_7846) ;  /* 0x0000000c00287947 */ /* 0x000fea0003800000 */
.L_x_7908:
[----:B------:R-:W3:Y:S02]  /*aa90*/  LDG.E.U16 R4, desc[UR36][R4.64] ;  /* 0x0000002404047981 */ /* 0x000ee4000c1e1500 */
[----:B---3--:R0:W3:Y:S01]  /*aaa0*/  I2F.F64.S16 R18, R4 ;  /* 0x0000000400127312 */ /* 0x0080e20000101c00 */
[----:B------:R-:W-:Y:S05]  /*aab0*/  BRA `(.L_x_7846) ;  /* 0x0000000c001c7947 */ /* 0x000fea0003800000 */
.L_x_7904:
        /* <DEDUP_REMOVED lines=10> */
.L_x_7911:
[----:B------:R-:W3:Y:S02]  /*ab60*/  LDG.E.U16 R0, desc[UR36][R4.64] ;  /* 0x0000002404007981 */ /* 0x000ee4000c1e1500 */
[----:B---3--:R-:W-:-:S05]  /*ab70*/  HADD2.F32 R0, -RZ, R0.H0_H0 ;  /* 0x20000000ff007230 */ /* 0x008fca0000004100 */
[----:B------:R-:W-:-:S04]  /*ab80*/  FMUL.FTZ R0, R0, 1 ;  /* 0x3f80000000007820 */ /* 0x000fc80000410000 */
[----:B------:R0:W3:Y:S01]  /*ab90*/  F2F.F64.F32 R18, R0 ;  /* 0x0000000000127310 */ /* 0x0000e20000201800 */
[----:B------:R-:W-:Y:S05]  /*aba0*/  BRA `(.L_x_7846) ;  /* 0x0000000800e07947 */ /* 0x000fea0003800000 */
.L_x_7910:
        /* <DEDUP_REMOVED lines=10> */
.L_x_7913:
[----:B------:R-:W3:Y:S02]  /*ac50*/  LDG.E.U16 R4, desc[UR36][R4.64] ;  /* 0x0000002404047981 */ /* 0x000ee4000c1e1500 */
[----:B---3--:R-:W-:-:S05]  /*ac60*/  HADD2.F32 R0, -RZ, R4.H0_H0 ;  /* 0x20000004ff007230 */ /* 0x008fca0000004100 */
[----:B------:R-:W-:-:S04]  /*ac70*/  FMUL.FTZ R0, R0, 1 ;  /* 0x3f80000000007820 */ /* 0x000fc80000410000 */
[----:B------:R0:W3:Y:S01]  /*ac80*/  F2F.F64.F32 R18, R0 ;  /* 0x0000000000127310 */ /* 0x0000e20000201800 */
[----:B------:R-:W-:Y:S05]  /*ac90*/  BRA `(.L_x_7846) ;  /* 0x0000000800a47947 */ /* 0x000fea0003800000 */
.L_x_7912:
[----:B------:R0:W5:Y:S01]  /*aca0*/  LDG.E.64 R18, desc[UR36][R4.64] ;  /* 0x0000002404127981 */ /* 0x000162000c1e1b00 */
[----:B------:R-:W-:Y:S05]  /*acb0*/  BRA `(.L_x_7846) ;  /* 0x00000008009c7947 */ /* 0x000fea0003800000 */
.L_x_7903:
        /* <DEDUP_REMOVED lines=13> */
.L_x_7916:
[----:B------:R0:W5:Y:S01]  /*ad90*/  LDG.E.64 R18, desc[UR36][R4.64] ;  /* 0x0000002404127981 */ /* 0x000162000c1e1b00 */
[----:B------:R-:W-:Y:S05]  /*ada0*/  BRA `(.L_x_7846) ;  /* 0x0000000800607947 */ /* 0x000fea0003800000 */
.L_x_7915:
        /* <DEDUP_REMOVED lines=27> */
.L_x_7918:
        /* <DEDUP_REMOVED lines=15> */
.L_x_7917:
[----:B------:R-:W3:Y:S02]  /*b050*/  LDG.E.U16 R0, desc[UR36][R4.64] ;  /* 0x0000002404007981 */ /* 0x000ee4000c1e1500 */
[----:B---3--:R-:W-:-:S04]  /*b060*/  IMAD.U32 R0, R0, 0x10000, RZ ;  /* 0x0001000000007824 */ /* 0x008fc800078e00ff */
[----:B------:R-:W-:-:S04]  /*b070*/  FMUL.FTZ R0, R0, 1 ;  /* 0x3f80000000007820 */ /* 0x000fc80000410000 */
[----:B------:R0:W3:Y:S01]  /*b080*/  F2F.F64.F32 R18, R0 ;  /* 0x0000000000127310 */ /* 0x0000e20000201800 */
[----:B------:R-:W-:Y:S05]  /*b090*/  BRA `(.L_x_7846) ;  /* 0x0000000400a47947 */ /* 0x000fea0003800000 */
.L_x_7914:
        /* <DEDUP_REMOVED lines=11> */
.L_x_7921:
        /* <DEDUP_REMOVED lines=20> */
.L_x_7923:
[----:B------:R-:W-:Y:S05]  /*b290*/  BSYNC.RECONVERGENT B0 ;  /* 0x0000000000007941 */ /* 0x000fea0003800200 */
.L_x_7922:
[----:B------:R-:W-:Y:S01]  /*b2a0*/  IMAD.SHL.U32 R0, R0, 0x100000, RZ ;  /* 0x0010000000007824 */ /* 0x000fe200078e00ff */
[----:B------:R-:W-:-:S04]  /*b2b0*/  LEA R3, R3, 0x3b800000, 0x17 ;  /* 0x3b80000003037811 */ /* 0x000fc800078eb8ff */
[----:B------:R-:W-:-:S05]  /*b2c0*/  LOP3.LUT R0, R3, R0, R7, 0xfe, !PT ;  /* 0x0000000003007212 */ /* 0x000fca00078efe07 */
[----:B------:R-:W-:-:S04]  /*b2d0*/  FMUL.FTZ R0, R0, 1 ;  /* 0x3f80000000007820 */ /* 0x000fc80000410000 */
[----:B------:R0:W3:Y:S01]  /*b2e0*/  F2F.F64.F32 R18, R0 ;  /* 0x0000000000127310 */ /* 0x0000e20000201800 */
[----:B------:R-:W-:Y:S05]  /*b2f0*/  BRA `(.L_x_7846) ;  /* 0x00000004000c7947 */ /* 0x000fea0003800000 */
.L_x_7920:
        /* <DEDUP_REMOVED lines=20> */
.L_x_7925:
[----:B------:R-:W-:Y:S05]  /*b440*/  BSYNC.RECONVERGENT B0 ;  /* 0x0000000000007941 */ /* 0x000fea0003800200 */
.L_x_7924:
[----:B------:R-:W-:Y:S01]  /*b450*/  IMAD.SHL.U32 R0, R0, 0x200000, RZ ;  /* 0x0020000000007824 */ /* 0x000fe200078e00ff */
[----:B------:R-:W-:-:S04]  /*b460*/  LEA R3, R3, 0x37800000, 0x17 ;  /* 0x3780000003037811 */ /* 0x000fc800078eb8ff */
[----:B------:R-:W-:-:S05]  /*b470*/  LOP3.LUT R0, R3, R0, R7, 0xfe, !PT ;  /* 0x0000000003007212 */ /* 0x000fca00078efe07 */
[----:B------:R-:W-:-:S04]  /*b480*/  FMUL.FTZ R0, R0, 1 ;  /* 0x3f80000000007820 */ /* 0x000fc80000410000 */
[----:B------:R0:W3:Y:S01]  /*b490*/  F2F.F64.F32 R18, R0 ;  /* 0x0000000000127310 */ /* 0x0000e20000201800 */
[----:B------:R-:W-:Y:S05]  /*b4a0*/  BRA `(.L_x_7846) ;  /* 0x0000000000a07947 */ /* 0x000fea0003800000 */
.L_x_7919:
        /* <DEDUP_REMOVED lines=18> */
.L_x_7907:
        /* <DEDUP_REMOVED lines=16> */
.L_x_7928:
[----:B------:R-:W-:Y:S05]  /*b6d0*/  BRA `(.L_x_7846) ;  /* 0x0000000000147947 */ /* 0x000fea0003800000 */
.L_x_7927:
[----:B------:R-:W3:Y:S02]  /*b6e0*/  LDG.E.64 R18, desc[UR36][R4.64] ;  /* 0x0000002404127981 */ /* 0x000ee4000c1e1b00 */
[----:B---3--:R-:W0:Y:S01]  /*b6f0*/  I2F.F64.U64 R18, R18 ;  /* 0x0000001200127312 */ /* 0x008e220000301800 */
[----:B------:R-:W-:Y:S05]  /*b700*/  BRA `(.L_x_7846) ;  /* 0x0000000000087947 */ /* 0x000fea0003800000 */
.L_x_7926:
[----:B------:R-:W3:Y:S02]  /*b710*/  LDG.E R4, desc[UR36][R4.64] ;  /* 0x0000002404047981 */ /* 0x000ee4000c1e1900 */
[----:B---3--:R0:W3:Y:S02]  /*b720*/  I2F.F64.U32 R18, R4 ;  /* 0x0000000400127312 */ /* 0x0080e40000201800 */
.L_x_7846:
[----:B------:R-:W-:Y:S05]  /*b730*/  BSYNC.RECONVERGENT B7 ;  /* 0x0000000000077941 */ /* 0x000fea0003800200 */
.L_x_7845:
[----:B------:R-:W1:Y:S01]  /*b740*/  LDC.U8 R33, c[0x0][0x3bc] ;  /* 0x0000ef00ff217b82 */ /* 0x000e620000000000 */
[CC--:B------:R-:W-:Y:S01]  /*b750*/  ISETP.GE.AND P2, PT, R34.reuse, R2.reuse, PT ;  /* 0x000000022200720c */ /* 0x0c0fe20003f46270 */
[C---:B0--3--:R-:W-:Y:S01]  /*b760*/  VIADD R3, R34.reuse, 0x100 ;  /* 0x0000010022037836 */ /* 0x049fe20000000000 */
[----:B------:R-:W-:Y:S01]  /*b770*/  BSSY.RECONVERGENT B0, `(.L_x_7929) ;  /* 0x000000c000007945 */ /* 0x000fe20003800200 */
[C---:B------:R-:W-:Y:S02]  /*b780*/  VIADD R5, R34.reuse, 0x180 ;  /* 0x0000018022057836 */ /* 0x040fe40000000000 */
[----:B------:R-:W-:Y:S01]  /*b790*/  VIADD R35, R34, 0x80 ;  /* 0x0000008022237836 */ /* 0x000fe20000000000 */
[-C--:B------:R-:W-:Y:S02]  /*b7a0*/  ISETP.GE.AND P0, PT, R3, R2.reuse, PT ;  /* 0x000000020300720c */ /* 0x080fe40003f06270 */
[-C--:B------:R-:W-:Y:S02]  /*b7b0*/  ISETP.GE.AND P1, PT, R5, R2.reuse, PT ;  /* 0x000000020500720c */ /* 0x080fe40003f26270 */
[----:B------:R-:W-:-:S03]  /*b7c0*/  ISETP.GE.AND P4, PT, R35, R2, PT ;  /* 0x000000022300720c */ /* 0x000fc60003f86270 */
[----:B------:R-:W-:Y:S10]  /*b7d0*/  @P2 BRA `(.L_x_7930) ;  /* 0x0000000000142947 */ /* 0x000ff40003800000 */
[----:B--2--5:R-:W-:Y:S02]  /*b7e0*/  DSETP.GEU.AND P3, PT, |R40|, 0.5, PT ;  /* 0x3fe000002800742a */ /* 0x024fe40003f6e200 */
[----:B-1--4-:R-:W-:-:S12]  /*b7f0*/  DADD R6, R42, -R44 ;  /* 0x000000002a067229 */ /* 0x012fd8000000082c */
[----:B------:R-:W-:Y:S02]  /*b800*/  @!P3 DFMA R4, R6, R40, R44 ;  /* 0x000000280604b22b */ /* 0x000fe4000000002c */
[----:B------:R-:W-:-:S08]  /*b810*/  @P3 DADD R40, -R40, 1 ;  /* 0x3ff0000028283429 */ /* 0x000fd00000000100 */
[----:B------:R-:W-:-:S11]  /*b820*/  @P3 DFMA R4, -R6, R40, R42 ;  /* 0x000000280604322b */ /* 0x000fd6000000012a */
.L_x_7930:
[----:B------:R-:W-:Y:S05]  /*b830*/  BSYNC.RECONVERGENT B0 ;  /* 0x0000000000007941 */ /* 0x000fea0003800200 */
.L_x_7929:
[----:B------:R-:W-:Y:S04]  /*b840*/  BSSY.RECONVERGENT B0, `(.L_x_7931) ;  /* 0x0000007000007945 */ /* 0x000fe80003800200 */
[----:B------:R-:W-:Y:S05]  /*b850*/  @P4 BRA `(.L_x_7932) ;  /* 0x0000000000144947 */ /* 0x000fea0003800000 */
[----:B-1---5:R-:W-:Y:S02]  /*b860*/  DSETP.GEU.AND P3, PT, |R36|, 0.5, PT ;  /* 0x3fe000002400742a */ /* 0x022fe40003f6e200 */
[----:B--2---:R-:W-:-:S12]  /*b870*/  DADD R6, R38, -R28 ;  /* 0x0000000026067229 */ /* 0x004fd8000000081c */
[----:B------:R-:W-:Y:S02]  /*b880*/  @!P3 DFMA R28, R6, R36, R28 ;  /* 0x00000024061cb22b */ /* 0x000fe4000000001c */
[----:B------:R-:W-:-:S08]  /*b890*/  @P3 DADD R36, -R36, 1 ;  /* 0x3ff0000024243429 */ /* 0x000fd00000000100 */
[----:B------:R-:W-:-:S11]  /*b8a0*/  @P3 DFMA R28, -R6, R36, R38 ;  /* 0x00000024061c322b */ /* 0x000fd60000000126 */
.L_x_7932:
[----:B------:R-:W-:Y:S05]  /*b8b0*/  BSYNC.RECONVERGENT B0 ;  /* 0x0000000000007941 */ /* 0x000fea0003800200 */
.L_x_7931:
[----:B------:R-:W-:Y:S04]  /*b8c0*/  BSSY.RECONVERGENT B0, `(.L_x_7933) ;  /* 0x0000007000007945 */ /* 0x000fe80003800200 */
[----:B------:R-:W-:Y:S05]  /*b8d0*/  @P0 BRA `(.L_x_7934) ;  /* 0x0000000000140947 */ /* 0x000fea0003800000 */
[----:B--2--5:R-:W-:Y:S02]  /*b8e0*/  DSETP.GEU.AND P0, PT, |R26|, 0.5, PT ;  /* 0x3fe000001a00742a */ /* 0x024fe40003f0e200 */
[----:B-1----:R-:W-:-:S12]  /*b8f0*/  DADD R6, R30, -R24 ;  /* 0x000000001e067229 */ /* 0x002fd80000000818 */
[----:B------:R-:W-:Y:S02]  /*b900*/  @!P0 DFMA R24, R6, R26, R24 ;  /* 0x0000001a0618822b */ /* 0x000fe40000000018 */
[----:B------:R-:W-:-:S08]  /*b910*/  @P0 DADD R26, -R26, 1 ;  /* 0x3ff000001a1a0429 */ /* 0x000fd00000000100 */
[----:B------:R-:W-:-:S11]  /*b920*/  @P0 DFMA R24, -R6, R26, R30 ;  /* 0x0000001a0618022b */ /* 0x000fd6000000011e */
.L_x_7934:
[----:B------:R-:W-:Y:S05]  /*b930*/  BSYNC.RECONVERGENT B0 ;  /* 0x0000000000007941 */ /* 0x000fea0003800200 */
.L_x_7933:
[----:B------:R-:W-:Y:S04]  /*b940*/  BSSY.RECONVERGENT B0, `(.L_x_7935) ;  /* 0x0000007000007945 */ /* 0x000fe80003800200 */
[----:B------:R-:W-:Y:S05]  /*b950*/  @P1 BRA `(.L_x_7936) ;  /* 0x0000000000141947 */ /* 0x000fea0003800000 */
[----:B-----5:R-:W-:Y:S02]  /*b960*/  DSETP.GEU.AND P0, PT, |R18|, 0.5, PT ;  /* 0x3fe000001200742a */ /* 0x020fe40003f0e200 */
[----:B-12---:R-:W-:-:S12]  /*b970*/  DADD R6, R22, -R16 ;  /* 0x0000000016067229 */ /* 0x006fd80000000810 */
[----:B------:R-:W-:Y:S02]  /*b980*/  @!P0 DFMA R16, R6, R18, R16 ;  /* 0x000000120610822b */ /* 0x000fe40000000010 */
[----:B------:R-:W-:-:S08]  /*b990*/  @P0 DADD R18, -R18, 1 ;  /* 0x3ff0000012120429 */ /* 0x000fd00000000100 */
[----:B------:R-:W-:-:S11]  /*b9a0*/  @P0 DFMA R16, -R6, R18, R22 ;  /* 0x000000120610022b */ /* 0x000fd60000000116 */
.L_x_7936:
[----:B------:R-:W-:Y:S05]  /*b9b0*/  BSYNC.RECONVERGENT B0 ;  /* 0x0000000000007941 */ /* 0x000fea0003800200 */
.L_x_7935:
[----:B------:R-:W-:Y:S04]  /*b9c0*/  BSSY.RECONVERGENT B6, `(.L_x_7937) ;  /* 0x0000128000067945 */ /* 0x000fe80003800200 */
[----:B------:R-:W-:Y:S05]  /*b9d0*/  @P2 BRA `(.L_x_7938) ;  /* 0x0000001000982947 */ /* 0x000fea0003800000 */
[----:B------:R-:W0:Y:S01]  /*b9e0*/  LDCU UR4, c[0x0][0x3c0] ;  /* 0x00007800ff0477ac */ /* 0x000e220008000800 */
[----:B------:R-:W3:Y:S01]  /*b9f0*/  LDC.64 R8, c[0x0][0x388] ;  /* 0x0000e200ff087b82 */ /* 0x000ee20000000a00 */
[----:B------:R-:W-:Y:S01]  /*ba00*/  IMAD R0, R32, 0x200, R34 ;  /* 0x0000020020007824 */ /* 0x000fe200078e0222 */
[----:B-1----:R-:W-:-:S03]  /*ba10*/  PRMT R6, R33, 0x9910, RZ ;  /* 0x0000991021067816 */ /* 0x002fc600000000ff */
[----:B0-----:R-:W-:Y:S02]  /*ba20*/  IMAD R3, R0, UR4, RZ ;  /* 0x0000000400037c24 */ /* 0x001fe4000f8e02ff */
        /* <DEDUP_REMOVED lines=17> */
.L_x_7942:
[----:B------:R-:W0:Y:S01]  /*bb40*/  F2I.S64.F64.TRUNC R4, R4 ;  /* 0x0000000400047311 */ /* 0x000e22000030d900 */
[----:B------:R-:W-:Y:S02]  /*bb50*/  IMAD.MOV.U32 R34, RZ, RZ, R35 ;  /* 0x000000ffff227224 */ /* 0x000fe400078e0023 */
[----:B0-----:R-:W-:-:S05]  /*bb60*/  IMAD.MOV.U32 R3, RZ, RZ, R4 ;  /* 0x000000ffff037224 */ /* 0x001fca00078e0004 */
[----:B------:R0:W-:Y:S01]  /*bb70*/  STG.E.U8 desc[UR36][R8.64], R3 ;  /* 0x0000000308007986 */ /* 0x0001e2000c101124 */
[----:B------:R-:W-:Y:S05]  /*bb80*/  BRA `(.L_x_7938) ;  /* 0x00000010002c7947 */ /* 0x000fea0003800000 */
.L_x_7941:
        /* <DEDUP_REMOVED lines=10> */
.L_x_7945:
[----:B------:R-:W0:Y:S01]  /*bc30*/  F2I.F64.TRUNC R5, R4 ;  /* 0x0000000400057311 */ /* 0x000e22000030d100 */
[----:B------:R-:W-:Y:S01]  /*bc40*/  IMAD.MOV.U32 R34, RZ, RZ, R35 ;  /* 0x000000ffff227224 */ /* 0x000fe200078e0023 */
[----:B0-----:R0:W-:Y:S01]  /*bc50*/  STG.E desc[UR36][R8.64], R5 ;  /* 0x0000000508007986 */ /* 0x0011e2000c101924 */
[----:B------:R-:W-:Y:S05]  /*bc60*/  BRA `(.L_x_7938) ;  /* 0x0000000c00f47947 */ /* 0x000fea0003800000 */
.L_x_7944:
[----:B------:R-:W0:Y:S01]  /*bc70*/  F2I.F64.TRUNC R5, R4 ;  /* 0x0000000400057311 */ /* 0x000e22000030d100 */
[----:B------:R-:W-:Y:S01]  /*bc80*/  IMAD.MOV.U32 R34, RZ, RZ, R35 ;  /* 0x000000ffff227224 */ /* 0x000fe200078e0023 */
[----:B0-----:R0:W-:Y:S01]  /*bc90*/  STG.E.U16 desc[UR36][R8.64], R5 ;  /* 0x0000000508007986 */ /* 0x0011e2000c101524 */
[----:B------:R-:W-:Y:S05]  /*bca0*/  BRA `(.L_x_7938) ;  /* 0x0000000c00e47947 */ /* 0x000fea0003800000 */
.L_x_7940:
        /* <DEDUP_REMOVED lines=14> */
.L_x_7947:
        /* <DEDUP_REMOVED lines=9> */
.L_x_7946:
        /* <DEDUP_REMOVED lines=15> */
.L_x_7949:
        /* <DEDUP_REMOVED lines=10> */
.L_x_7948:
[----:B------:R0:W-:Y:S01]  /*bfb0*/  STG.E.64 desc[UR36][R8.64], R4 ;  /* 0x0000000408007986 */ /* 0x0001e2000c101b24 */
[----:B------:R-:W-:Y:S01]  /*bfc0*/  IMAD.MOV.U32 R34, RZ, RZ, R35 ;  /* 0x000000ffff227224 */ /* 0x000fe200078e0023 */
[----:B------:R-:W-:Y:S06]  /*bfd0*/  BRA `(.L_x_7938) ;  /* 0x0000000c00187947 */ /* 0x000fec0003800000 */
.L_x_7939:
        /* <DEDUP_REMOVED lines=13> */
.L_x_7952:
[----:B------:R-:W-:Y:S01]  /*c0b0*/  CS2R R6, SRZ ;  /* 0x0000000000067805 */ /* 0x000fe2000001ff00 */
[----:B------:R-:W-:-:S04]  /*c0c0*/  IMAD.MOV.U32 R34, RZ, RZ, R35 ;  /* 0x000000ffff227224 */ /* 0x000fc800078e0023 */
[----:B------:R0:W-:Y:S01]  /*c0d0*/  STG.E.128 desc[UR36][R8.64], R4 ;  /* 0x0000000408007986 */ /* 0x0001e2000c101d24 */
[----:B------:R-:W-:Y:S05]  /*c0e0*/  BRA `(.L_x_7938) ;  /* 0x0000000800d47947 */ /* 0x000fea0003800000 */
.L_x_7951:
        /* <DEDUP_REMOVED lines=23> */
.L_x_7956:
[----:B------:R-:W-:Y:S05]  /*c260*/  BSYNC.RECONVERGENT B0 ;  /* 0x0000000000007941 */ /* 0x000fea0003800200 */
.L_x_7955:
[----:B------:R-:W-:Y:S01]  /*c270*/  LOP3.LUT R7, R0, 0x80, R7, 0xf8, !PT ;  /* 0x0000008000077812 */ /* 0x000fe200078ef807 */
[----:B------:R-:W-:-:S04]  /*c280*/  IMAD.MOV.U32 R34, RZ, RZ, R35 ;  /* 0x000000ffff227224 */ /* 0x000fc800078e0023 */
[----:B------:R0:W-:Y:S01]  /*c290*/  STG.E.U8 desc[UR36][R8.64], R7 ;  /* 0x0000000708007986 */ /* 0x0001e2000c101124 */
[----:B------:R-:W-:Y:S05]  /*c2a0*/  BRA `(.L_x_7938) ;  /* 0x0000000800647947 */ /* 0x000fea0003800000 */
.L_x_7954:
        /* <DEDUP_REMOVED lines=19> */
.L_x_7958:
[----:B------:R-:W-:Y:S05]  /*c3e0*/  BSYNC.RECONVERGENT B0 ;  /* 0x0000000000007941 */ /* 0x000fea0003800200 */
.L_x_7957:
[----:B------:R-:W-:Y:S01]  /*c3f0*/  LOP3.LUT R7, R0, 0x80, R7, 0xf8, !PT ;  /* 0x0000008000077812 */ /* 0x000fe200078ef807 */
[----:B------:R-:W-:-:S04]  /*c400*/  IMAD.MOV.U32 R34, RZ, RZ, R35 ;  /* 0x000000ffff227224 */ /* 0x000fc800078e0023 */
[----:B------:R0:W-:Y:S01]  /*c410*/  STG.E.U8 desc[UR36][R8.64], R7 ;  /* 0x0000000708007986 */ /* 0x0001e2000c101124 */
[----:B------:R-:W-:Y:S05]  /*c420*/  BRA `(.L_x_7938) ;  /* 0x0000000800047947 */ /* 0x000fea0003800000 */
.L_x_7953:
        /* <DEDUP_REMOVED lines=9> */
.L_x_7950:
        /* <DEDUP_REMOVED lines=12> */
.L_x_7961:
        /* <DEDUP_REMOVED lines=17> */
.L_x_7964:
[----:B------:R-:W-:-:S04]  /*c690*/  SHF.R.U32.HI R0, RZ, 0x14, R7 ;  /* 0x00000014ff007819 */ /* 0x000fc80000011607 */
[----:B------:R-:W-:-:S04]  /*c6a0*/  LOP3.LUT R0, R0, 0x1, RZ, 0xc0, !PT ;  /* 0x0000000100007812 */ /* 0x000fc800078ec0ff */
[----:B------:R-:W-:-:S04]  /*c6b0*/  IADD3 R0, PT, PT, R7, 0x487ffff, R0 ;  /* 0x0487ffff07007810 */ /* 0x000fc80007ffe000 */
[----:B------:R-:W-:-:S04]  /*c6c0*/  SHF.R.U32.HI R0, RZ, 0x14, R0 ;  /* 0x00000014ff007819 */ /* 0x000fc80000011600 */
[----:B------:R-:W-:-:S07]  /*c6d0*/  LOP3.LUT R3, R0, 0xff, RZ, 0xc0, !PT ;  /* 0x000000ff00037812 */ /* 0x000fce00078ec0ff */
.L_x_7965:
[----:B------:R-:W-:-:S04]  /*c6e0*/  SHF.R.U32.HI R0, RZ, 0x18, R7 ;  /* 0x00000018ff007819 */ /* 0x000fc80000011607 */
[----:B------:R-:W-:-:S07]  /*c6f0*/  LOP3.LUT R0, R3, 0x80, R0, 0xf8, !PT ;  /* 0x0000008003007812 */ /* 0x000fce00078ef800 */
.L_x_7963:
[----:B------:R-:W-:Y:S05]  /*c700*/  BSYNC.RECONVERGENT B0 ;  /* 0x0000000000007941 */ /* 0x000fea0003800200 */
.L_x_7962:
[----:B------:R3:W-:Y:S01]  /*c710*/  STG.E.U8 desc[UR36][R8.64], R0 ;  /* 0x0000000008007986 */ /* 0x0007e2000c101124 */
[----:B------:R-:W-:Y:S01]  /*c720*/  IMAD.MOV.U32 R34, RZ, RZ, R35 ;  /* 0x000000ffff227224 */ /* 0x000fe200078e0023 */
[----:B------:R-:W-:Y:S06]  /*c730*/  BRA `(.L_x_7938) ;  /* 0x0000000400407947 */ /* 0x000fec0003800000 */
.L_x_7960:
        /* <DEDUP_REMOVED lines=17> */
.L_x_7968:
[----:B------:R-:W-:-:S04]  /*c850*/  SHF.R.U32.HI R0, RZ, 0x15, R7 ;  /* 0x00000015ff007819 */ /* 0x000fc80000011607 */
[----:B------:R-:W-:-:S04]  /*c860*/  LOP3.LUT R0, R0, 0x1, RZ, 0xc0, !PT ;  /* 0x0000000100007812 */ /* 0x000fc800078ec0ff */
[----:B------:R-:W-:-:S04]  /*c870*/  IADD3 R0, PT, PT, R7, 0x88fffff, R0 ;  /* 0x088fffff07007810 */ /* 0x000fc80007ffe000 */
[----:B------:R-:W-:-:S04]  /*c880*/  SHF.R.U32.HI R0, RZ, 0x15, R0 ;  /* 0x00000015ff007819 */ /* 0x000fc80000011600 */
[----:B------:R-:W-:-:S07]  /*c890*/  LOP3.LUT R3, R0, 0xff, RZ, 0xc0, !PT ;  /* 0x000000ff00037812 */ /* 0x000fce00078ec0ff */
.L_x_7969:
[----:B------:R-:W-:-:S04]  /*c8a0*/  SHF.R.U32.HI R0, RZ, 0x18, R7 ;  /* 0x00000018ff007819 */ /* 0x000fc80000011607 */
[----:B------:R-:W-:-:S07]  /*c8b0*/  LOP3.LUT R0, R3, 0x80, R0, 0xf8, !PT ;  /* 0x0000008003007812 */ /* 0x000fce00078ef800 */
.L_x_7967:
[----:B------:R-:W-:Y:S05]  /*c8c0*/  BSYNC.RECONVERGENT B0 ;  /* 0x0000000000007941 */ /* 0x000fea0003800200 */
.L_x_7966:
[----:B------:R0:W-:Y:S01]  /*c8d0*/  STG.E.U8 desc[UR36][R8.64], R0 ;  /* 0x0000000008007986 */ /* 0x0001e2000c101124 */
[----:B------:R-:W-:Y:S01]  /*c8e0*/  IMAD.MOV.U32 R34, RZ, RZ, R35 ;  /* 0x000000ffff227224 */ /* 0x000fe200078e0023 */
[----:B------:R-:W-:Y:S06]  /*c8f0*/  BRA `(.L_x_7938) ;  /* 0x0000000000d07947 */ /* 0x000fec0003800000 */
.L_x_7959:
[----:B------:R-:W-:-:S13]  /*c900*/  ISETP.NE.AND P0, PT, R0, 0x1c, PT ;  /* 0x0000001c0000780c */ /* 0x000fda0003f05270 */
[----:B------:R-:W-:Y:S05]  /*c910*/  @!P0 BRA `(.L_x_7970) ;  /* 0x0000000000bc8947 */ /* 0x000fea0003800000 */
[----:B------:R-:W-:-:S13]  /*c920*/  ISETP.NE.AND P0, PT, R0, 0x1d, PT ;  /* 0x0000001d0000780c */ /* 0x000fda0003f05270 */
[----:B------:R-:W-:Y:S05]  /*c930*/  @!P0 BRA `(.L_x_7971) ;  /* 0x0000000000a48947 */ /* 0x000fea0003800000 */
[----:B------:R-:W-:-:S13]  /*c940*/  ISETP.NE.AND P0, PT, R0, 0x2c, PT ;  /* 0x0000002c0000780c */ /* 0x000fda0003f05270 */
[----:B------:R-:W-:Y:S05]  /*c950*/  @!P0 BRA `(.L_x_7972) ;  /* 0x0000000000488947 */ /* 0x000fea0003800000 */
.L_x_7943:
        /* <DEDUP_REMOVED lines=16> */
.L_x_7973:
[----:B------:R-:W-:Y:S01]  /*ca60*/  IMAD.MOV.U32 R34, RZ, RZ, R35 ;  /* 0x000000ffff227224 */ /* 0x000fe200078e0023 */
[----:B------:R-:W-:Y:S06]  /*ca70*/  BRA `(.L_x_7938) ;  /* 0x0000000000707947 */ /* 0x000fec0003800000 */
.L_x_7972:
        /* <DEDUP_REMOVED lines=21> */
.L_x_7971:
[----:B------:R-:W0:Y:S01]  /*cbd0*/  F2I.U64.F64.TRUNC R4, R4 ;  /* 0x0000000400047311 */ /* 0x000e22000030d800 */
[----:B------:R-:W-:Y:S01]  /*cbe0*/  IMAD.MOV.U32 R34, RZ, RZ, R35 ;  /* 0x000000ffff227224 */ /* 0x000fe200078e0023 */
[----:B0-----:R0:W-:Y:S01]  /*cbf0*/  STG.E.64 desc[UR36][R8.64], R4 ;  /* 0x0000000408007986 */ /* 0x0011e2000c101b24 */
[----:B------:R-:W-:Y:S05]  /*cc00*/  BRA `(.L_x_7938) ;  /* 0x00000000000c7947 */ /* 0x000fea0003800000 */
.L_x_7970:
[----:B------:R-:W0:Y:S01]  /*cc10*/  F2I.U32.F64.TRUNC R5, R4 ;  /* 0x0000000400057311 */ /* 0x000e22000030d000 */
[----:B------:R-:W-:Y:S01]  /*cc20*/  IMAD.MOV.U32 R34, RZ, RZ, R35 ;  /* 0x000000ffff227224 */ /* 0x000fe200078e0023 */
[----:B0-----:R0:W-:Y:S06]  /*cc30*/  STG.E desc[UR36][R8.64], R5 ;  /* 0x0000000508007986 */ /* 0x0011ec000c101924 */
.L_x_7938:
[----:B------:R-:W-:Y:S05]  /*cc40*/  BSYNC.RECONVERGENT B6 ;  /* 0x0000000000067941 */ /* 0x000fea0003800200 */
.L_x_7937:
[----:B------:R-:W-:Y:S01]  /*cc50*/  ISETP.GE.AND P0, PT, R34, R2, PT ;  /* 0x000000022200720c */ /* 0x000fe20003f06270 */
[----:B------:R-:W-:-:S12]  /*cc60*/  BSSY.RECONVERGENT B6, `(.L_x_7974) ;  /* 0x0000228000067945 */ /* 0x000fd80003800200 */
[----:B------:R-:W-:Y:S05]  /*cc70*/  @P0 BRA `(.L_x_7975) ;  /* 0x0000002000980947 */ /* 0x000fea0003800000 */
[----:B------:R-:W2:Y:S01]  /*cc80*/  LDCU UR4, c[0x0][0x3c0] ;  /* 0x00007800ff0477ac */ /* 0x000ea20008000800 */
[----:B0-----:R-:W0:Y:S01]  /*cc90*/  LDC.64 R4, c[0x0][0x388] ;  /* 0x0000e200ff047b82 */ /* 0x001e220000000a00 */
[----:B---3--:R-:W-:Y:S01]  /*cca0*/  IMAD R0, R32, 0x200, R34 ;  /* 0x0000020020007824 */ /* 0x008fe200078e0222 */
[----:B-1----:R-:W-:-:S03]  /*ccb0*/  PRMT R6, R33, 0x9910, RZ ;  /* 0x0000991021067816 */ /* 0x002fc600000000ff */
        /* <DEDUP_REMOVED lines=17> */
.L_x_7979:
[----:B-----5:R-:W0:Y:S02]  /*cdd0*/  F2I.S64.F64.TRUNC R28, R28 ;  /* 0x0000001c001c7311 */ /* 0x020e24000030d900 */
[----:B0-----:R-:W-:-:S05]  /*cde0*/  IMAD.MOV.U32 R3, RZ, RZ, R28 ;  /* 0x000000ffff037224 */ /* 0x001fca00078e001c */
[----:B------:R1:W-:Y:S01]  /*cdf0*/  STG.E.U8 desc[UR36][R4.64], R3 ;  /* 0x0000000304007986 */ /* 0x0003e2000c101124 */
[----:B------:R-:W-:Y:S05]  /*ce00*/  BRA `(.L_x_7981) ;  /* 0x0000000c00e07947 */ /* 0x000fea0003800000 */
.L_x_7978:
        /* <DEDUP_REMOVED lines=9> */
.L_x_7983:
[----:B-----5:R-:W0:Y:S02]  /*cea0*/  F2I.F64.TRUNC R29, R28 ;  /* 0x0000001c001d7311 */ /* 0x020e24000030d100 */
[----:B0-----:R3:W-:Y:S01]  /*ceb0*/  STG.E desc[UR36][R4.64], R29 ;  /* 0x0000001d04007986 */ /* 0x0017e2000c101924 */
[----:B------:R-:W-:Y:S05]  /*cec0*/  BRA `(.L_x_7981) ;  /* 0x0000000c00b07947 */ /* 0x000fea0003800000 */
.L_x_7982:
[----:B-----5:R-:W0:Y:S02]  /*ced0*/  F2I.F64.TRUNC R29, R28 ;  /* 0x0000001c001d7311 */ /* 0x020e24000030d100 */
[----:B0-----:R0:W-:Y:S01]  /*cee0*/  STG.E.U16 desc[UR36][R4.64], R29 ;  /* 0x0000001d04007986 */ /* 0x0011e2000c101524 */
[----:B------:R-:W-:Y:S05]  /*cef0*/  BRA `(.L_x_7981) ;  /* 0x0000000c00a47947 */ /* 0x000fea0003800000 */
.L_x_7977:
        /* <DEDUP_REMOVED lines=13> */
.L_x_7985:
        /* <DEDUP_REMOVED lines=8> */
.L_x_7984:
        /* <DEDUP_REMOVED lines=14> */
.L_x_7987:
        /* <DEDUP_REMOVED lines=9> */
.L_x_7986:
[----:B-----5:R0:W-:Y:S01]  /*d1c0*/  STG.E.64 desc[UR36][R4.64], R28 ;  /* 0x0000001c04007986 */ /* 0x0201e2000c101b24 */
[----:B------:R-:W-:Y:S05]  /*d1d0*/  BRA `(.L_x_7981) ;  /* 0x0000000800ec7947 */ /* 0x000fea0003800000 */
.L_x_7976:
        /* <DEDUP_REMOVED lines=13> */
.L_x_7991:
        /* <DEDUP_REMOVED lines=22> */
.L_x_7994:
[----:B------:R-:W-:-:S04]  /*d410*/  SHF.R.U32.HI R3, RZ, 0x18, R7 ;  /* 0x00000018ff037819 */ /* 0x000fc80000011607 */
[----:B------:R-:W-:-:S07]  /*d420*/  LOP3.LUT R0, R0, 0x80, R3, 0xf8, !PT ;  /* 0x0000008000007812 */ /* 0x000fce00078ef803 */
.L_x_7993:
[----:B------:R-:W-:Y:S05]  /*d430*/  BSYNC.RECONVERGENT B0 ;  /* 0x0000000000007941 */ /* 0x000fea0003800200 */
.L_x_7992:
[----:B------:R0:W-:Y:S01]  /*d440*/  STG.E.U8 desc[UR36][R4.64], R0 ;  /* 0x0000000004007986 */ /* 0x0001e2000c101124 */
[----:B------:R-:W-:Y:S05]  /*d450*/  BRA `(.L_x_7981) ;  /* 0x00000008004c7947 */ /* 0x000fea0003800000 */
.L_x_7990:
        /* <DEDUP_REMOVED lines=22> */
.L_x_7997:
[----:B------:R-:W-:-:S04]  /*d5c0*/  SHF.R.U32.HI R3, RZ, 0x18, R7 ;  /* 0x00000018ff037819 */ /* 0x000fc80000011607 */
[----:B------:R-:W-:-:S07]  /*d5d0*/  LOP3.LUT R0, R0, 0x80, R3, 0xf8, !PT ;  /* 0x0000008000007812 */ /* 0x000fce00078ef803 */
.L_x_7996:
[----:B------:R-:W-:Y:S05]  /*d5e0*/  BSYNC.RECONVERGENT B0 ;  /* 0x0000000000007941 */ /* 0x000fea0003800200 */
.L_x_7995:
[----:B------:R0:W-:Y:S01]  /*d5f0*/  STG.E.U8 desc[UR36][R4.64], R0 ;  /* 0x0000000004007986 */ /* 0x0001e2000c101124 */
[----:B------:R-:W-:Y:S05]  /*d600*/  BRA `(.L_x_7981) ;  /* 0x0000000400e07947 */ /* 0x000fea0003800000 */
.L_x_7989:
        /* <DEDUP_REMOVED lines=26> */
.L_x_7999:
[----:B-----5:R-:W0:Y:S02]  /*d7b0*/  F2I.U64.F64.TRUNC R28, R28 ;  /* 0x0000001c001c7311 */ /* 0x020e24000030d800 */
[----:B0-----:R0:W-:Y:S01]  /*d7c0*/  STG.E.64 desc[UR36][R4.64], R28 ;  /* 0x0000001c04007986 */ /* 0x0011e2000c101b24 */
[----:B------:R-:W-:Y:S05]  /*d7d0*/  BRA `(.L_x_7981) ;  /* 0x00000004006c7947 */ /* 0x000fea0003800000 */
.L_x_7998:
[----:B-----5:R-:W0:Y:S02]  /*d7e0*/  F2I.U32.F64.TRUNC R29, R28 ;  /* 0x0000001c001d7311 */ /* 0x020e24000030d000 */
[----:B0-----:R0:W-:Y:S01]  /*d7f0*/  STG.E desc[UR36][R4.64], R29 ;  /* 0x0000001d04007986 */ /* 0x0011e2000c101924 */
[----:B------:R-:W-:Y:S05]  /*d800*/  BRA `(.L_x_7981) ;  /* 0x0000000400607947 */ /* 0x000fea0003800000 */
.L_x_7988:
        /* <DEDUP_REMOVED lines=10> */
.L_x_8001:
[----:B-----5:R-:W-:-:S05]  /*d8b0*/  CS2R R30, SRZ ;  /* 0x00000000001e7805 */ /* 0x020fca000001ff00 */
[----:B------:R0:W-:Y:S01]  /*d8c0*/  STG.E.128 desc[UR36][R4.64], R28 ;  /* 0x0000001c04007986 */ /* 0x0001e2000c101d24 */
[----:B------:R-:W-:Y:S05]  /*d8d0*/  BRA `(.L_x_7981) ;  /* 0x00000004002c7947 */ /* 0x000fea0003800000 */
.L_x_8000:
[----:B------:R-:W-:-:S13]  /*d8e0*/  ISETP.NE.AND P0, PT, R0, 0xf, PT ;  /* 0x0000000f0000780c */ /* 0x000fda0003f05270 */
[----:B------:R-:W-:Y:S05]  /*d8f0*/  @!P0 BRA `(.L_x_8002) ;  /* 0x0000000400088947 */ /* 0x000fea0003800000 */
[----:B------:R-:W-:-:S13]  /*d900*/  ISETP.NE.AND P0, PT, R0, 0x17, PT ;  /* 0x000000170000780c */ /* 0x000fda0003f05270 */
[----:B------:R-:W-:Y:S05]  /*d910*/  @!P0 BRA `(.L_x_8003) ;  /* 0x0000000000a08947 */ /* 0x000fea0003800000 */
[----:B------:R-:W-:-:S13]  /*d920*/  ISETP.NE.AND P0, PT, R0, 0x18, PT ;  /* 0x000000180000780c */ /* 0x000fda0003f05270 */
[----:B------:R-:W-:Y:S05]  /*d930*/  @!P0 BRA `(.L_x_8004) ;  /* 0x0000000000448947 */ /* 0x000fea0003800000 */
.L_x_7980:
        /* <DEDUP_REMOVED lines=16> */
.L_x_8005:
[----:B------:R-:W-:Y:S05]  /*da40*/  BRA `(.L_x_7981) ;  /* 0x0000000000d07947 */ /* 0x000fea0003800000 */
.L_x_8004:
        /* <DEDUP_REMOVED lines=17> */
.L_x_8007:
[----:B------:R-:W-:Y:S05]  /*db60*/  BSYNC.RECONVERGENT B0 ;  /* 0x0000000000007941 */ /* 0x000fea0003800200 */
.L_x_8006:
[----:B------:R-:W-:-:S05]  /*db70*/  LOP3.LUT R3, R0, 0x80, R3, 0xf8, !PT ;  /* 0x0000008000037812 */ /* 0x000fca00078ef803 */
[----:B------:R0:W-:Y:S01]  /*db80*/  STG.E.U8 desc[UR36][R4.64], R3 ;  /* 0x0000000304007986 */ /* 0x0001e2000c101124 */
[----:B------:R-:W-:Y:S05]  /*db90*/  BRA `(.L_x_7981) ;  /* 0x00000000007c7947 */ /* 0x000fea0003800000 */
.L_x_8003:
        /* <DEDUP_REMOVED lines=16> */
.L_x_8009:
[----:B------:R-:W-:Y:S01]  /*dca0*/  IMAD.MOV.U32 R0, RZ, RZ, 0x7f ;  /* 0x0000007fff007424 */ /* 0x000fe200078e00ff */
[----:B------:R-:W-:-:S04]  /*dcb0*/  ISETP.GT.U32.AND P0, PT, R3, 0x7f800000, PT ;  /* 0x7f8000000300780c */ /* 0x000fc80003f04070 */
[----:B------:R-:W-:-:S09]  /*dcc0*/  SEL R0, R0, 0x7c, P0 ;  /* 0x0000007c00007807 */ /* 0x000fd20000000000 */
.L_x_8010:
[----:B------:R-:W-:Y:S05]  /*dcd0*/  BSYNC.RECONVERGENT B0 ;  /* 0x0000000000007941 */ /* 0x000fea0003800200 */
.L_x_8008:
[----:B------:R-:W-:-:S04]  /*dce0*/  SHF.R.U32.HI R3, RZ, 0x18, R7 ;  /* 0x00000018ff037819 */ /* 0x000fc80000011607 */
[----:B------:R-:W-:-:S05]  /*dcf0*/  LOP3.LUT R3, R0, 0x80, R3, 0xf8, !PT ;  /* 0x0000008000037812 */ /* 0x000fca00078ef803 */
[----:B------:R0:W-:Y:S01]  /*dd00*/  STG.E.U8 desc[UR36][R4.64], R3 ;  /* 0x0000000304007986 */ /* 0x0001e2000c101124 */
[----:B------:R-:W-:Y:S05]  /*dd10*/  BRA `(.L_x_7981) ;  /* 0x00000000001c7947 */ /* 0x000fea0003800000 */
.L_x_8002:
[----:B------:R-:W-:Y:S01]  /*dd20*/  UMOV UR4, 0xf0000000 ;  /* 0xf000000000047882 */ /* 0x000fe20000000000 */
[----:B------:R-:W-:Y:S01]  /*dd30*/  UMOV UR5, 0x380fffff ;  /* 0x380fffff00057882 */ /* 0x000fe20000000000 */
[----:B-----5:R-:W0:Y:S01]  /*dd40*/  F2F.F32.F64 R0, R28 ;  /* 0x0000001c00007310 */ /* 0x020e220000301000 */
[----:B------:R-:W-:-:S14]  /*dd50*/  DSETP.GEU.AND P0, PT, |R28|, UR4, PT ;  /* 0x000000041c007e2a */ /* 0x000fdc000bf0e200 */
[----:B0-----:R-:W-:-:S05]  /*dd60*/  @!P0 FMUL R0, R0, 1.175494350822287508e-38 ;  /* 0x0080000000008820 */ /* 0x001fca0000400000 */
[----:B------:R-:W-:-:S05]  /*dd70*/  F2FP.BF16.F32.PACK_AB R0, RZ, R0 ;  /* 0x00000000ff00723e */ /* 0x000fca00000010ff */
[----:B------:R0:W-:Y:S02]  /*dd80*/  STG.E.U16 desc[UR36][R4.64], R0 ;  /* 0x0000000004007986 */ /* 0x0001e4000c101524 */
.L_x_7981:
        /* <DEDUP_REMOVED lines=24> */
.L_x_8014:
[----:B------:R-:W0:Y:S02]  /*df10*/  F2I.S64.F64.TRUNC R24, R24 ;  /* 0x0000001800187311 */ /* 0x000e24000030d900 */
[----:B0-----:R-:W-:-:S05]  /*df20*/  IMAD.MOV.U32 R3, RZ, RZ, R24 ;  /* 0x000000ffff037224 */ /* 0x001fca00078e0018 */
[----:B------:R0:W-:Y:S01]  /*df30*/  STG.E.U8 desc[UR36][R4.64], R3 ;  /* 0x0000000304007986 */ /* 0x0001e2000c101124 */
[----:B------:R-:W-:Y:S05]  /*df40*/  BRA `(.L_x_8016) ;  /* 0x0000000c00e07947 */ /* 0x000fea0003800000 */
.L_x_8013:
        /* <DEDUP_REMOVED lines=9> */
.L_x_8018:
[----:B------:R-:W0:Y:S02]  /*dfe0*/  F2I.F64.TRUNC R25, R24 ;  /* 0x0000001800197311 */ /* 0x000e24000030d100 */
[----:B0-----:R0:W-:Y:S01]  /*dff0*/  STG.E desc[UR36][R4.64], R25 ;  /* 0x0000001904007986 */ /* 0x0011e2000c101924 */
[----:B------:R-:W-:Y:S05]  /*e000*/  BRA `(.L_x_8016) ;  /* 0x0000000c00b07947 */ /* 0x000fea0003800000 */
.L_x_8017:
[----:B------:R-:W0:Y:S02]  /*e010*/  F2I.F64.TRUNC R25, R24 ;  /* 0x0000001800197311 */ /* 0x000e24000030d100 */
[----:B0-----:R0:W-:Y:S01]  /*e020*/  STG.E.U16 desc[UR36][R4.64], R25 ;  /* 0x0000001904007986 */ /* 0x0011e2000c101524 */
[----:B------:R-:W-:Y:S05]  /*e030*/  BRA `(.L_x_8016) ;  /* 0x0000000c00a47947 */ /* 0x000fea0003800000 */
.L_x_8012:
        /* <DEDUP_REMOVED lines=13> */
.L_x_8020:
        /* <DEDUP_REMOVED lines=8> */
.L_x_8019:
        /* <DEDUP_REMOVED lines=14> */
.L_x_8022:
        /* <DEDUP_REMOVED lines=9> */
.L_x_8021:
[----:B------:R0:W-:Y:S01]  /*e300*/  STG.E.64 desc[UR36][R4.64], R24 ;  /* 0x0000001804007986 */ /* 0x0001e2000c101b24 */
[----:B------:R-:W-:Y:S05]  /*e310*/  BRA `(.L_x_8016) ;  /* 0x0000000800ec7947 */ /* 0x000fea0003800000 */
.L_x_8011:
        /* <DEDUP_REMOVED lines=13> */
.L_x_8026:
        /* <DEDUP_REMOVED lines=22> */
.L_x_8029:
[----:B------:R-:W-:-:S04]  /*e550*/  SHF.R.U32.HI R3, RZ, 0x18, R7 ;  /* 0x00000018ff037819 */ /* 0x000fc80000011607 */
[----:B------:R-:W-:-:S07]  /*e560*/  LOP3.LUT R0, R0, 0x80, R3, 0xf8, !PT ;  /* 0x0000008000007812 */ /* 0x000fce00078ef803 */
.L_x_8028:
[----:B------:R-:W-:Y:S05]  /*e570*/  BSYNC.RECONVERGENT B0 ;  /* 0x0000000000007941 */ /* 0x000fea0003800200 */
.L_x_8027:
[----:B------:R0:W-:Y:S01]  /*e580*/  STG.E.U8 desc[UR36][R4.64], R0 ;  /* 0x0000000004007986 */ /* 0x0001e2000c101124 */
[----:B------:R-:W-:Y:S05]  /*e590*/  BRA `(.L_x_8016) ;  /* 0x00000008004c7947 */ /* 0x000fea0003800000 */
.L_x_8025:
        /* <DEDUP_REMOVED lines=22> */
.L_x_8032:
[----:B------:R-:W-:-:S04]  /*e700*/  SHF.R.U32.HI R3, RZ, 0x18, R7 ;  /* 0x00000018ff037819 */ /* 0x000fc80000011607 */
[----:B------:R-:W-:-:S07]  /*e710*/  LOP3.LUT R0, R0, 0x80, R3, 0xf8, !PT ;  /* 0x0000008000007812 */ /* 0x000fce00078ef803 */
.L_x_8031:
[----:B------:R-:W-:Y:S05]  /*e720*/  BSYNC.RECONVERGENT B0 ;  /* 0x0000000000007941 */ /* 0x000fea0003800200 */
.L_x_8030:
[----:B------:R0:W-:Y:S01]  /*e730*/  STG.E.U8 desc[UR36][R4.64], R0 ;  /* 0x0000000004007986 */ /* 0x0001e2000c101124 */
[----:B------:R-:W-:Y:S05]  /*e740*/  BRA `(.L_x_8016) ;  /* 0x0000000400e07947 */ /* 0x000fea0003800000 */
.L_x_8024:
        /* <DEDUP_REMOVED lines=26> */
.L_x_8034:
[----:B------:R-:W0:Y:S02]  /*e8f0*/  F2I.U64.F64.TRUNC R24, R24 ;  /* 0x0000001800187311 */ /* 0x000e24000030d800 */
[----:B0-----:R0:W-:Y:S01]  /*e900*/  STG.E.64 desc[UR36][R4.64], R24 ;  /* 0x0000001804007986 */ /* 0x0011e2000c101b24 */
[----:B------:R-:W-:Y:S05]  /*e910*/  BRA `(.L_x_8016) ;  /* 0x00000004006c7947 */ /* 0x000fea0003800000 */
.L_x_8033:
[----:B------:R-:W0:Y:S02]  /*e920*/  F2I.U32.F64.TRUNC R25, R24 ;  /* 0x0000001800197311 */ /* 0x000e24000030d000 */
[----:B0-----:R0:W-:Y:S01]  /*e930*/  STG.E desc[UR36][R4.64], R25 ;  /* 0x0000001904007986 */ /* 0x0011e2000c101924 */
[----:B------:R-:W-:Y:S05]  /*e940*/  BRA `(.L_x_8016) ;  /* 0x0000000400607947 */ /* 0x000fea0003800000 */
.L_x_8023:
        /* <DEDUP_REMOVED lines=10> */
.L_x_8036:
[----:B------:R-:W-:-:S05]  /*e9f0*/  CS2R R26, SRZ ;  /* 0x00000000001a7805 */ /* 0x000fca000001ff00 */
[----:B------:R0:W-:Y:S01]  /*ea00*/  STG.E.128 desc[UR36][R4.64], R24 ;  /* 0x0000001804007986 */ /* 0x0001e2000c101d24 */
[----:B------:R-:W-:Y:S05]  /*ea10*/  BRA `(.L_x_8016) ;  /* 0x00000004002c7947 */ /* 0x000fea0003800000 */
.L_x_8035:
[----:B------:R-:W-:-:S13]  /*ea20*/  ISETP.NE.AND P0, PT, R0, 0xf, PT ;  /* 0x0000000f0000780c */ /* 0x000fda0003f05270 */
[----:B------:R-:W-:Y:S05]  /*ea30*/  @!P0 BRA `(.L_x_8037) ;  /* 0x0000000400088947 */ /* 0x000fea0003800000 */
[----:B------:R-:W-:-:S13]  /*ea40*/  ISETP.NE.AND P0, PT, R0, 0x17, PT ;  /* 0x000000170000780c */ /* 0x000fda0003f05270 */
[----:B------:R-:W-:Y:S05]  /*ea50*/  @!P0 BRA `(.L_x_8038) ;  /* 0x0000000000a08947 */ /* 0x000fea0003800000 */
[----:B------:R-:W-:-:S13]  /*ea60*/  ISETP.NE.AND P0, PT, R0, 0x18, PT ;  /* 0x000000180000780c */ /* 0x000fda0003f05270 */
[----:B------:R-:W-:Y:S05]  /*ea70*/  @!P0 BRA `(.L_x_8039) ;  /* 0x0000000000448947 */ /* 0x000fea0003800000 */
.L_x_8015:
        /* <DEDUP_REMOVED lines=16> */
.L_x_8040:
[----:B------:R-:W-:Y:S05]  /*eb80*/  BRA `(.L_x_8016) ;  /* 0x0000000000d07947 */ /* 0x000fea0003800000 */
.L_x_8039:
        /* <DEDUP_REMOVED lines=17> */
.L_x_8042:
[----:B------:R-:W-:Y:S05]  /*eca0*/  BSYNC.RECONVERGENT B0 ;  /* 0x0000000000007941 */ /* 0x000fea0003800200 */
.L_x_8041:
[----:B------:R-:W-:-:S05]  /*ecb0*/  LOP3.LUT R3, R0, 0x80, R3, 0xf8, !PT ;  /* 0x0000008000037812 */ /* 0x000fca00078ef803 */
[----:B------:R1:W-:Y:S01]  /*ecc0*/  STG.E.U8 desc[UR36][R4.64], R3 ;  /* 0x0000000304007986 */ /* 0x0003e2000c101124 */
[----:B------:R-:W-:Y:S05]  /*ecd0*/  BRA `(.L_x_8016) ;  /* 0x00000000007c7947 */ /* 0x000fea0003800000 */
.L_x_8038:
        /* <DEDUP_REMOVED lines=16> */
.L_x_8044:
[----:B------:R-:W-:Y:S01]  /*ede0*/  IMAD.MOV.U32 R0, RZ, RZ, 0x7f ;  /* 0x0000007fff007424 */ /* 0x000fe200078e00ff */
[----:B------:R-:W-:-:S04]  /*edf0*/  ISETP.GT.U32.AND P0, PT, R3, 0x7f800000, PT ;  /* 0x7f8000000300780c */ /* 0x000fc80003f04070 */
[----:B------:R-:W-:-:S09]  /*ee00*/  SEL R0, R0, 0x7c, P0 ;  /* 0x0000007c00007807 */ /* 0x000fd20000000000 */
.L_x_8045:
[----:B------:R-:W-:Y:S05]  /*ee10*/  BSYNC.RECONVERGENT B0 ;  /* 0x0000000000007941 */ /* 0x000fea0003800200 */
.L_x_8043:
[----:B------:R-:W-:-:S04]  /*ee20*/  SHF.R.U32.HI R3, RZ, 0x18, R7 ;  /* 0x00000018ff037819 */ /* 0x000fc80000011607 */
[----:B------:R-:W-:-:S05]  /*ee30*/  LOP3.LUT R3, R0, 0x80, R3, 0xf8, !PT ;  /* 0x0000008000037812 */ /* 0x000fca00078ef803 */
[----:B------:R0:W-:Y:S01]  /*ee40*/  STG.E.U8 desc[UR36][R4.64], R3 ;  /* 0x0000000304007986 */ /* 0x0001e2000c101124 */
[----:B------:R-:W-:Y:S05]  /*ee50*/  BRA `(.L_x_8016) ;  /* 0x00000000001c7947 */ /* 0x000fea0003800000 */
.L_x_8037:
[----:B------:R-:W-:Y:S01]  /*ee60*/  UMOV UR4, 0xf0000000 ;  /* 0xf000000000047882 */ /* 0x000fe20000000000 */
[----:B------:R-:W-:Y:S01]  /*ee70*/  UMOV UR5, 0x380fffff ;  /* 0x380fffff00057882 */ /* 0x000fe20000000000 */
[----:B------:R-:W0:Y:S01]  /*ee80*/  F2F.F32.F64 R0, R24 ;  /* 0x0000001800007310 */ /* 0x000e220000301000 */
[----:B------:R-:W-:-:S14]  /*ee90*/  DSETP.GEU.AND P0, PT, |R24|, UR4, PT ;  /* 0x0000000418007e2a */ /* 0x000fdc000bf0e200 */
[----:B0-----:R-:W-:-:S05]  /*eea0*/  @!P0 FMUL R0, R0, 1.175494350822287508e-38 ;  /* 0x0080000000008820 */ /* 0x001fca0000400000 */
[----:B------:R-:W-:-:S05]  /*eeb0*/  F2FP.BF16.F32.PACK_AB R0, RZ, R0 ;  /* 0x00000000ff00723e */ /* 0x000fca00000010ff */
[----:B------:R2:W-:Y:S02]  /*eec0*/  STG.E.U16 desc[UR36][R4.64], R0 ;  /* 0x0000000004007986 */ /* 0x0005e4000c101524 */
.L_x_8016:
[----:B------:R-:W-:-:S07]  /*eed0*/  VIADD R34, R34, 0x80 ;  /* 0x0000008022227836 */ /* 0x000fce0000000000 */
.L_x_7975:
[----:B------:R-:W-:Y:S05]  /*eee0*/  BSYNC.RECONVERGENT B6 ;  /* 0x0000000000067941 */ /* 0x000fea0003800200 */
.L_x_7974:
[----:B------:R-:W-:-:S13]  /*eef0*/  ISETP.GE.AND P0, PT, R34, R2, PT ;  /* 0x000000022200720c */ /* 0x000fda0003f06270 */
[----:B------:R-:W-:Y:S05]  /*ef00*/  @P0 EXIT ;  /* 0x000000000000094d */ /* 0x000fea0003800000 */
[----:B01-3--:R-:W0:Y:S01]  /*ef10*/  LDC.64 R2, c[0x0][0x388] ;  /* 0x0000e200ff027b82 */ /* 0x00be220000000a00 */
[----:B------:R-:W1:Y:S01]  /*ef20*/  LDCU UR4, c[0x0][0x3c0] ;  /* 0x00007800ff0477ac */ /* 0x000e620008000800 */
[----:B--2---:R-:W-:Y:S01]  /*ef30*/  PRMT R0, R33, 0x9910, RZ ;  /* 0x0000991021007816 */ /* 0x004fe200000000ff */
        /* <DEDUP_REMOVED lines=17> */
.L_x_8049:
[----:B-----5:R-:W0:Y:S02]  /*f050*/  F2I.S64.F64.TRUNC R16, R16 ;  /* 0x0000001000107311 */ /* 0x020e24000030d900 */
[----:B0-----:R-:W-:-:S05]  /*f060*/  IMAD.MOV.U32 R5, RZ, RZ, R16 ;  /* 0x000000ffff057224 */ /* 0x001fca00078e0010 */
[----:B------:R-:W-:Y:S01]  /*f070*/  STG.E.U8 desc[UR36][R2.64], R5 ;  /* 0x0000000502007986 */ /* 0x000fe2000c101124 */
[----:B------:R-:W-:Y:S05]  /*f080*/  EXIT ;  /* 0x000000000000794d */ /* 0x000fea0003800000 */
.L_x_8048:
        /* <DEDUP_REMOVED lines=9> */
.L_x_8052:
[----:B-----5:R-:W0:Y:S02]  /*f120*/  F2I.F64.TRUNC R17, R16 ;  /* 0x0000001000117311 */ /* 0x020e24000030d100 */
[----:B0-----:R-:W-:Y:S01]  /*f130*/  STG.E desc[UR36][R2.64], R17 ;  /* 0x0000001102007986 */ /* 0x001fe2000c101924 */
[----:B------:R-:W-:Y:S05]  /*f140*/  EXIT ;  /* 0x000000000000794d */ /* 0x000fea0003800000 */
.L_x_8051:
[----:B-----5:R-:W0:Y:S02]  /*f150*/  F2I.F64.TRUNC R17, R16 ;  /* 0x0000001000117311 */ /* 0x020e24000030d100 */
[----:B0-----:R-:W-:Y:S01]  /*f160*/  STG.E.U16 desc[UR36][R2.64], R17 ;  /* 0x0000001102007986 */ /* 0x001fe2000c101524 */
[----:B------:R-:W-:Y:S05]  /*f170*/  EXIT ;  /* 0x000000000000794d */ /* 0x000fea0003800000 */
.L_x_8047:
        /* <DEDUP_REMOVED lines=13> */
.L_x_8054:
        /* <DEDUP_REMOVED lines=8> */
.L_x_8053:
        /* <DEDUP_REMOVED lines=14> */
.L_x_8056:
        /* <DEDUP_REMOVED lines=9> */
.L_x_8055:
[----:B-----5:R-:W-:Y:S01]  /*f440*/  STG.E.64 desc[UR36][R2.64], R16 ;  /* 0x0000001002007986 */ /* 0x020fe2000c101b24 */
[----:B------:R-:W-:Y:S05]  /*f450*/  EXIT ;  /* 0x000000000000794d */ /* 0x000fea0003800000 */
.L_x_8046:
        /* <DEDUP_REMOVED lines=13> */
.L_x_8060:
        /* <DEDUP_REMOVED lines=22> */
.L_x_8063:
[----:B------:R-:W-:-:S04]  /*f690*/  SHF.R.U32.HI R5, RZ, 0x18, R5 ;  /* 0x00000018ff057819 */ /* 0x000fc80000011605 */
[----:B------:R-:W-:-:S07]  /*f6a0*/  LOP3.LUT R0, R0, 0x80, R5, 0xf8, !PT ;  /* 0x0000008000007812 */ /* 0x000fce00078ef805 */
.L_x_8062:
[----:B------:R-:W-:Y:S05]  /*f6b0*/  BSYNC.RECONVERGENT B0 ;  /* 0x0000000000007941 */ /* 0x000fea0003800200 */
.L_x_8061:
[----:B------:R-:W-:Y:S01]  /*f6c0*/  STG.E.U8 desc[UR36][R2.64], R0 ;  /* 0x0000000002007986 */ /* 0x000fe2000c101124 */
[----:B------:R-:W-:Y:S05]  /*f6d0*/  EXIT ;  /* 0x000000000000794d */ /* 0x000fea0003800000 */
.L_x_8059:
        /* <DEDUP_REMOVED lines=22> */
.L_x_8066:
[----:B------:R-:W-:-:S04]  /*f840*/  SHF.R.U32.HI R5, RZ, 0x18, R5 ;  /* 0x00000018ff057819 */ /* 0x000fc80000011605 */
[----:B------:R-:W-:-:S07]  /*f850*/  LOP3.LUT R0, R0, 0x80, R5, 0xf8, !PT ;  /* 0x0000008000007812 */ /* 0x000fce00078ef805 */
.L_x_8065:
[----:B------:R-:W-:Y:S05]  /*f860*/  BSYNC.RECONVERGENT B0 ;  /* 0x0000000000007941 */ /* 0x000fea0003800200 */
.L_x_8064:
[----:B------:R-:W-:Y:S01]  /*f870*/  STG.E.U8 desc[UR36][R2.64], R0 ;  /* 0x0000000002007986 */ /* 0x000fe2000c101124 */
[----:B------:R-:W-:Y:S05]  /*f880*/  EXIT ;  /* 0x000000000000794d */ /* 0x000fea0003800000 */
.L_x_8058:
        /* <DEDUP_REMOVED lines=26> */
.L_x_8068:
[----:B-----5:R-:W0:Y:S02]  /*fa30*/  F2I.U64.F64.TRUNC R16, R16 ;  /* 0x0000001000107311 */ /* 0x020e24000030d800 */
[----:B0-----:R-:W-:Y:S01]  /*fa40*/  STG.E.64 desc[UR36][R2.64], R16 ;  /* 0x0000001002007986 */ /* 0x001fe2000c101b24 */
[----:B------:R-:W-:Y:S05]  /*fa50*/  EXIT ;  /* 0x000000000000794d */ /* 0x000fea0003800000 */
.L_x_8067:
[----:B-----5:R-:W0:Y:S02]  /*fa60*/  F2I.U32.F64.TRUNC R17, R16 ;  /* 0x0000001000117311 */ /* 0x020e24000030d000 */
[----:B0-----:R-:W-:Y:S01]  /*fa70*/  STG.E desc[UR36][R2.64], R17 ;  /* 0x0000001102007986 */ /* 0x001fe2000c101924 */
[----:B------:R-:W-:Y:S05]  /*fa80*/  EXIT ;  /* 0x000000000000794d */ /* 0x000fea0003800000 */
.L_x_8057:
        /* <DEDUP_REMOVED lines=10> */
.L_x_8070:
[----:B-----5:R-:W-:-:S05]  /*fb30*/  CS2R R18, SRZ ;  /* 0x0000000000127805 */ /* 0x020fca000001ff00 */
[----:B------:R-:W-:Y:S01]  /*fb40*/  STG.E.128 desc[UR36][R2.64], R16 ;  /* 0x0000001002007986 */ /* 0x000fe2000c101d24 */
[----:B------:R-:W-:Y:S05]  /*fb50*/  EXIT ;  /* 0x000000000000794d */ /* 0x000fea0003800000 */
.L_x_8069:
[----:B------:R-:W-:-:S13]  /*fb60*/  ISETP.NE.AND P0, PT, R0, 0xf, PT ;  /* 0x0000000f0000780c */ /* 0x000fda0003f05270 */
[----:B------:R-:W-:Y:S05]  /*fb70*/  @!P0 BRA `(.L_x_8071) ;  /* 0x0000000400088947 */ /* 0x000fea0003800000 */
[----:B------:R-:W-:-:S13]  /*fb80*/  ISETP.NE.AND P0, PT, R0, 0x17, PT ;  /* 0x000000170000780c */ /* 0x000fda0003f05270 */
[----:B------:R-:W-:Y:S05]  /*fb90*/  @!P0 BRA `(.L_x_8072) ;  /* 0x0000000000a08947 */ /* 0x000fea0003800000 */
[----:B------:R-:W-:-:S13]  /*fba0*/  ISETP.NE.AND P0, PT, R0, 0x18, PT ;  /* 0x000000180000780c */ /* 0x000fda0003f05270 */
[----:B------:R-:W-:Y:S05]  /*fbb0*/  @!P0 BRA `(.L_x_8073) ;  /* 0x0000000000448947 */ /* 0x000fea0003800000 */
.L_x_8050:
        /* <DEDUP_REMOVED lines=16> */
.L_x_8074:
[----:B------:R-:W-:Y:S05]  /*fcc0*/  EXIT ;  /* 0x000000000000794d */ /* 0x000fea0003800000 */
.L_x_8073:
        /* <DEDUP_REMOVED lines=17> */
.L_x_8076:
[----:B------:R-:W-:Y:S05]  /*fde0*/  BSYNC.RECONVERGENT B0 ;  /* 0x0000000000007941 */ /* 0x000fea0003800200 */
.L_x_8075:
[----:B------:R-:W-:-:S05]  /*fdf0*/  LOP3.LUT R5, R0, 0x80, R5, 0xf8, !PT ;  /* 0x0000008000057812 */ /* 0x000fca00078ef805 */
[----:B------:R-:W-:Y:S01]  /*fe00*/  STG.E.U8 desc[UR36][R2.64], R5 ;  /* 0x0000000502007986 */ /* 0x000fe2000c101124 */
[----:B------:R-:W-:Y:S05]  /*fe10*/  EXIT ;  /* 0x000000000000794d */ /* 0x000fea0003800000 */
.L_x_8072:
        /* <DEDUP_REMOVED lines=16> */
.L_x_8078:
[----:B------:R-:W-:Y:S01]  /*ff20*/  IMAD.MOV.U32 R0, RZ, RZ, 0x7f ;  /* 0x0000007fff007424 */ /* 0x000fe200078e00ff */
[----:B------:R-:W-:-:S04]  /*ff30*/  ISETP.GT.U32.AND P0, PT, R4, 0x7f800000, PT ;  /* 0x7f8000000400780c */ /* 0x000fc80003f04070 */
[----:B------:R-:W-:-:S09]  /*ff40*/  SEL R0, R0, 0x7c, P0 ;  /* 0x0000007c00007807 */ /* 0x000fd20000000000 */
.L_x_8079:
[----:B------:R-:W-:Y:S05]  /*ff50*/  BSYNC.RECONVERGENT B0 ;  /* 0x0000000000007941 */ /* 0x000fea0003800200 */
.L_x_8077:
[----:B------:R-:W-:-:S04]  /*ff60*/  SHF.R.U32.HI R5, RZ, 0x18, R5 ;  /* 0x00000018ff057819 */ /* 0x000fc80000011605 */
[----:B------:R-:W-:-:S05]  /*ff70*/  LOP3.LUT R5, R0, 0x80, R5, 0xf8, !PT ;  /* 0x0000008000057812 */ /* 0x000fca00078ef805 */
[----:B------:R-:W-:Y:S01]  /*ff80*/  STG.E.U8 desc[UR36][R2.64], R5 ;  /* 0x0000000502007986 */ /* 0x000fe2000c101124 */
[----:B------:R-:W-:Y:S05]  /*ff90*/  EXIT ;  /* 0x000000000000794d */ /* 0x000fea0003800000 */
.L_x_8071:
        /* <DEDUP_REMOVED lines=8> */
.L_x_8080:
        /* <DEDUP_REMOVED lines=14> */
.L_x_8228:


//--------------------- .text._ZN2at6native18elementwise_kernelILi128ELi2EZNS0_22gpu_kernel_impl_nocastIZZZNS0_44_GLOBAL__N__40a83637_7_Lerp_cu_1520ed90_319418lerp_tensor_kernelERNS_18TensorIteratorBaseEENKUlvE0_clEvENKUlvE_clEvEUldddE_EEvS5_RKT_EUliE_EEviT1_ --------------------------
	.section	.text._ZN2at6native18elementwise_kernelILi128ELi2EZNS0_22gpu_kernel_impl_nocastIZZZNS0_44_GLOBAL__N__40a83637_7_Lerp_cu_1520ed90_319418lerp_tensor_kernelERNS_18TensorIteratorBaseEENKUlvE0_clEvENKUlvE_clEvEUldddE_EEvS5_RKT_EUliE_EEviT1_,"ax",@progbits
	.align	128
        .global         _ZN2at6native18elementwise_kernelILi128ELi2EZNS0_22gpu_kernel_impl_nocastIZZZNS0_44_GLOBAL__N__40a83637_7_Lerp_cu_1520ed90_319418lerp_tensor_kernelERNS_18TensorIteratorBaseEENKUlvE0_clEvENKUlvE_clEvEUldddE_EEvS5_RKT_EUliE_EEviT1_
        .type           _ZN2at6native18elementwise_kernelILi128ELi2EZNS0_22gpu_kernel_impl_nocastIZZZNS0_44_GLOBAL__N__40a83637_7_Lerp_cu_1520ed90_319418lerp_tensor_kernelERNS_18TensorIteratorBaseEENKUlvE0_clEvENKUlvE_clEvEUldddE_EEvS5_RKT_EUliE_EEviT1_,@function
        .size           _ZN2at6native18elementwise_kernelILi128ELi2EZNS0_22gpu_kernel_impl_nocastIZZZNS0_44_GLOBAL__N__40a83637_7_Lerp_cu_1520ed90_319418lerp_tensor_kernelERNS_18TensorIteratorBaseEENKUlvE0_clEvENKUlvE_clEvEUldddE_EEvS5_RKT_EUliE_EEviT1_,(.L_x_8229 - _ZN2at6native18elementwise_kernelILi128ELi2EZNS0_22gpu_kernel_impl_nocastIZZZNS0_44_GLOBAL__N__40a83637_7_Lerp_cu_1520ed90_319418lerp_tensor_kernelERNS_18TensorIteratorBaseEENKUlvE0_clEvENKUlvE_clEvEUldddE_EEvS5_RKT_EUliE_EEviT1_)
        .other          _ZN2at6native18elementwise_kernelILi128ELi2EZNS0_22gpu_kernel_impl_nocastIZZZNS0_44_GLOBAL__N__40a83637_7_Lerp_cu_1520ed90_319418lerp_tensor_kernelERNS_18TensorIteratorBaseEENKUlvE0_clEvENKUlvE_clEvEUldddE_EEvS5_RKT_EUliE_EEviT1_,@"STO_CUDA_ENTRY STV_DEFAULT"
_ZN2at6native18elementwise_kernelILi128ELi2EZNS0_22gpu_kernel_impl_nocastIZZZNS0_44_GLOBAL__N__40a83637_7_Lerp_cu_1520ed90_319418lerp_tensor_kernelERNS_18TensorIteratorBaseEENKUlvE0_clEvENKUlvE_clEvEUldddE_EEvS5_RKT_EUliE_EEviT1_:
.text._ZN2at6native18elementwise_kernelILi128ELi2EZNS0_22gpu_kernel_impl_nocastIZZZNS0_44_GLOBAL__N__40a83637_7_Lerp_cu_1520ed90_319418lerp_tensor_kernelERNS_18TensorIteratorBaseEENKUlvE0_clEvENKUlvE_clEvEUldddE_EEvS5_RKT_EUliE_EEviT1_:
        /* <DEDUP_REMOVED lines=16> */
[----:B0-----:R-:W3:Y:S04]  /*0100*/  LDG.E.64 R8, desc[UR6][R8.64] ;  /* 0x0000000608087981 */ /* 0x001ee8000c1e1b00 */
[----:B-1----:R-:W4:Y:S04]  /*0110*/  LDG.E.64 R4, desc[UR6][R4.64] ;  /* 0x0000000604047981 */ /* 0x002f28000c1e1b00 */
[----:B--2---:R-:W4:Y:S01]  /*0120*/  LDG.E.64 R6, desc[UR6][R6.64] ;  /* 0x0000000606067981 */ /* 0x004f22000c1e1b00 */
[----:B------:R-:W0:Y:S01]  /*0130*/  LDC.64 R16, c[0x0][0x648] ;  /* 0x00019200ff107b82 */ /* 0x000e220000000a00 */
[----:B------:R-:W-:Y:S01]  /*0140*/  IADD3 R3, PT, PT, R3, 0x80, RZ ;  /* 0x0000008003037810 */ /* 0x000fe20007ffe0ff */
[----:B---3--:R-:W-:-:S14]  /*0150*/  DSETP.GEU.AND P0, PT, |R8|, 0.5, PT ;  /* 0x3fe000000800742a */ /* 0x008fdc0003f0e200 */
[----:B------:R-:W-:Y:S02]  /*0160*/  @P0 DADD R14, -R8, 1 ;  /* 0x3ff00000080e0429 */ /* 0x000fe40000000100 */
[----:B----4-:R-:W-:-:S08]  /*0170*/  DADD R10, -R4, R6 ;  /* 0x00000000040a7229 */ /* 0x010fd00000000106 */
[----:B------:R-:W-:Y:S02]  /*0180*/  @!P0 DFMA R12, R8, R10, R4 ;  /* 0x0000000a080c822b */ /* 0x000fe40000000004 */
[----:B------:R-:W-:-:S07]  /*0190*/  @P0 DFMA R12, -R10, R14, R6 ;  /* 0x0000000e0a0c022b */ /* 0x000fce0000000106 */
[----:B0-----:R0:W-:Y:S04]  /*01a0*/  STG.E.64 desc[UR6][R16.64], R12 ;  /* 0x0000000c10007986 */ /* 0x0011e8000c101b06 */
.L_x_8083:
[----:B------:R-:W-:Y:S05]  /*01b0*/  BSYNC.RECONVERGENT B0 ;  /* 0x0000000000007941 */ /* 0x000fea0003800200 */
.L_x_8082:
[----:B------:R-:W-:-:S13]  /*01c0*/  ISETP.GE.AND P0, PT, R3, UR4, PT ;  /* 0x0000000403007c0c */ /* 0x000fda000bf06270 */
[----:B------:R-:W-:Y:S05]  /*01d0*/  @P0 EXIT ;  /* 0x000000000000094d */ /* 0x000fea0003800000 */
[----:B------:R-:W1:Y:S08]  /*01e0*/  LDC.64 R6, c[0x0][0x660] ;  /* 0x00019800ff067b82 */ /* 0x000e700000000a00 */
[----:B------:R-:W2:Y:S08]  /*01f0*/  LDC.64 R2, c[0x0][0x650] ;  /* 0x00019400ff027b82 */ /* 0x000eb00000000a00 */
[----:B------:R-:W3:Y:S01]  /*0200*/  LDC.64 R4, c[0x0][0x658] ;  /* 0x00019600ff047b82 */ /* 0x000ee20000000a00 */
[----:B-1----:R-:W4:Y:S04]  /*0210*/  LDG.E.64 R6, desc[UR6][R6.64] ;  /* 0x0000000606067981 */ /* 0x002f28000c1e1b00 */
[----:B--2---:R-:W2:Y:S04]  /*0220*/  LDG.E.64 R2, desc[UR6][R2.64] ;  /* 0x0000000602027981 */ /* 0x004ea8000c1e1b00 */
[----:B---3--:R-:W2:Y:S01]  /*0230*/  LDG.E.64 R4, desc[UR6][R4.64] ;  /* 0x0000000604047981 */ /* 0x008ea2000c1e1b00 */
[----:B----4-:R-:W-:-:S14]  /*0240*/  DSETP.GEU.AND P0, PT, |R6|, 0.5, PT ;  /* 0x3fe000000600742a */ /* 0x010fdc0003f0e200 */
[----:B------:R-:W1:Y:S01]  /*0250*/  @!P0 LDC.64 R10, c[0x0][0x648] ;  /* 0x00019200ff0a8b82 */ /* 0x000e620000000a00 */
[----:B--2---:R-:W-:-:S08]  /*0260*/  @!P0 DADD R8, -R2, R4 ;  /* 0x0000000002088229 */ /* 0x004fd00000000104 */
[----:B------:R-:W-:-:S07]  /*0270*/  @!P0 DFMA R8, R6, R8, R2 ;  /* 0x000000080608822b */ /* 0x000fce0000000002 */
[----:B-1----:R1:W-:Y:S01]  /*0280*/  @!P0 STG.E.64 desc[UR6][R10.64], R8 ;  /* 0x000000080a008986 */ /* 0x0023e2000c101b06 */
[----:B------:R-:W-:Y:S05]  /*0290*/  @!P0 EXIT ;  /* 0x000000000000894d */ /* 0x000fea0003800000 */
[----:B-1----:R-:W1:Y:S01]  /*02a0*/  LDC.64 R8, c[0x0][0x648] ;  /* 0x00019200ff087b82 */ /* 0x002e620000000a00 */
[----:B------:R-:W-:Y:S02]  /*02b0*/  DADD R2, -R2, R4 ;  /* 0x0000000002027229 */ /* 0x000fe40000000104 */
[----:B------:R-:W-:-:S08]  /*02c0*/  DADD R6, -R6, 1 ;  /* 0x3ff0000006067429 */ /* 0x000fd00000000100 */
[----:B------:R-:W-:-:S07]  /*02d0*/  DFMA R6, -R2, R6, R4 ;  /* 0x000000060206722b */ /* 0x000fce0000000104 */
[----:B-1----:R-:W-:Y:S01]  /*02e0*/  STG.E.64 desc[UR6][R8.64], R6 ;  /* 0x0000000608007986 */ /* 0x002fe2000c101b06 */
[----:B------:R-:W-:Y:S05]  /*02f0*/  EXIT ;  /* 0x000000000000794d */ /* 0x000fea0003800000 */
.L_x_8081:
        /* <DEDUP_REMOVED lines=355> */
[----:B------:R-:W-:Y:S01]  /*1930*/  MOV R8, RZ ;  /* 0x000000ff00087202 */ /* 0x000fe20000000f00 */
        /* <DEDUP_REMOVED lines=24> */
.L_x_8086:
[----:B------:R-:W0:Y:S01]  /*1ac0*/  LDCU.64 UR12, c[0x0][0x660] ;  /* 0x0000cc00ff0c77ac */ /* 0x000e220008000a00 */
[----:B------:R-:W1:Y:S01]  /*1ad0*/  LDCU.128 UR8, c[0x0][0x650] ;  /* 0x0000ca00ff0877ac */ /* 0x000e620008000c00 */
[----:B0-----:R-:W-:-:S04]  /*1ae0*/  IADD3 R16, P2, PT, R6, UR12, RZ ;  /* 0x0000000c06107c10 */ /* 0x001fc8000ff5e0ff */
[----:B------:R-:W-:Y:S02]  /*1af0*/  IADD3.X R17, PT, PT, RZ, UR13, RZ, P2, !PT ;  /* 0x0000000dff117c10 */ /* 0x000fe400097fe4ff */
[----:B-1----:R-:W-:Y:S02]  /*1b00*/  IADD3 R12, P0, PT, R4, UR8, RZ ;  /* 0x00000008040c7c10 */ /* 0x002fe4000ff1e0ff */
[----:B------:R-:W-:Y:S02]  /*1b10*/  IADD3 R14, P1, PT, R7, UR10, RZ ;  /* 0x0000000a070e7c10 */ /* 0x000fe4000ff3e0ff */
[----:B------:R-:W2:Y:S01]  /*1b20*/  LDG.E.64 R16, desc[UR6][R16.64] ;  /* 0x0000000610107981 */ /* 0x000ea2000c1e1b00 */
[----:B------:R-:W-:Y:S01]  /*1b30*/  IADD3.X R13, PT, PT, RZ, UR9, RZ, P0, !PT ;  /* 0x00000009ff0d7c10 */ /* 0x000fe200087fe4ff */
[----:B------:R-:W0:Y:S01]  /*1b40*/  LDCU.64 UR8, c[0x0][0x648] ;  /* 0x0000c900ff0877ac */ /* 0x000e220008000a00 */
[----:B------:R-:W-:-:S04]  /*1b50*/  IADD3.X R15, PT, PT, RZ, UR11, RZ, P1, !PT ;  /* 0x0000000bff0f7c10 */ /* 0x000fc80008ffe4ff */
[----:B------:R-:W3:Y:S04]  /*1b60*/  LDG.E.64 R12, desc[UR6][R12.64] ;  /* 0x000000060c0c7981 */ /* 0x000ee8000c1e1b00 */
[----:B------:R-:W3:Y:S01]  /*1b70*/  LDG.E.64 R14, desc[UR6][R14.64] ;  /* 0x000000060e0e7981 */ /* 0x000ee2000c1e1b00 */
[----:B0-----:R-:W-:-:S04]  /*1b80*/  IADD3 R4, P1, PT, R5, UR8, RZ ;  /* 0x0000000805047c10 */ /* 0x001fc8000ff3e0ff */
[----:B------:R-:W-:Y:S02]  /*1b90*/  IADD3.X R5, PT, PT, RZ, UR9, RZ, P1, !PT ;  /* 0x00000009ff057c10 */ /* 0x000fe40008ffe4ff */
[----:B------:R-:W-:Y:S01]  /*1ba0*/  IADD3 R3, PT, PT, R3, 0x80, RZ ;  /* 0x0000008003037810 */ /* 0x000fe20007ffe0ff */
[----:B--2---:R-:W-:Y:S02]  /*1bb0*/  DSETP.GEU.AND P0, PT, |R16|, 0.5, PT ;  /* 0x3fe000001000742a */ /* 0x004fe40003f0e200 */
[----:B---3--:R-:W-:-:S12]  /*1bc0*/  DADD R6, -R12, R14 ;  /* 0x000000000c067229 */ /* 0x008fd8000000010e */
[C---:B------:R-:W-:Y:S02]  /*1bd0*/  @P0 DADD R10, -R16.reuse, 1 ;  /* 0x3ff00000100a0429 */ /* 0x040fe40000000100 */
[----:B------:R-:W-:-:S06]  /*1be0*/  @!P0 DFMA R8, R16, R6, R12 ;  /* 0x000000061008822b */ /* 0x000fcc000000000c */
[----:B------:R-:W-:-:S07]  /*1bf0*/  @P0 DFMA R8, -R6, R10, R14 ;  /* 0x0000000a0608022b */ /* 0x000fce000000010e */
[----:B------:R0:W-:Y:S04]  /*1c00*/  STG.E.64 desc[UR6][R4.64], R8 ;  /* 0x0000000804007986 */ /* 0x0001e8000c101b06 */
.L_x_8085:
[----:B------:R-:W-:Y:S05]  /*1c10*/  BSYNC.RECONVERGENT B0 ;  /* 0x0000000000007941 */ /* 0x000fea0003800200 */
.L_x_8084:
[----:B------:R-:W-:-:S13]  /*1c20*/  ISETP.GE.AND P0, PT, R3, UR4, PT ;  /* 0x0000000403007c0c */ /* 0x000fda000bf06270 */
[----:B------:R-:W-:Y:S05]  /*1c30*/  @P0 EXIT ;  /* 0x000000000000094d */ /* 0x000fea0003800000 */
[----:B------:R-:W1:Y:S01]  /*1c40*/  LDCU.64 UR4, c[0x0][0x390] ;  /* 0x00007200ff0477ac */ /* 0x000e620008000a00 */
[----:B0-----:R-:W-:Y:S02]  /*1c50*/  MOV R4, RZ ;  /* 0x000000ff00047202 */ /* 0x001fe40000000f00 */
        /* <DEDUP_REMOVED lines=371> */
.L_x_8087:
[----:B------:R-:W0:Y:S01]  /*3390*/  LDCU.64 UR4, c[0x0][0x660] ;  /* 0x0000cc00ff0477ac */ /* 0x000e220008000a00 */
[----:B------:R-:W1:Y:S01]  /*33a0*/  LDCU.128 UR8, c[0x0][0x650] ;  /* 0x0000ca00ff0877ac */ /* 0x000e620008000c00 */
[----:B0-----:R-:W-:-:S04]  /*33b0*/  IADD3 R14, P2, PT, R4, UR4, RZ ;  /* 0x00000004040e7c10 */ /* 0x001fc8000ff5e0ff */
[----:B------:R-:W-:Y:S01]  /*33c0*/  IADD3.X R15, PT, PT, RZ, UR5, RZ, P2, !PT ;  /* 0x00000005ff0f7c10 */ /* 0x000fe200097fe4ff */
[----:B------:R-:W0:Y:S01]  /*33d0*/  LDCU.64 UR4, c[0x0][0x648] ;  /* 0x0000c900ff0477ac */ /* 0x000e220008000a00 */
[----:B-1----:R-:W-:Y:S02]  /*33e0*/  IADD3 R10, P0, PT, R2, UR8, RZ ;  /* 0x00000008020a7c10 */ /* 0x002fe4000ff1e0ff */
[----:B------:R-:W-:Y:S02]  /*33f0*/  IADD3 R12, P1, PT, R5, UR10, RZ ;  /* 0x0000000a050c7c10 */ /* 0x000fe4000ff3e0ff */
[----:B------:R-:W2:Y:S01]  /*3400*/  LDG.E.64 R14, desc[UR6][R14.64] ;  /* 0x000000060e0e7981 */ /* 0x000ea2000c1e1b00 */
[----:B------:R-:W-:Y:S02]  /*3410*/  IADD3.X R11, PT, PT, RZ, UR9, RZ, P0, !PT ;  /* 0x00000009ff0b7c10 */ /* 0x000fe400087fe4ff */
[----:B------:R-:W-:-:S04]  /*3420*/  IADD3.X R13, PT, PT, RZ, UR11, RZ, P1, !PT ;  /* 0x0000000bff0d7c10 */ /* 0x000fc80008ffe4ff */
[----:B------:R-:W3:Y:S04]  /*3430*/  LDG.E.64 R10, desc[UR6][R10.64] ;  /* 0x000000060a0a7981 */ /* 0x000ee8000c1e1b00 */
[----:B------:R-:W3:Y:S01]  /*3440*/  LDG.E.64 R12, desc[UR6][R12.64] ;  /* 0x000000060c0c7981 */ /* 0x000ee2000c1e1b00 */
[----:B0-----:R-:W-:-:S04]  /*3450*/  IADD3 R2, P1, PT, R3, UR4, RZ ;  /* 0x0000000403027c10 */ /* 0x001fc8000ff3e0ff */
[----:B------:R-:W-:Y:S01]  /*3460*/  IADD3.X R3, PT, PT, RZ, UR5, RZ, P1, !PT ;  /* 0x00000005ff037c10 */ /* 0x000fe20008ffe4ff */
[----:B--2---:R-:W-:Y:S02]  /*3470*/  DSETP.GEU.AND P0, PT, |R14|, 0.5, PT ;  /* 0x3fe000000e00742a */ /* 0x004fe40003f0e200 */
[----:B---3--:R-:W-:-:S12]  /*3480*/  DADD R4, -R10, R12 ;  /* 0x000000000a047229 */ /* 0x008fd8000000010c */
[C---:B------:R-:W-:Y:S02]  /*3490*/  @P0 DADD R8, -R14.reuse, 1 ;  /* 0x3ff000000e080429 */ /* 0x040fe40000000100 */
[----:B------:R-:W-:-:S06]  /*34a0*/  @!P0 DFMA R6, R14, R4, R10 ;  /* 0x000000040e06822b */ /* 0x000fcc000000000a */
[----:B------:R-:W-:-:S07]  /*34b0*/  @P0 DFMA R6, -R4, R8, R12 ;  /* 0x000000080406022b */ /* 0x000fce000000010c */
[----:B------:R-:W-:Y:S01]  /*34c0*/  STG.E.64 desc[UR6][R2.64], R6 ;  /* 0x0000000602007986 */ /* 0x000fe2000c101b06 */
[----:B------:R-:W-:Y:S05]  /*34d0*/  EXIT ;  /* 0x000000000000794d */ /* 0x000fea0003800000 */
.L_x_8088:
        /* <DEDUP_REMOVED lines=10> */
.L_x_8229:


//--------------------- .text._ZN2at6native27unrolled_elementwise_kernelIZZZNS0_44_GLOBAL__N__40a83637_7_Lerp_cu_1520ed90_319418lerp_tensor_kernelERNS_18TensorIteratorBaseEENKUlvE0_clEvENKUlvE_clEvEUldddE_St5arrayIPcLm4EELi4E23TrivialOffsetCalculatorILi3EjESB_ILi1EjENS0_6memory15LoadWithoutCastENSE_16StoreWithoutCastEEEviT_T0_T2_T3_T4_T5_ --------------------------
	.section	.text._ZN2at6native27unrolled_elementwise_kernelIZZZNS0_44_GLOBAL__N__40a83637_7_Lerp_cu_1520ed90_319418lerp_tensor_kernelERNS_18TensorIteratorBaseEENKUlvE0_clEvENKUlvE_clEvEUldddE_St5arrayIPcLm4EELi4E23TrivialOffsetCalculatorILi3EjESB_ILi1EjENS0_6memory15LoadWithoutCastENSE_16StoreWithoutCastEEEviT_T0_T2_T3_T4_T5_,"ax",@progbits
	.align	128
        .global         _ZN2at6native27unrolled_elementwise_kernelIZZZNS0_44_GLOBAL__N__40a83637_7_Lerp_cu_1520ed90_319418lerp_tensor_kernelERNS_18TensorIteratorBaseEENKUlvE0_clEvENKUlvE_clEvEUldddE_St5arrayIPcLm4EELi4E23TrivialOffsetCalculatorILi3EjESB_ILi1EjENS0_6memory15LoadWithoutCastENSE_16StoreWithoutCastEEEviT_T0_T2_T3_T4_T5_
        .type           _ZN2at6native27unrolled_elementwise_kernelIZZZNS0_44_GLOBAL__N__40a83637_7_Lerp_cu_1520ed90_319418lerp_tensor_kernelERNS_18TensorIteratorBaseEENKUlvE0_clEvENKUlvE_clEvEUldddE_St5arrayIPcLm4EELi4E23TrivialOffsetCalculatorILi3EjESB_ILi1EjENS0_6memory15LoadWithoutCastENSE_16StoreWithoutCastEEEviT_T0_T2_T3_T4_T5_,@function
        .size           _ZN2at6native27unrolled_elementwise_kernelIZZZNS0_44_GLOBAL__N__40a83637_7_Lerp_cu_1520ed90_319418lerp_tensor_kernelERNS_18TensorIteratorBaseEENKUlvE0_clEvENKUlvE_clEvEUldddE_St5arrayIPcLm4EELi4E23TrivialOffsetCalculatorILi3EjESB_ILi1EjENS0_6memory15LoadWithoutCastENSE_16StoreWithoutCastEEEviT_T0_T2_T3_T4_T5_,(.L_x_8230 - _ZN2at6native27unrolled_elementwise_kernelIZZZNS0_44_GLOBAL__N__40a83637_7_Lerp_cu_1520ed90_319418lerp_tensor_kernelERNS_18TensorIteratorBaseEENKUlvE0_clEvENKUlvE_clEvEUldddE_St5arrayIPcLm4EELi4E23TrivialOffsetCalculatorILi3EjESB_ILi1EjENS0_6memory15LoadWithoutCastENSE_16StoreWithoutCastEEEviT_T0_T2_T3_T4_T5_)
        .other          _ZN2at6native27unrolled_elementwise_kernelIZZZNS0_44_GLOBAL__N__40a83637_7_Lerp_cu_1520ed90_319418lerp_tensor_kernelERNS_18TensorIteratorBaseEENKUlvE0_clEvENKUlvE_clEvEUldddE_St5arrayIPcLm4EELi4E23TrivialOffsetCalculatorILi3EjESB_ILi1EjENS0_6memory15LoadWithoutCastENSE_16StoreWithoutCastEEEviT_T0_T2_T3_T4_T5_,@"STO_CUDA_ENTRY STV_DEFAULT"
_ZN2at6native27unrolled_elementwise_kernelIZZZNS0_44_GLOBAL__N__40a83637_7_Lerp_cu_1520ed90_319418lerp_tensor_kernelERNS_18TensorIteratorBaseEENKUlvE0_clEvENKUlvE_clEvEUldddE_St5arrayIPcLm4EELi4E23TrivialOffsetCalculatorILi3EjESB_ILi1EjENS0_6memory15LoadWithoutCastENSE_16StoreWithoutCastEEEviT_T0_T2_T3_T4_T5_:
.text._ZN2at6native27unrolled_elementwise_kernelIZZZNS0_44_GLOBAL__N__40a83637_7_Lerp_cu_1520ed90_319418lerp_tensor_kernelERNS_18TensorIteratorBaseEENKUlvE0_clEvENKUlvE_clEvEUldddE_St5arrayIPcLm4EELi4E23TrivialOffsetCalculatorILi3EjESB_ILi1EjENS0_6memory15LoadWithoutCastENSE_16StoreWithoutCastEEEviT_T0_T2_T3_T4_T5_:
        /* <DEDUP_REMOVED lines=11> */
[----:B--2---:R-:W-:Y:S01]  /*00b0*/  IMAD.MOV.U32 R0, RZ, RZ, R16 ;  /* 0x000000ffff007224 */ /* 0x004fe200078e0010 */
[----:B------:R-:W-:-:S13]  /*00c0*/  ISETP.GE.AND P0, PT, R16, R29, PT ;  /* 0x0000001d1000720c */ /* 0x000fda0003f06270 */
[----:B------:R-:W-:Y:S01]  /*00d0*/  @!P0 IADD3 R16, PT, PT, R0, 0x80, RZ ;  /* 0x0000008000108810 */ /* 0x000fe20007ffe0ff */
[----:B------:R-:W2:Y:S01]  /*00e0*/  @!P0 LDC.64 R12, c[0x0][0x3a0] ;  /* 0x0000e800ff0c8b82 */ /* 0x000ea20000000a00 */
[----:B------:R-:W-:Y:S02]  /*00f0*/  @!P0 IMAD R15, R28, 0x200, R0 ;  /* 0x000002001c0f8824 */ /* 0x000fe400078e0200 */
[----:B------:R-:W-:Y:S02]  /*0100*/  ISETP.GE.AND P1, PT, R16, R29, PT ;  /* 0x0000001d1000720c */ /* 0x000fe40003f26270 */
[----:B------:R-:W-:Y:S02]  /*0110*/  CS2R R2, SRZ ;  /* 0x0000000000027805 */ /* 0x000fe4000001ff00 */
[----:B------:R-:W-:Y:S01]  /*0120*/  CS2R R26, SRZ ;  /* 0x00000000001a7805 */ /* 0x000fe2000001ff00 */
[----:B---3--:R-:W-:-:S04]  /*0130*/  @!P0 IMAD.WIDE.U32 R8, R15, 0x8, R8 ;  /* 0x000000080f088825 */ /* 0x008fc800078e0008 */
[C---:B----4-:R-:W-:Y:S01]  /*0140*/  @!P0 IMAD.WIDE.U32 R10, R15.reuse, 0x8, R10 ;  /* 0x000000080f0a8825 */ /* 0x050fe200078e000a */
[----:B-1----:R1:W5:Y:S04]  /*0150*/  @!P0 LDG.E.64 R22, desc[UR4][R8.64] ;  /* 0x0000000408168981 */ /* 0x002368000c1e1b00 */
[----:B------:R3:W5:Y:S01]  /*0160*/  @!P0 LDG.E.64 R2, desc[UR4][R10.64] ;  /* 0x000000040a028981 */ /* 0x000762000c1e1b00 */
[----:B------:R-:W4:Y:S01]  /*0170*/  @!P1 LDC.64 R20, c[0x0][0x3a0] ;  /* 0x0000e800ff149b82 */ /* 0x000f220000000a00 */
[----:B------:R-:W-:Y:S02]  /*0180*/  @!P1 IMAD R17, R28, 0x200, R16 ;  /* 0x000002001c119824 */ /* 0x000fe400078e0210 */
[----:B------:R-:W-:Y:S02]  /*0190*/  @!P1 VIADD R16, R16, 0x80 ;  /* 0x0000008010109836 */ /* 0x000fe40000000000 */
[----:B--2---:R-:W-:Y:S01]  /*01a0*/  @!P0 IMAD.WIDE.U32 R12, R15, 0x8, R12 ;  /* 0x000000080f0c8825 */ /* 0x004fe200078e000c */
[----:B-1----:R-:W-:-:S02]  /*01b0*/  CS2R R8, SRZ ;  /* 0x0000000000087805 */ /* 0x002fc4000001ff00 */
[----:B---3--:R-:W1:Y:S02]  /*01c0*/  LDC.64 R10, c[0x0][0x390] ;  /* 0x0000e400ff0a7b82 */ /* 0x008e640000000a00 */
[----:B------:R2:W5:Y:S01]  /*01d0*/  @!P0 LDG.E.64 R26, desc[UR4][R12.64] ;  /* 0x000000040c1a8981 */ /* 0x000562000c1e1b00 */
[----:B------:R-:W-:Y:S01]  /*01e0*/  ISETP.GE.AND P0, PT, R16, R29, PT ;  /* 0x0000001d1000720c */ /* 0x000fe20003f06270 */
[----:B------:R-:W-:Y:S01]  /*01f0*/  @!P1 IMAD.WIDE.U32 R14, R17, 0x8, R4 ;  /* 0x00000008110e9825 */ /* 0x000fe200078e0004 */
[----:B------:R-:W-:-:S03]  /*0200*/  CS2R R4, SRZ ;  /* 0x0000000000047805 */ /* 0x000fc6000001ff00 */
[C---:B----4-:R-:W-:Y:S01]  /*0210*/  @!P1 IMAD.WIDE.U32 R20, R17.reuse, 0x8, R20 ;  /* 0x0000000811149825 */ /* 0x050fe200078e0014 */
[----:B--2---:R-:W2:Y:S02]  /*0220*/  LDC.64 R12, c[0x0][0x398] ;  /* 0x0000e600ff0c7b82 */ /* 0x004ea40000000a00 */
[----:B------:R-:W5:Y:S01]  /*0230*/  @!P1 LDG.E.64 R4, desc[UR4][R14.64] ;  /* 0x000000040e049981 */ /* 0x000f62000c1e1b00 */
[----:B0-----:R-:W-:Y:S01]  /*0240*/  @!P1 IMAD.WIDE.U32 R18, R17, 0x8, R6 ;  /* 0x0000000811129825 */ /* 0x001fe200078e0006 */
[----:B------:R-:W-:Y:S02]  /*0250*/  CS2R R6, SRZ ;  /* 0x0000000000067805 */ /* 0x000fe4000001ff00 */
[----:B------:R0:W5:Y:S04]  /*0260*/  @!P1 LDG.E.64 R8, desc[UR4][R20.64] ;  /* 0x0000000414089981 */ /* 0x000168000c1e1b00 */
[----:B------:R2:W5:Y:S01]  /*0270*/  @!P1 LDG.E.64 R6, desc[UR4][R18.64] ;  /* 0x0000000412069981 */ /* 0x000562000c1e1b00 */
[----:B0-----:R-:W0:Y:S01]  /*0280*/  @!P0 LDC.64 R20, c[0x0][0x3a0] ;  /* 0x0000e800ff148b82 */ /* 0x001e220000000a00 */
[----:B------:R-:W-:Y:S01]  /*0290*/  @!P0 LEA R14, R28, R16, 0x9 ;  /* 0x000000101c0e8211 */ /* 0x000fe200078e48ff */
[----:B------:R-:W-:-:S04]  /*02a0*/  @!P0 VIADD R16, R16, 0x80 ;  /* 0x0000008010108836 */ /* 0x000fc80000000000 */
[----:B-1----:R-:W-:Y:S01]  /*02b0*/  @!P0 IMAD.WIDE.U32 R24, R14, 0x8, R10 ;  /* 0x000000080e188825 */ /* 0x002fe200078e000a */
[----:B------:R-:W-:-:S03]  /*02c0*/  CS2R R10, SRZ ;  /* 0x00000000000a7805 */ /* 0x000fc6000001ff00 */
[C---:B--2---:R-:W-:Y:S01]  /*02d0*/  @!P0 IMAD.WIDE.U32 R18, R14.reuse, 0x8, R12 ;  /* 0x000000080e128825 */ /* 0x044fe200078e000c */
[----:B------:R-:W-:Y:S02]  /*02e0*/  CS2R R12, SRZ ;  /* 0x00000000000c7805 */ /* 0x000fe4000001ff00 */
[----:B------:R1:W5:Y:S04]  /*02f0*/  @!P0 LDG.E.64 R10, desc[UR4][R24.64] ;  /* 0x00000004180a8981 */ /* 0x000368000c1e1b00 */
[----:B------:R-:W5:Y:S01]  /*0300*/  @!P0 LDG.E.64 R12, desc[UR4][R18.64] ;  /* 0x00000004120c8981 */ /* 0x000f62000c1e1b00 */
[----:B-1----:R-:W1:Y:S01]  /*0310*/  LDC.64 R24, c[0x0][0x398] ;  /* 0x0000e600ff187b82 */ /* 0x002e620000000a00 */
[----:B0-----:R-:W-:Y:S01]  /*0320*/  @!P0 IMAD.WIDE.U32 R20, R14, 0x8, R20 ;  /* 0x000000080e148825 */ /* 0x001fe200078e0014 */
[----:B------:R-:W-:-:S06]  /*0330*/  CS2R R14, SRZ ;  /* 0x00000000000e7805 */ /* 0x000fcc000001ff00 */
[----:B------:R0:W5:Y:S01]  /*0340*/  @!P0 LDG.E.64 R14, desc[UR4][R20.64] ;  /* 0x00000004140e8981 */ /* 0x000162000c1e1b00 */
[----:B------:R-:W-:-:S13]  /*0350*/  ISETP.GE.AND P0, PT, R16, R29, PT ;  /* 0x0000001d1000720c */ /* 0x000fda0003f06270 */
[----:B0-----:R-:W-:Y:S02]  /*0360*/  @!P0 IMAD R21, R28, 0x200, R16 ;  /* 0x000002001c158824 */ /* 0x001fe400078e0210 */
[----:B------:R-:W0:Y:S02]  /*0370*/  LDC.64 R16, c[0x0][0x390] ;  /* 0x0000e400ff107b82 */ /* 0x000e240000000a00 */
[----:B-1----:R-:W-:-:S04]  /*0380*/  @!P0 IMAD.WIDE.U32 R24, R21, 0x8, R24 ;  /* 0x0000000815188825 */ /* 0x002fc800078e0018 */
[----:B0-----:R-:W-:Y:S01]  /*0390*/  @!P0 IMAD.WIDE.U32 R18, R21, 0x8, R16 ;  /* 0x0000000815128825 */ /* 0x001fe200078e0010 */
[----:B------:R-:W-:-:S06]  /*03a0*/  CS2R R16, SRZ ;  /* 0x0000000000107805 */ /* 0x000fcc000001ff00 */
[----:B------:R0:W5:Y:S02]  /*03b0*/  @!P0 LDG.E.64 R16, desc[UR4][R18.64] ;  /* 0x0000000412108981 */ /* 0x000164000c1e1b00 */
[----:B0-----:R-:W-:-:S06]  /*03c0*/  CS2R R18, SRZ ;  /* 0x0000000000127805 */ /* 0x001fcc000001ff00 */
[----:B------:R0:W5:Y:S02]  /*03d0*/  @!P0 LDG.E.64 R18, desc[UR4][R24.64] ;  /* 0x0000000418128981 */ /* 0x000164000c1e1b00 */
[----:B0-----:R-:W0:Y:S01]  /*03e0*/  @!P0 LDC.64 R24, c[0x0][0x3a0] ;  /* 0x0000e800ff188b82 */ /* 0x001e220000000a00 */
[----:B------:R-:W-:Y:S01]  /*03f0*/  BSSY.RECONVERGENT B0, `(.L_x_8089) ;  /* 0x000000b000007945 */ /* 0x000fe20003800200 */
[----:B0-----:R-:W-:Y:S01]  /*0400*/  @!P0 IMAD.WIDE.U32 R24, R21, 0x8, R24 ;  /* 0x0000000815188825 */ /* 0x001fe200078e0018 */
[----:B------:R-:W-:-:S06]  /*0410*/  CS2R R20, SRZ ;  /* 0x0000000000147805 */ /* 0x000fcc000001ff00 */
[----:B------:R0:W5:Y:S01]  /*0420*/  @!P0 LDG.E.64 R20, desc[UR4][R24.64] ;  /* 0x0000000418148981 */ /* 0x000162000c1e1b00 */
[----:B------:R-:W-:-:S13]  /*0430*/  ISETP.GE.AND P0, PT, R0, R29, PT ;  /* 0x0000001d0000720c */ /* 0x000fda0003f06270 */
[----:B0-----:R-:W-:Y:S05]  /*0440*/  @P0 BRA `(.L_x_8090) ;  /* 0x0000000000140947 */ /* 0x001fea0003800000 */
[----:B-----5:R-:W-:Y:S02]  /*0450*/  DSETP.GEU.AND P1, PT, |R26|, 0.5, PT ;  /* 0x3fe000001a00742a */ /* 0x020fe40003f2e200 */
[----:B------:R-:W-:-:S12]  /*0460*/  DADD R24, R2, -R22 ;  /* 0x0000000002187229 */ /* 0x000fd80000000816 */
[----:B------:R-:W-:Y:S02]  /*0470*/  @!P1 DFMA R22, R24, R26, R22 ;  /* 0x0000001a1816922b */ /* 0x000fe40000000016 */
[----:B------:R-:W-:-:S08]  /*0480*/  @P1 DADD R26, -R26, 1 ;  /* 0x3ff000001a1a1429 */ /* 0x000fd00000000100 */
[----:B------:R-:W-:-:S11]  /*0490*/  @P1 DFMA R22, -R24, R26, R2 ;  /* 0x0000001a1816122b */ /* 0x000fd60000000102 */
.L_x_8090:
[----:B------:R-:W-:Y:S05]  /*04a0*/  BSYNC.RECONVERGENT B0 ;  /* 0x0000000000007941 */ /* 0x000fea0003800200 */
.L_x_8089:
[----:B------:R-:W-:Y:S01]  /*04b0*/  IADD3 R24, PT, PT, R0, 0x80, RZ ;  /* 0x0000008000187810 */ /* 0x000fe20007ffe0ff */
[----:B------:R-:W-:Y:S03]  /*04c0*/  BSSY.RECONVERGENT B0, `(.L_x_8091) ;  /* 0x0000008000007945 */ /* 0x000fe60003800200 */
[----:B------:R-:W-:-:S13]  /*04d0*/  ISETP.GE.AND P1, PT, R24, R29, PT ;  /* 0x0000001d1800720c */ /* 0x000fda0003f26270 */
[----:B------:R-:W-:Y:S05]  /*04e0*/  @P1 BRA `(.L_x_8092) ;  /* 0x0000000000141947 */ /* 0x000fea0003800000 */
[----:B-----5:R-:W-:Y:S02]  /*04f0*/  DSETP.GEU.AND P1, PT, |R8|, 0.5, PT ;  /* 0x3fe000000800742a */ /* 0x020fe40003f2e200 */
[----:B------:R-:W-:-:S12]  /*0500*/  DADD R2, R6, -R4 ;  /* 0x0000000006027229 */ /* 0x000fd80000000804 */
[----:B------:R-:W-:Y:S02]  /*0510*/  @!P1 DFMA R4, R2, R8, R4 ;  /* 0x000000080204922b */ /* 0x000fe40000000004 */
[----:B------:R-:W-:-:S08]  /*0520*/  @P1 DADD R8, -R8, 1 ;  /* 0x3ff0000008081429 */ /* 0x000fd00000000100 */
[----:B------:R-:W-:-:S11]  /*0530*/  @P1 DFMA R4, -R2, R8, R6 ;  /* 0x000000080204122b */ /* 0x000fd60000000106 */
.L_x_8092:
[----:B------:R-:W-:Y:S05]  /*0540*/  BSYNC.RECONVERGENT B0 ;  /* 0x0000000000007941 */ /* 0x000fea0003800200 */
.L_x_8091:
[----:B-----5:R-:W-:Y:S01]  /*0550*/  VIADD R2, R0, 0x100 ;  /* 0x0000010000027836 */ /* 0x020fe20000000000 */
        /* <DEDUP_REMOVED lines=12> */
[----:B------:R-:W-:-:S08]  /*0620*/  @P3 DADD R14, -R14, 1 ;  /* 0x3ff000000e0e3429 */ /* 0x000fd00000000100 */
[----:B------:R-:W-:-:S11]  /*0630*/  @P3 DFMA R10, -R6, R14, R12 ;  /* 0x0000000e060a322b */ /* 0x000fd6000000010c */
.L_x_8094:
[----:B------:R-:W-:Y:S05]  /*0640*/  BSYNC.RECONVERGENT B0 ;  /* 0x0000000000007941 */ /* 0x000fea0003800200 */
.L_x_8093:
[----:B------:R-:W-:Y:S01]  /*0650*/  BSSY.RECONVERGENT B0, `(.L_x_8095) ;  /* 0x0000008000007945 */ /* 0x000fe20003800200 */
[----:B0-----:R-:W-:-:S03]  /*0660*/  @!P0 IMAD.WIDE.U32 R6, R9, 0x8, R2 ;  /* 0x0000000809068825 */ /* 0x001fc600078e0002 */
[----:B------:R-:W-:Y:S05]  /*0670*/  @P1 BRA `(.L_x_8096) ;  /* 0x0000000000141947 */ /* 0x000fea0003800000 */
[----:B------:R-:W-:Y:S02]  /*0680*/  DSETP.GEU.AND P1, PT, |R20|, 0.5, PT ;  /* 0x3fe000001400742a */ /* 0x000fe40003f2e200 */
[----:B------:R-:W-:-:S12]  /*0690*/  DADD R2, R18, -R16 ;  /* 0x0000000012027229 */ /* 0x000fd80000000810 */
[----:B------:R-:W-:Y:S02]  /*06a0*/  @!P1 DFMA R16, R2, R20, R16 ;  /* 0x000000140210922b */ /* 0x000fe40000000010 */
[----:B------:R-:W-:-:S08]  /*06b0*/  @P1 DADD R20, -R20, 1 ;  /* 0x3ff0000014141429 */ /* 0x000fd00000000100 */
[----:B------:R-:W-:-:S11]  /*06c0*/  @P1 DFMA R16, -R2, R20, R18 ;  /* 0x000000140210122b */ /* 0x000fd60000000112 */
.L_x_8096:
[----:B------:R-:W-:Y:S05]  /*06d0*/  BSYNC.RECONVERGENT B0 ;  /* 0x0000000000007941 */ /* 0x000fea0003800200 */
.L_x_8095:
        /* <DEDUP_REMOVED lines=13> */
.L_x_8098:
[----:B------:R-:W-:Y:S05]  /*07b0*/  BSYNC.RECONVERGENT B0 ;  /* 0x0000000000007941 */ /* 0x000fea0003800200 */
.L_x_8097:
[----:B------:R-:W-:-:S13]  /*07c0*/  ISETP.GE.AND P0, PT, R0, R29, PT ;  /* 0x0000001d0000720c */ /* 0x000fda0003f06270 */
[----:B------:R-:W-:Y:S05]  /*07d0*/  @P0 EXIT ;  /* 0x000000000000094d */ /* 0x000fea0003800000 */
[----:B-1----:R-:W1:Y:S01]  /*07e0*/  LDC.64 R2, c[0x0][0x388] ;  /* 0x0000e200ff027b82 */ /* 0x002e620000000a00 */
[----:B------:R-:W-:-:S05]  /*07f0*/  LEA R5, R28, R0, 0x9 ;  /* 0x000000001c057211 */ /* 0x000fca00078e48ff */
[----:B-1----:R-:W-:-:S05]  /*0800*/  IMAD.WIDE.U32 R2, R5, 0x8, R2 ;  /* 0x0000000805027825 */ /* 0x002fca00078e0002 */
[----:B------:R-:W-:Y:S01]  /*0810*/  STG.E.64 desc[UR4][R2.64], R16 ;  /* 0x0000001002007986 */ /* 0x000fe2000c101b04 */
[----:B------:R-:W-:Y:S05]  /*0820*/  EXIT ;  /* 0x000000000000794d */ /* 0x000fea0003800000 */
.L_x_8099:
        /* <DEDUP_REMOVED lines=13> */
.L_x_8230:


//--------------------- .text._ZN2at6native29vectorized_elementwise_kernelILi2EZZZNS0_44_GLOBAL__N__40a83637_7_Lerp_cu_1520ed90_319418lerp_tensor_kernelERNS_18TensorIteratorBaseEENKUlvE0_clEvENKUlvE_clEvEUldddE_St5arrayIPcLm4EEEEviT0_T1_ --------------------------
	.section	.text._ZN2at6native29vectorized_elementwise_kernelILi2EZZZNS0_44_GLOBAL__N__40a83637_7_Lerp_cu_1520ed90_319418lerp_tensor_kernelERNS_18TensorIteratorBaseEENKUlvE0_clEvENKUlvE_clEvEUldddE_St5arrayIPcLm4EEEEviT0_T1_,"ax",@progbits
	.align	128
        .global         _ZN2at6native29vectorized_elementwise_kernelILi2EZZZNS0_44_GLOBAL__N__40a83637_7_Lerp_cu_1520ed90_319418lerp_tensor_kernelERNS_18TensorIteratorBaseEENKUlvE0_clEvENKUlvE_clEvEUldddE_St5arrayIPcLm4EEEEviT0_T1_
        .type           _ZN2at6native29vectorized_elementwise_kernelILi2EZZZNS0_44_GLOBAL__N__40a83637_7_Lerp_cu_1520ed90_319418lerp_tensor_kernelERNS_18TensorIteratorBaseEENKUlvE0_clEvENKUlvE_clEvEUldddE_St5arrayIPcLm4EEEEviT0_T1_,@function
        .size           _ZN2at6native29vectorized_elementwise_kernelILi2EZZZNS0_44_GLOBAL__N__40a83637_7_Lerp_cu_1520ed90_319418lerp_tensor_kernelERNS_18TensorIteratorBaseEENKUlvE0_clEvENKUlvE_clEvEUldddE_St5arrayIPcLm4EEEEviT0_T1_,(.L_x_8231 - _ZN2at6native29vectorized_elementwise_kernelILi2EZZZNS0_44_GLOBAL__N__40a83637_7_Lerp_cu_1520ed90_319418lerp_tensor_kernelERNS_18TensorIteratorBaseEENKUlvE0_clEvENKUlvE_clEvEUldddE_St5arrayIPcLm4EEEEviT0_T1_)
        .other          _ZN2at6native29vectorized_elementwise_kernelILi2EZZZNS0_44_GLOBAL__N__40a83637_7_Lerp_cu_1520ed90_319418lerp_tensor_kernelERNS_18TensorIteratorBaseEENKUlvE0_clEvENKUlvE_clEvEUldddE_St5arrayIPcLm4EEEEviT0_T1_,@"STO_CUDA_ENTRY STV_DEFAULT"
_ZN2at6native29vectorized_elementwise_kernelILi2EZZZNS0_44_GLOBAL__N__40a83637_7_Lerp_cu_1520ed90_319418lerp_tensor_kernelERNS_18TensorIteratorBaseEENKUlvE0_clEvENKUlvE_clEvEUldddE_St5arrayIPcLm4EEEEviT0_T1_:
.text._ZN2at6native29vectorized_elementwise_kernelILi2EZZZNS0_44_GLOBAL__N__40a83637_7_Lerp_cu_1520ed90_319418lerp_tensor_kernelERNS_18TensorIteratorBaseEENKUlvE0_clEvENKUlvE_clEvEUldddE_St5arrayIPcLm4EEEEviT0_T1_:
[----:B------:R-:W-:Y:S01]  /*0000*/  LDC R1, c[0x0][0x37c] ;  /* 0x0000df00ff017b82 */ /* 0x000fe20000000800 */
[----:B------:R-:W0:Y:S07]  /*0010*/  S2R R38, SR_CTAID.X ;  /* 0x0000000000267919 */ /* 0x000e2e0000002500 */
[----:B------:R-:W0:Y:S01]  /*0020*/  LDC R3, c[0x0][0x380] ;  /* 0x0000e000ff037b82 */ /* 0x000e220000000800 */
[----:B------:R-:W1:Y:S01]  /*0030*/  LDCU.64 UR4, c[0x0][0x358] ;  /* 0x00006b00ff0477ac */ /* 0x000e620008000a00 */
[----:B0-----:R-:W-:-:S05]  /*0040*/  IMAD R0, R38, -0x400, R3 ;  /* 0xfffffc0026007824 */ /* 0x001fca00078e0203 */
[----:B------:R-:W-:-:S13]  /*0050*/  ISETP.GT.U32.AND P0, PT, R0, 0x3ff, PT ;  /* 0x000003ff0000780c */ /* 0x000fda0003f04070 */
[----:B-1----:R-:W-:Y:S05]  /*0060*/  @P0 BRA `(.L_x_8100) ;  /* 0x0000001000100947 */ /* 0x002fea0003800000 */
[----:B------:R-:W0:Y:S01]  /*0070*/  S2R R39, SR_TID.X ;  /* 0x0000000000277919 */ /* 0x000e220000002100 */
[----:B------:R-:W1:Y:S01]  /*0080*/  LDC.64 R4, c[0x0][0x390] ;  /* 0x0000e400ff047b82 */ /* 0x000e620000000a00 */
[----:B------:R-:W-:-:S07]  /*0090*/  CS2R R46, SRZ ;  /* 0x00000000002e7805 */ /* 0x000fce000001ff00 */
[----:B------:R-:W2:Y:S08]  /*00a0*/  LDC.64 R16, c[0x0][0x390] ;  /* 0x0000e400ff107b82 */ /* 0x000eb00000000a00 */
[----:B------:R-:W3:Y:S08]  /*00b0*/  LDC.64 R20, c[0x0][0x398] ;  /* 0x0000e600ff147b82 */ /* 0x000ef00000000a00 */
[----:B------:R-:W4:Y:S01]  /*00c0*/  LDC.64 R6, c[0x0][0x390] ;  /* 0x0000e400ff067b82 */ /* 0x000f220000000a00 */
[----:B0-----:R-:W-:Y:S01]  /*00d0*/  ISETP.GE.U32.AND P0, PT, R39, R0, PT ;  /* 0x000000002700720c */ /* 0x001fe20003f06070 */
[----:B------:R-:W-:-:S06]  /*00e0*/  IMAD.MOV.U32 R3, RZ, RZ, R39 ;  /* 0x000000ffff037224 */ /* 0x000fcc00078e0027 */
[----:B------:R-:W0:Y:S01]  /*00f0*/  LDC.64 R8, c[0x0][0x398] ;  /* 0x0000e600ff087b82 */ /* 0x000e220000000a00 */
[----:B------:R-:W-:Y:S02]  /*0100*/  CS2R R42, SRZ ;  /* 0x00000000002a7805 */ /* 0x000fe4000001ff00 */
[----:B------:R-:W-:-:S05]  /*0110*/  CS2R R44, SRZ ;  /* 0x00000000002c7805 */ /* 0x000fca000001ff00 */
[----:B------:R-:W4:Y:S01]  /*0120*/  LDC.64 R14, c[0x0][0x398] ;  /* 0x0000e600ff0e7b82 */ /* 0x000f220000000a00 */
[----:B------:R-:W-:Y:S01]  /*0130*/  @!P0 IMAD R36, R38, 0x400, R3 ;  /* 0x0000040026248824 */ /* 0x000fe200078e0203 */
[----:B------:R-:W-:-:S04]  /*0140*/  @!P0 IADD3 R3, PT, PT, R3, 0x80, RZ ;  /* 0x0000008003038810 */ /* 0x000fc80007ffe0ff */
[----:B------:R-:W-:Y:S02]  /*0150*/  ISETP.GE.U32.AND P1, PT, R3, R0, PT ;  /* 0x000000000300720c */ /* 0x000fe40003f26070 */
[----:B------:R-:W-:Y:S02]  /*0160*/  CS2R R40, SRZ ;  /* 0x0000000000287805 */ /* 0x000fe4000001ff00 */
[----:B------:R-:W-:Y:S02]  /*0170*/  CS2R R34, SRZ ;  /* 0x0000000000227805 */ /* 0x000fe4000001ff00 */
[----:B------:R-:W-:Y:S02]  /*0180*/  CS2R R32, SRZ ;  /* 0x0000000000207805 */ /* 0x000fe4000001ff00 */
[----:B------:R-:W-:Y:S02]  /*0190*/  CS2R R28, SRZ ;  /* 0x00000000001c7805 */ /* 0x000fe4000001ff00 */
[----:B------:R-:W-:Y:S01]  /*01a0*/  CS2R R30, SRZ ;  /* 0x00000000001e7805 */ /* 0x000fe2000001ff00 */
[----:B------:R-:W4:Y:S02]  /*01b0*/  LDC.64 R54, c[0x0][0x390] ;  /* 0x0000e400ff367b82 */ /* 0x000f240000000a00 */
[----:B------:R-:W-:-:S06]  /*01c0*/  @!P1 IMAD R13, R38, 0x400, R3 ;  /* 0x00000400260d9824 */ /* 0x000fcc00078e0203 */
[----:B------:R-:W2:Y:S01]  /*01d0*/  @!P1 LDC.64 R10, c[0x0][0x3a0] ;  /* 0x0000e800ff0a9b82 */ /* 0x000ea20000000a00 */
[----:B------:R-:W-:Y:S02]  /*01e0*/  @!P1 VIADD R3, R3, 0x80 ;  /* 0x0000008003039836 */ /* 0x000fe40000000000 */
[----:B-1----:R-:W-:-:S03]  /*01f0*/  @!P1 IMAD.WIDE.U32 R4, R13, 0x8, R4 ;  /* 0x000000080d049825 */ /* 0x002fc600078e0004 */
[----:B------:R-:W-:Y:S02]  /*0200*/  ISETP.GE.U32.AND P2, PT, R3, R0, PT ;  /* 0x000000000300720c */ /* 0x000fe40003f46070 */
[----:B------:R1:W5:Y:S01]  /*0210*/  @!P1 LDG.E.64 R46, desc[UR4][R4.64] ;  /* 0x00000004042e9981 */ /* 0x000362000c1e1b00 */
[----:B0-----:R-:W-:Y:S01]  /*0220*/  @!P1 IMAD.WIDE.U32 R8, R13, 0x8, R8 ;  /* 0x000000080d089825 */ /* 0x001fe200078e0008 */
[----:B------:R-:W0:Y:S04]  /*0230*/  LDC.64 R56, c[0x0][0x398] ;  /* 0x0000e600ff387b82 */ /* 0x000e280000000a00 */
[----:B------:R4:W5:Y:S04]  /*0240*/  @!P1 LDG.E.64 R42, desc[UR4][R8.64] ;  /* 0x00000004082a9981 */ /* 0x000968000c1e1b00 */
[----:B-1----:R-:W1:Y:S01]  /*0250*/  LDC.64 R4, c[0x0][0x398] ;  /* 0x0000e600ff047b82 */ /* 0x002e620000000a00 */
[----:B------:R-:W-:Y:S01]  /*0260*/  @!P2 LEA R25, R38, R3, 0xa ;  /* 0x000000032619a211 */ /* 0x000fe200078e50ff */
[----:B------:R-:W-:-:S05]  /*0270*/  @!P2 VIADD R3, R3, 0x80 ;  /* 0x000000800303a836 */ /* 0x000fca0000000000 */
[----:B------:R-:W-:Y:S01]  /*0280*/  ISETP.GE.U32.AND P3, PT, R3, R0, PT ;  /* 0x000000000300720c */ /* 0x000fe20003f66070 */
[----:B------:R-:W4:Y:S01]  /*0290*/  @!P2 LDC.64 R22, c[0x0][0x3a0] ;  /* 0x0000e800ff16ab82 */ /* 0x000f220000000a00 */
[----:B--2---:R-:W-:-:S04]  /*02a0*/  @!P1 IMAD.WIDE.U32 R10, R13, 0x8, R10 ;  /* 0x000000080d0a9825 */ /* 0x004fc800078e000a */
[C---:B------:R-:W-:Y:S01]  /*02b0*/  @!P2 IMAD.WIDE.U32 R18, R25.reuse, 0x8, R16 ;  /* 0x000000081912a825 */ /* 0x040fe200078e0010 */
[----:B------:R2:W5:Y:S02]  /*02c0*/  @!P1 LDG.E.64 R44, desc[UR4][R10.64] ;  /* 0x000000040a2c9981 */ /* 0x000564000c1e1b00 */
[----:B------:R-:W2:Y:S01]  /*02d0*/  LDC.64 R16, c[0x0][0x390] ;  /* 0x0000e400ff107b82 */ /* 0x000ea20000000a00 */
[----:B---3--:R-:W-:Y:S01]  /*02e0*/  @!P2 IMAD.WIDE.U32 R20, R25, 0x8, R20 ;  /* 0x000000081914a825 */ /* 0x008fe200078e0014 */
[----:B------:R-:W5:Y:S03]  /*02f0*/  @!P2 LDG.E.64 R40, desc[UR4][R18.64] ;  /* 0x000000041228a981 */ /* 0x000f66000c1e1b00 */
[----:B------:R-:W-:Y:S01]  /*0300*/  @!P3 IMAD R27, R38, 0x400, R3 ;  /* 0x00000400261bb824 */ /* 0x000fe200078e0203 */
[----:B------:R-:W-:Y:S01]  /*0310*/  @!P3 IADD3 R3, PT, PT, R3, 0x80, RZ ;  /* 0x000000800303b810 */ /* 0x000fe20007ffe0ff */
[----:B------:R-:W5:Y:S01]  /*0320*/  @!P2 LDG.E.64 R34, desc[UR4][R20.64] ;  /* 0x000000041422a981 */ /* 0x000f62000c1e1b00 */
[----:B------:R-:W3:Y:S02]  /*0330*/  @!P3 LDC.64 R12, c[0x0][0x3a0] ;  /* 0x0000e800ff0cbb82 */ /* 0x000ee40000000a00 */
[----:B------:R-:W-:Y:S01]  /*0340*/  ISETP.GE.U32.AND P4, PT, R3, R0, PT ;  /* 0x000000000300720c */ /* 0x000fe20003f86070 */
[----:B----4-:R-:W-:-:S05]  /*0350*/  @!P2 IMAD.WIDE.U32 R22, R25, 0x8, R22 ;  /* 0x000000081916a825 */ /* 0x010fca00078e0016 */
[----:B------:R-:W4:Y:S01]  /*0360*/  LDC.64 R8, c[0x0][0x398] ;  /* 0x0000e600ff087b82 */ /* 0x000f220000000a00 */
[----:B------:R-:W-:Y:S01]  /*0370*/  @!P3 IMAD.WIDE.U32 R24, R27, 0x8, R6 ;  /* 0x000000081b18b825 */ /* 0x000fe200078e0006 */
[----:B------:R-:W5:Y:S06]  /*0380*/  @!P2 LDG.E.64 R32, desc[UR4][R22.64] ;  /* 0x000000041620a981 */ /* 0x000f6c000c1e1b00 */
[----:B------:R-:W0:Y:S01]  /*0390*/  @!P4 LDC.64 R6, c[0x0][0x3a0] ;  /* 0x0000e800ff06cb82 */ /* 0x000e220000000a00 */
[----:B------:R-:W-:Y:S01]  /*03a0*/  @!P4 IMAD R37, R38, 0x400, R3 ;  /* 0x000004002625c824 */ /* 0x000fe200078e0203 */
[----:B------:R-:W5:Y:S01]  /*03b0*/  @!P3 LDG.E.64 R30, desc[UR4][R24.64] ;  /* 0x00000004181eb981 */ /* 0x000f62000c1e1b00 */
[----:B------:R-:W-:-:S05]  /*03c0*/  @!P4 VIADD R3, R3, 0x80 ;  /* 0x000000800303c836 */ /* 0x000fca0000000000 */
[----:B------:R-:W-:Y:S01]  /*03d0*/  ISETP.GE.U32.AND P1, PT, R3, R0, PT ;  /* 0x000000000300720c */ /* 0x000fe20003f26070 */
[C---:B--2---:R-:W-:Y:S01]  /*03e0*/  @!P4 IMAD.WIDE.U32 R48, R37.reuse, 0x8, R16 ;  /* 0x000000082530c825 */ /* 0x044fe200078e0010 */
[----:B------:R-:W2:Y:S03]  /*03f0*/  LDC.64 R10, c[0x0][0x390] ;  /* 0x0000e400ff0a7b82 */ /* 0x000ea60000000a00 */
[----:B-1----:R-:W-:-:S04]  /*0400*/  @!P4 IMAD.WIDE.U32 R4, R37, 0x8, R4 ;  /* 0x000000082504c825 */ /* 0x002fc800078e0004 */
[----:B------:R-:W-:Y:S01]  /*0410*/  @!P3 IMAD.WIDE.U32 R14, R27, 0x8, R14 ;  /* 0x000000081b0eb825 */ /* 0x000fe200078e000e */
[----:B------:R-:W1:Y:S04]  /*0420*/  @!P0 LDC.64 R58, c[0x0][0x3a0] ;  /* 0x0000e800ff3a8b82 */ /* 0x000e680000000a00 */
[----:B------:R3:W5:Y:S01]  /*0430*/  @!P3 LDG.E.64 R28, desc[UR4][R14.64] ;  /* 0x000000040e1cb981 */ /* 0x000762000c1e1b00 */
[----:B0-----:R-:W-:Y:S01]  /*0440*/  @!P4 IMAD.WIDE.U32 R6, R37, 0x8, R6 ;  /* 0x000000082506c825 */ /* 0x001fe200078e0006 */
[----:B------:R-:W-:-:S03]  /*0450*/  @!P1 LEA R37, R38, R3, 0xa ;  /* 0x0000000326259211 */ /* 0x000fc600078e50ff */
[----:B------:R-:W-:Y:S01]  /*0460*/  @!P1 VIADD R3, R3, 0x80 ;  /* 0x0000008003039836 */ /* 0x000fe20000000000 */
[----:B---3--:R-:W0:Y:S04]  /*0470*/  @!P1 LDC.64 R14, c[0x0][0x3a0] ;  /* 0x0000e800ff0e9b82 */ /* 0x008e280000000a00 */
[----:B------:R-:W-:Y:S01]  /*0480*/  ISETP.GE.U32.AND P2, PT, R3, R0, PT ;  /* 0x000000000300720c */ /* 0x000fe20003f46070 */
[----:B------:R-:W-:Y:S01]  /*0490*/  @!P3 IMAD.WIDE.U32 R12, R27, 0x8, R12 ;  /* 0x000000081b0cb825 */ /* 0x000fe200078e000c */
[----:B------:R-:W-:Y:S02]  /*04a0*/  CS2R R26, SRZ ;  /* 0x00000000001a7805 */ /* 0x000fe4000001ff00 */
[----:B------:R-:W-:Y:S02]  /*04b0*/  CS2R R24, SRZ ;  /* 0x0000000000187805 */ /* 0x000fe4000001ff00 */
[----:B------:R-:W-:Y:S01]  /*04c0*/  CS2R R16, SRZ ;  /* 0x0000000000107805 */ /* 0x000fe2000001ff00 */
[----:B----4-:R-:W-:Y:S01]  /*04d0*/  @!P1 IMAD.WIDE.U32 R8, R37, 0x8, R8 ;  /* 0x0000000825089825 */ /* 0x010fe200078e0008 */
[----:B------:R3:W5:Y:S04]  /*04e0*/  @!P3 LDG.E.64 R26, desc[UR4][R12.64] ;  /* 0x000000040c1ab981 */ /* 0x000768000c1e1b00 */
[----:B------:R4:W5:Y:S04]  /*04f0*/  @!P4 LDG.E.64 R24, desc[UR4][R48.64] ;  /* 0x000000043018c981 */ /* 0x000968000c1e1b00 */
[----:B------:R1:W5:Y:S01]  /*0500*/  @!P1 LDG.E.64 R16, desc[UR4][R8.64] ;  /* 0x0000000408109981 */ /* 0x000362000c1e1b00 */
[----:B---3--:R-:W3:Y:S01]  /*0510*/  LDC.64 R12, c[0x0][0x390] ;  /* 0x0000e400ff0c7b82 */ /* 0x008ee20000000a00 */
[----:B------:R-:W-:-:S02]  /*0520*/  CS2R R22, SRZ ;  /* 0x0000000000167805 */ /* 0x000fc4000001ff00 */
[----:B------:R-:W-:Y:S01]  /*0530*/  CS2R R18, SRZ ;  /* 0x0000000000127805 */ /* 0x000fe2000001ff00 */
[----:B--2---:R-:W-:-:S03]  /*0540*/  @!P1 IMAD.WIDE.U32 R10, R37, 0x8, R10 ;  /* 0x00000008250a9825 */ /* 0x004fc600078e000a */
[----:B------:R0:W5:Y:S01]  /*0550*/  @!P4 LDG.E.64 R22, desc[UR4][R4.64] ;  /* 0x000000040416c981 */ /* 0x000162000c1e1b00 */
[----:B----4-:R-:W2:Y:S01]  /*0560*/  LDC.64 R48, c[0x0][0x398] ;  /* 0x0000e600ff307b82 */ /* 0x010ea20000000a00 */
[----:B------:R-:W-:-:S07]  /*0570*/  @!P2 IMAD R53, R38, 0x400, R3 ;  /* 0x000004002635a824 */ /* 0x000fce00078e0203 */
[----:B-1----:R-:W1:Y:S01]  /*0580*/  @!P2 LDC.64 R8, c[0x0][0x3a0] ;  /* 0x0000e800ff08ab82 */ /* 0x002e620000000a00 */
[----:B0-----:R-:W-:Y:S01]  /*0590*/  @!P1 IMAD.WIDE.U32 R4, R37, 0x8, R14 ;  /* 0x0000000825049825 */ /* 0x001fe200078e000e */
[----:B------:R-:W-:Y:S02]  /*05a0*/  CS2R R14, SRZ ;  /* 0x00000000000e7805 */ /* 0x000fe4000001ff00 */
[----:B------:R-:W-:Y:S02]  /*05b0*/  @!P2 IADD3 R3, PT, PT, R3, 0x80, RZ ;  /* 0x000000800303a810 */ /* 0x000fe40007ffe0ff */
[----:B------:R-:W-:Y:S01]  /*05c0*/  CS2R R20, SRZ ;  /* 0x0000000000147805 */ /* 0x000fe2000001ff00 */
[----:B------:R0:W5:Y:S04]  /*05d0*/  @!P1 LDG.E.64 R18, desc[UR4][R10.64] ;  /* 0x000000040a129981 */ /* 0x000168000c1e1b00 */
[----:B------:R-:W5:Y:S01]  /*05e0*/  @!P1 LDG.E.64 R14, desc[UR4][R4.64] ;  /* 0x00000004040e9981 */ /* 0x000f62000c1e1b00 */
[----:B------:R-:W-:-:S03]  /*05f0*/  ISETP.GE.U32.AND P1, PT, R3, R0, PT ;  /* 0x000000000300720c */ /* 0x000fc60003f26070 */
[----:B------:R3:W5:Y:S01]  /*0600*/  @!P4 LDG.E.64 R20, desc[UR4][R6.64] ;  /* 0x000000040614c981 */ /* 0x000762000c1e1b00 */
[C---:B--2---:R-:W-:Y:S01]  /*0610*/  @!P2 IMAD.WIDE.U32 R50, R53.reuse, 0x8, R48 ;  /* 0x000000083532a825 */ /* 0x044fe200078e0030 */
[----:B0-----:R-:W-:Y:S01]  /*0620*/  CS2R R10, SRZ ;  /* 0x00000000000a7805 */ /* 0x001fe2000001ff00 */
[----:B------:R-:W0:Y:S02]  /*0630*/  LDC.64 R48, c[0x0][0x390] ;  /* 0x0000e400ff307b82 */ /* 0x000e240000000a00 */
[----:B---3--:R-:W-:-:S03]  /*0640*/  @!P2 IMAD.WIDE.U32 R6, R53, 0x8, R12 ;  /* 0x000000083506a825 */ /* 0x008fc600078e000c */
[----:B------:R2:W5:Y:S01]  /*0650*/  @!P2 LDG.E.64 R10, desc[UR4][R50.64] ;  /* 0x00000004320aa981 */ /* 0x000562000c1e1b00 */
[----:B-1----:R-:W-:Y:S01]  /*0660*/  @!P2 IMAD.WIDE.U32 R52, R53, 0x8, R8 ;  /* 0x000000083534a825 */ /* 0x002fe200078e0008 */
[----:B------:R-:W-:-:S06]  /*0670*/  CS2R R8, SRZ ;  /* 0x0000000000087805 */ /* 0x000fcc000001ff00 */
[----:B------:R1:W5:Y:S01]  /*0680*/  @!P2 LDG.E.64 R8, desc[UR4][R52.64] ;  /* 0x000000043408a981 */ /* 0x000362000c1e1b00 */
[----:B--2---:R-:W2:Y:S08]  /*0690*/  LDC.64 R50, c[0x0][0x398] ;  /* 0x0000e600ff327b82 */ /* 0x004eb00000000a00 */
[----:B-1----:R-:W1:Y:S01]  /*06a0*/  @!P1 LDC.64 R52, c[0x0][0x3a0] ;  /* 0x0000e800ff349b82 */ /* 0x002e620000000a00 */
[----:B------:R-:W-:Y:S01]  /*06b0*/  CS2R R12, SRZ ;  /* 0x00000000000c7805 */ /* 0x000fe2000001ff00 */
[----:B------:R-:W-:Y:S01]  /*06c0*/  @!P1 IMAD R3, R38, 0x400, R3 ;  /* 0x0000040026039824 */ /* 0x000fe200078e0203 */
[----:B------:R-:W-:-:S03]  /*06d0*/  CS2R R4, SRZ ;  /* 0x0000000000047805 */ /* 0x000fc6000001ff00 */
[C---:B0-----:R-:W-:Y:S01]  /*06e0*/  @!P1 IMAD.WIDE.U32 R48, R3.reuse, 0x8, R48 ;  /* 0x0000000803309825 */ /* 0x041fe200078e0030 */
[----:B------:R0:W5:Y:S03]  /*06f0*/  @!P2 LDG.E.64 R12, desc[UR4][R6.64] ;  /* 0x00000004060ca981 */ /* 0x000166000c1e1b00 */
[----:B--2---:R-:W-:Y:S01]  /*0700*/  @!P1 IMAD.WIDE.U32 R50, R3, 0x8, R50 ;  /* 0x0000000803329825 */ /* 0x004fe200078e0032 */
[----:B0-----:R-:W-:-:S03]  /*0710*/  CS2R R6, SRZ ;  /* 0x0000000000067805 */ /* 0x001fc6000001ff00 */
[C---:B------:R-:W-:Y:S01]  /*0720*/  @!P0 IMAD.WIDE.U32 R54, R36.reuse, 0x8, R54 ;  /* 0x0000000824368825 */ /* 0x040fe200078e0036 */
[----:B------:R0:W5:Y:S03]  /*0730*/  @!P1 LDG.E.64 R4, desc[UR4][R50.64] ;  /* 0x0000000432049981 */ /* 0x000166000c1e1b00 */
[----:B-1----:R-:W-:Y:S01]  /*0740*/  @!P1 IMAD.WIDE.U32 R52, R3, 0x8, R52 ;  /* 0x0000000803349825 */ /* 0x002fe200078e0034 */
[----:B------:R-:W-:Y:S01]  /*0750*/  CS2R R2, SRZ ;  /* 0x0000000000027805 */ /* 0x000fe2000001ff00 */
[----:B------:R1:W5:Y:S02]  /*0760*/  @!P1 LDG.E.64 R6, desc[UR4][R48.64] ;  /* 0x0000000430069981 */ /* 0x000364000c1e1b00 */
[C---:B------:R-:W-:Y:S01]  /*0770*/  @!P0 IMAD.WIDE.U32 R56, R36.reuse, 0x8, R56 ;  /* 0x0000000824388825 */ /* 0x040fe200078e0038 */
[----:B0-----:R-:W-:Y:S02]  /*0780*/  CS2R R50, SRZ ;  /* 0x0000000000327805 */ /* 0x001fe4000001ff00 */
[----:B------:R0:W5:Y:S01]  /*0790*/  @!P1 LDG.E.64 R2, desc[UR4][R52.64] ;  /* 0x0000000434029981 */ /* 0x000162000c1e1b00 */
[----:B------:R-:W-:Y:S01]  /*07a0*/  @!P0 IMAD.WIDE.U32 R36, R36, 0x8, R58 ;  /* 0x0000000824248825 */ /* 0x000fe200078e003a */
[----:B-1----:R-:W-:-:S02]  /*07b0*/  CS2R R48, SRZ ;  /* 0x0000000000307805 */ /* 0x002fc4000001ff00 */
[----:B------:R1:W5:Y:S01]  /*07c0*/  @!P0 LDG.E.64 R50, desc[UR4][R56.64] ;  /* 0x0000000438328981 */ /* 0x000362000c1e1b00 */
[----:B0-----:R-:W-:-:S03]  /*07d0*/  CS2R R52, SRZ ;  /* 0x0000000000347805 */ /* 0x001fc6000001ff00 */
[----:B------:R1:W5:Y:S04]  /*07e0*/  @!P0 LDG.E.64 R48, desc[UR4][R54.64] ;  /* 0x0000000436308981 */ /* 0x000368000c1e1b00 */
[----:B------:R1:W5:Y:S01]  /*07f0*/  @!P0 LDG.E.64 R52, desc[UR4][R36.64] ;  /* 0x0000000424348981 */ /* 0x000362000c1e1b00 */
[----:B------:R-:W-:Y:S04]  /*0800*/  BSSY.RECONVERGENT B0, `(.L_x_8101) ;  /* 0x0000007000007945 */ /* 0x000fe80003800200 */
[----:B------:R-:W-:Y:S05]  /*0810*/  @P0 BRA `(.L_x_8102) ;  /* 0x0000000000140947 */ /* 0x000fea0003800000 */
[----:B-----5:R-:W-:Y:S02]  /*0820*/  DSETP.GEU.AND P0, PT, |R52|, 0.5, PT ;  /* 0x3fe000003400742a */ /* 0x020fe40003f0e200 */
[----:B-1----:R-:W-:-:S12]  /*0830*/  DADD R54, R50, -R48 ;  /* 0x0000000032367229 */ /* 0x002fd80000000830 */
[----:B------:R-:W-:Y:S02]  /*0840*/  @!P0 DFMA R36, R54, R52, R48 ;  /* 0x000000343624822b */ /* 0x000fe40000000030 */
[----:B------:R-:W-:-:S08]  /*0850*/  @P0 DADD R52, -R52, 1 ;  /* 0x3ff0000034340429 */ /* 0x000fd00000000100 */
[----:B------:R-:W-:-:S11]  /*0860*/  @P0 DFMA R36, -R54, R52, R50 ;  /* 0x000000343624022b */ /* 0x000fd60000000132 */
.L_x_8102:
[----:B------:R-:W-:Y:S05]  /*0870*/  BSYNC.RECONVERGENT B0 ;  /* 0x0000000000007941 */ /* 0x000fea0003800200 */
.L_x_8101:
[----:B-----5:R-:W-:Y:S01]  /*0880*/  IADD3 R49, PT, PT, R39, 0x80, RZ ;  /* 0x0000008027317810 */ /* 0x020fe20007ffe0ff */
[----:B------:R-:W-:Y:S03]  /*0890*/  BSSY.RECONVERGENT B0, `(.L_x_8103) ;  /* 0x0000008000007945 */ /* 0x000fe60003800200 */
[----:B------:R-:W-:-:S13]  /*08a0*/  ISETP.GE.U32.AND P0, PT, R49, R0, PT ;  /* 0x000000003100720c */ /* 0x000fda0003f06070 */
[----:B------:R-:W-:Y:S05]  /*08b0*/  @P0 BRA `(.L_x_8104) ;  /* 0x0000000000140947 */ /* 0x000fea0003800000 */
[----:B------:R-:W-:Y:S02]  /*08c0*/  DSETP.GEU.AND P0, PT, |R44|, 0.5, PT ;  /* 0x3fe000002c00742a */ /* 0x000fe40003f0e200 */
[----:B------:R-:W-:-:S12]  /*08d0*/  DADD R48, R42, -R46 ;  /* 0x000000002a307229 */ /* 0x000fd8000000082e */
[----:B------:R-:W-:Y:S02]  /*08e0*/  @!P0 DFMA R46, R48, R44, R46 ;  /* 0x0000002c302e822b */ /* 0x000fe4000000002e */
[----:B------:R-:W-:-:S08]  /*08f0*/  @P0 DADD R44, -R44, 1 ;  /* 0x3ff000002c2c0429 */ /* 0x000fd00000000100 */
[----:B------:R-:W-:-:S11]  /*0900*/  @P0 DFMA R46, -R48, R44, R42 ;  /* 0x0000002c302e022b */ /* 0x000fd6000000012a */
.L_x_8104:
[----:B------:R-:W-:Y:S05]  /*0910*/  BSYNC.RECONVERGENT B0 ;  /* 0x0000000000007941 */ /* 0x000fea0003800200 */
.L_x_8103:
[C---:B------:R-:W-:Y:S01]  /*0920*/  VIADD R43, R39.reuse, 0x100 ;  /* 0x00000100272b7836 */ /* 0x040fe20000000000 */
[----:B------:R-:W-:Y:S01]  /*0930*/  BSSY.RECONVERGENT B0, `(.L_x_8105) ;  /* 0x0000013000007945 */ /* 0x000fe20003800200 */
[----:B------:R-:W-:-:S03]  /*0940*/  ISETP.GE.U32.AND P5, PT, R39, R0, PT ;  /* 0x000000002700720c */ /* 0x000fc60003fa6070 */
[----:B------:R-:W-:Y:S02]  /*0950*/  ISETP.GE.U32.AND P6, PT, R43, R0, PT ;  /* 0x000000002b00720c */ /* 0x000fe40003fc6070 */
[----:B------:R-:W-:-:S04]  /*0960*/  IADD3 R43, PT, PT, R39, 0x180, RZ ;  /* 0x00000180272b7810 */ /* 0x000fc80007ffe0ff */
[----:B------:R-:W-:Y:S01]  /*0970*/  ISETP.GE.U32.AND P0, PT, R43, R0, PT ;  /* 0x000000002b00720c */ /* 0x000fe20003f06070 */
[----:B------:R-:W-:-:S05]  /*0980*/  VIADD R43, R39, 0x200 ;  /* 0x00000200272b7836 */ /* 0x000fca0000000000 */
[----:B------:R-:W-:Y:S02]  /*0990*/  ISETP.GE.U32.AND P1, PT, R43, R0, PT ;  /* 0x000000002b00720c */ /* 0x000fe40003f26070 */
[----:B------:R-:W-:-:S04]  /*09a0*/  IADD3 R43, PT, PT, R39, 0x280, RZ ;  /* 0x00000280272b7810 */ /* 0x000fc80007ffe0ff */
[----:B------:R-:W-:Y:S01]  /*09b0*/  ISETP.GE.U32.AND P2, PT, R43, R0, PT ;  /* 0x000000002b00720c */ /* 0x000fe20003f46070 */
[----:B------:R-:W-:-:S05]  /*09c0*/  VIADD R43, R39, 0x300 ;  /* 0x00000300272b7836 */ /* 0x000fca0000000000 */
[----:B------:R-:W-:Y:S02]  /*09d0*/  ISETP.GE.U32.AND P3, PT, R43, R0, PT ;  /* 0x000000002b00720c */ /* 0x000fe40003f66070 */
[----:B------:R-:W-:-:S04]  /*09e0*/  IADD3 R43, PT, PT, R39, 0x380, RZ ;  /* 0x00000380272b7810 */ /* 0x000fc80007ffe0ff */
[----:B------:R-:W-:Y:S01]  /*09f0*/  ISETP.GE.U32.AND P4, PT, R43, R0, PT ;  /* 0x000000002b00720c */ /* 0x000fe20003f86070 */
[----:B------:R-:W-:-:S12]  /*0a00*/  @P6 BRA `(.L_x_8106) ;  /* 0x0000000000146947 */ /* 0x000fd80003800000 */
[----:B------:R-:W-:Y:S02]  /*0a10*/  DSETP.GEU.AND P6, PT, |R32|, 0.5, PT ;  /* 0x3fe000002000742a */ /* 0x000fe40003fce200 */
[----:B------:R-:W-:-:S12]  /*0a20*/  DADD R42, R34, -R40 ;  /* 0x00000000222a7229 */ /* 0x000fd80000000828 */
[----:B------:R-:W-:Y:S02]  /*0a30*/  @!P6 DFMA R40, R42, R32, R40 ;  /* 0x000000202a28e22b */ /* 0x000fe40000000028 */
[----:B------:R-:W-:-:S08]  /*0a40*/  @P6 DADD R32, -R32, 1 ;  /* 0x3ff0000020206429 */ /* 0x000fd00000000100 */
[----:B------:R-:W-:-:S11]  /*0a50*/  @P6 DFMA R40, -R42, R32, R34 ;  /* 0x000000202a28622b */ /* 0x000fd60000000122 */
.L_x_8106:
[----:B------:R-:W-:Y:S05]  /*0a60*/  BSYNC.RECONVERGENT B0 ;  /* 0x0000000000007941 */ /* 0x000fea0003800200 */
.L_x_8105:
[----:B------:R-:W-:Y:S04]  /*0a70*/  BSSY.RECONVERGENT B0, `(.L_x_8107) ;  /* 0x0000007000007945 */ /* 0x000fe80003800200 */
[----:B------:R-:W-:Y:S05]  /*0a80*/  @P0 BRA `(.L_x_8108) ;  /* 0x0000000000140947 */ /* 0x000fea0003800000 */
[----:B------:R-:W-:Y:S02]  /*0a90*/  DSETP.GEU.AND P0, PT, |R26|, 0.5, PT ;  /* 0x3fe000001a00742a */ /* 0x000fe40003f0e200 */
[----:B------:R-:W-:-:S12]  /*0aa0*/  DADD R32, R28, -R30 ;  /* 0x000000001c207229 */ /* 0x000fd8000000081e */
[----:B------:R-:W-:Y:S02]  /*0ab0*/  @!P0 DFMA R30, R32, R26, R30 ;  /* 0x0000001a201e822b */ /* 0x000fe4000000001e */
[----:B------:R-:W-:-:S08]  /*0ac0*/  @P0 DADD R26, -R26, 1 ;  /* 0x3ff000001a1a0429 */ /* 0x000fd00000000100 */
[----:B------:R-:W-:-:S11]  /*0ad0*/  @P0 DFMA R30, -R32, R26, R28 ;  /* 0x0000001a201e022b */ /* 0x000fd6000000011c */
.L_x_8108:
[----:B------:R-:W-:Y:S05]  /*0ae0*/  BSYNC.RECONVERGENT B0 ;  /* 0x0000000000007941 */ /* 0x000fea0003800200 */
.L_x_8107:
[----:B------:R-:W-:Y:S04]  /*0af0*/  BSSY.RECONVERGENT B0, `(.L_x_8109) ;  /* 0x0000007000007945 */ /* 0x000fe80003800200 */
[----:B------:R-:W-:Y:S05]  /*0b00*/  @P1 BRA `(.L_x_8110) ;  /* 0x0000000000141947 */ /* 0x000fea0003800000 */
[----:B------:R-:W-:Y:S02]  /*0b10*/  DSETP.GEU.AND P0, PT, |R20|, 0.5, PT ;  /* 0x3fe000001400742a */ /* 0x000fe40003f0e200 */
[----:B------:R-:W-:-:S12]  /*0b20*/  DADD R26, R22, -R24 ;  /* 0x00000000161a7229 */ /* 0x000fd80000000818 */
[----:B------:R-:W-:Y:S02]  /*0b30*/  @!P0 DFMA R24, R26, R20, R24 ;  /* 0x000000141a18822b */ /* 0x000fe40000000018 */
[----:B------:R-:W-:-:S08]  /*0b40*/  @P0 DADD R20, -R20, 1 ;  /* 0x3ff0000014140429 */ /* 0x000fd00000000100 */
[----:B------:R-:W-:-:S11]  /*0b50*/  @P0 DFMA R24, -R26, R20, R22 ;  /* 0x000000141a18022b */ /* 0x000fd60000000116 */
.L_x_8110:
[----:B------:R-:W-:Y:S05]  /*0b60*/  BSYNC.RECONVERGENT B0 ;  /* 0x0000000000007941 */ /* 0x000fea0003800200 */
.L_x_8109:
[----:B------:R-:W-:Y:S04]  /*0b70*/  BSSY.RECONVERGENT B0, `(.L_x_8111) ;  /* 0x0000007000007945 */ /* 0x000fe80003800200 */
[----:B------:R-:W-:Y:S05]  /*0b80*/  @P2 BRA `(.L_x_8112) ;  /* 0x0000000000142947 */ /* 0x000fea0003800000 */
[----:B------:R-:W-:Y:S02]  /*0b90*/  DSETP.GEU.AND P0, PT, |R14|, 0.5, PT ;  /* 0x3fe000000e00742a */ /* 0x000fe40003f0e200 */
[----:B------:R-:W-:-:S12]  /*0ba0*/  DADD R20, R16, -R18 ;  /* 0x0000000010147229 */ /* 0x000fd80000000812 */
[----:B------:R-:W-:Y:S02]  /*0bb0*/  @!P0 DFMA R18, R20, R14, R18 ;  /* 0x0000000e1412822b */ /* 0x000fe40000000012 */
[----:B------:R-:W-:-:S08]  /*0bc0*/  @P0 DADD R14, -R14, 1 ;  /* 0x3ff000000e0e0429 */ /* 0x000fd00000000100 */
[----:B------:R-:W-:-:S11]  /*0bd0*/  @P0 DFMA R18, -R20, R14, R16 ;  /* 0x0000000e1412022b */ /* 0x000fd60000000110 */
.L_x_8112:
[----:B------:R-:W-:Y:S05]  /*0be0*/  BSYNC.RECONVERGENT B0 ;  /* 0x0000000000007941 */ /* 0x000fea0003800200 */
.L_x_8111:
[----:B------:R-:W-:Y:S04]  /*0bf0*/  BSSY.RECONVERGENT B0, `(.L_x_8113) ;  /* 0x0000007000007945 */ /* 0x000fe80003800200 */
[----:B------:R-:W-:Y:S05]  /*0c00*/  @P3 BRA `(.L_x_8114) ;  /* 0x0000000000143947 */ /* 0x000fea0003800000 */
[----:B------:R-:W-:Y:S02]  /*0c10*/  DSETP.GEU.AND P0, PT, |R8|, 0.5, PT ;  /* 0x3fe000000800742a */ /* 0x000fe40003f0e200 */
[----:B------:R-:W-:-:S12]  /*0c20*/  DADD R14, R10, -R12 ;  /* 0x000000000a0e7229 */ /* 0x000fd8000000080c */
[----:B------:R-:W-:Y:S02]  /*0c30*/  @!P0 DFMA R12, R14, R8, R12 ;  /* 0x000000080e0c822b */ /* 0x000fe4000000000c */
[----:B------:R-:W-:-:S08]  /*0c40*/  @P0 DADD R8, -R8, 1 ;  /* 0x3ff0000008080429 */ /* 0x000fd00000000100 */
[----:B------:R-:W-:-:S11]  /*0c50*/  @P0 DFMA R12, -R14, R8, R10 ;  /* 0x000000080e0c022b */ /* 0x000fd6000000010a */
.L_x_8114:
[----:B------:R-:W-:Y:S05]  /*0c60*/  BSYNC.RECONVERGENT B0 ;  /* 0x0000000000007941 */ /* 0x000fea0003800200 */
.L_x_8113:
[----:B------:R-:W-:Y:S04]  /*0c70*/  BSSY.RECONVERGENT B0, `(.L_x_8115) ;  /* 0x0000007000007945 */ /* 0x000fe80003800200 */
[----:B------:R-:W-:Y:S05]  /*0c80*/  @P4 BRA `(.L_x_8116) ;  /* 0x0000000000144947 */ /* 0x000fea0003800000 */
[----:B------:R-:W-:Y:S02]  /*0c90*/  DSETP.GEU.AND P0, PT, |R2|, 0.5, PT ;  /* 0x3fe000000200742a */ /* 0x000fe40003f0e200 */
[----:B------:R-:W-:-:S12]  /*0ca0*/  DADD R8, R4, -R6 ;  /* 0x0000000004087229 */ /* 0x000fd80000000806 */
[----:B------:R-:W-:Y:S02]  /*0cb0*/  @!P0 DFMA R6, R8, R2, R6 ;  /* 0x000000020806822b */ /* 0x000fe40000000006 */
[----:B------:R-:W-:-:S08]  /*0cc0*/  @P0 DADD R2, -R2, 1 ;  /* 0x3ff0000002020429 */ /* 0x000fd00000000100 */
[----:B------:R-:W-:-:S11]  /*0cd0*/  @P0 DFMA R6, -R8, R2, R4 ;  /* 0x000000020806022b */ /* 0x000fd60000000104 */
.L_x_8116:
[----:B------:R-:W-:Y:S05]  /*0ce0*/  BSYNC.RECONVERGENT B0 ;  /* 0x0000000000007941 */ /* 0x000fea0003800200 */
.L_x_8115:
        /* <DEDUP_REMOVED lines=15> */
.L_x_8119:
[----:B------:R-:W-:-:S13]  /*0de0*/  ISETP.GE.U32.AND P0, PT, R39, R0, PT ;  /* 0x000000002700720c */ /* 0x000fda0003f06070 */
[----:B------:R-:W-:Y:S05]  /*0df0*/  @P0 BRA `(.L_x_8121) ;  /* 0x0000000000300947 */ /* 0x000fea0003800000 */
[----:B0-----:R-:W0:Y:S01]  /*0e00*/  LDC.64 R2, c[0x0][0x388] ;  /* 0x0000e200ff027b82 */ /* 0x001e220000000a00 */
[----:B------:R-:W-:Y:S01]  /*0e10*/  IMAD R5, R38, 0x400, R39 ;  /* 0x0000040026057824 */ /* 0x000fe200078e0227 */
[----:B------:R-:W-:-:S03]  /*0e20*/  IADD3 R39, PT, PT, R39, 0x80, RZ ;  /* 0x0000008027277810 */ /* 0x000fc60007ffe0ff */
[----:B0-----:R-:W-:-:S05]  /*0e30*/  IMAD.WIDE.U32 R2, R5, 0x8, R2 ;  /* 0x0000000805027825 */ /* 0x001fca00078e0002 */
[----:B------:R2:W-:Y:S02]  /*0e40*/  STG.E.64 desc[UR4][R2.64], R40 ;  /* 0x0000002802007986 */ /* 0x0005e4000c101b04 */
.L_x_8120:
[----:B------:R-:W-:-:S13]  /*0e50*/  ISETP.GE.U32.AND P0, PT, R39, R0, PT ;  /* 0x000000002700720c */ /* 0x000fda0003f06070 */
[----:B------:R-:W-:Y:S05]  /*0e60*/  @P0 BRA `(.L_x_8122) ;  /* 0x0000000000300947 */ /* 0x000fea0003800000 */
[----:B0-2---:R-:W0:Y:S01]  /*0e70*/  LDC.64 R2, c[0x0][0x388] ;  /* 0x0000e200ff027b82 */ /* 0x005e220000000a00 */
[----:B------:R-:W-:Y:S01]  /*0e80*/  IMAD R5, R38, 0x400, R39 ;  /* 0x0000040026057824 */ /* 0x000fe200078e0227 */
[----:B------:R-:W-:-:S03]  /*0e90*/  IADD3 R39, PT, PT, R39, 0x80, RZ ;  /* 0x0000008027277810 */ /* 0x000fc60007ffe0ff */
[----:B0-----:R-:W-:-:S05]  /*0ea0*/  IMAD.WIDE.U32 R2, R5, 0x8, R2 ;  /* 0x0000000805027825 */ /* 0x001fca00078e0002 */
[----:B------:R2:W-:Y:S02]  /*0eb0*/  STG.E.64 desc[UR4][R2.64], R30 ;  /* 0x0000001e02007986 */ /* 0x0005e4000c101b04 */
.L_x_8121:
[----:B------:R-:W-:-:S13]  /*0ec0*/  ISETP.GE.U32.AND P0, PT, R39, R0, PT ;  /* 0x000000002700720c */ /* 0x000fda0003f06070 */
[----:B------:R-:W-:Y:S05]  /*0ed0*/  @P0 BRA `(.L_x_8123) ;  /* 0x0000000000340947 */ /* 0x000fea0003800000 */
[----:B0-2---:R-:W0:Y:S01]  /*0ee0*/  LDC.64 R2, c[0x0][0x388] ;  /* 0x0000e200ff027b82 */ /* 0x005e220000000a00 */
[----:B------:R-:W-:Y:S01]  /*0ef0*/  IMAD R5, R38, 0x400, R39 ;  /* 0x0000040026057824 */ /* 0x000fe200078e0227 */
[----:B------:R-:W-:-:S03]  /*0f00*/  IADD3 R39, PT, PT, R39, 0x80, RZ ;  /* 0x0000008027277810 */ /* 0x000fc60007ffe0ff */
[----:B0-----:R-:W-:-:S05]  /*0f10*/  IMAD.WIDE.U32 R2, R5, 0x8, R2 ;  /* 0x0000000805027825 */ /* 0x001fca00078e0002 */
[----:B------:R3:W-:Y:S02]  /*0f20*/  STG.E.64 desc[UR4][R2.64], R24 ;  /* 0x0000001802007986 */ /* 0x0007e4000c101b04 */
.L_x_8122:
[----:B------:R-:W-:-:S13]  /*0f30*/  ISETP.GE.U32.AND P0, PT, R39, R0, PT ;  /* 0x000000002700720c */ /* 0x000fda0003f06070 */
[----:B------:R-:W-:Y:S05]  /*0f40*/  @P0 BREAK.RELIABLE B1 ;  /* 0x0000000000010942 */ /* 0x000fea0003800100 */
[----:B------:R-:W-:Y:S05]  /*0f50*/  @P0 BRA `(.L_x_8124) ;  /* 0x0000000000300947 */ /* 0x000fea0003800000 */
[----:B0-23--:R-:W0:Y:S01]  /*0f60*/  LDC.64 R2, c[0x0][0x388] ;  /* 0x0000e200ff027b82 */ /* 0x00de220000000a00 */
[----:B------:R-:W-:Y:S01]  /*0f70*/  IMAD R5, R38, 0x400, R39 ;  /* 0x0000040026057824 */ /* 0x000fe200078e0227 */
[----:B------:R-:W-:-:S03]  /*0f80*/  IADD3 R39, PT, PT, R39, 0x80, RZ ;  /* 0x0000008027277810 */ /* 0x000fc60007ffe0ff */
[----:B0-----:R-:W-:-:S05]  /*0f90*/  IMAD.WIDE.U32 R2, R5, 0x8, R2 ;  /* 0x0000000805027825 */ /* 0x001fca00078e0002 */
[----:B------:R3:W-:Y:S02]  /*0fa0*/  STG.E.64 desc[UR4][R2.64], R18 ;  /* 0x0000001202007986 */ /* 0x0007e4000c101b04 */
.L_x_8123:
[----:B------:R-:W-:Y:S05]  /*0fb0*/  BSYNC.RELIABLE B1 ;  /* 0x0000000000017941 */ /* 0x000fea0003800100 */
.L_x_8118:
[----:B------:R-:W-:-:S13]  /*0fc0*/  ISETP.GE.U32.AND P0, PT, R39, R0, PT ;  /* 0x000000002700720c */ /* 0x000fda0003f06070 */
[----:B0-23--:R-:W0:Y:S01]  /*0fd0*/  @!P0 LDC.64 R2, c[0x0][0x388] ;  /* 0x0000e200ff028b82 */ /* 0x00de220000000a00 */
[----:B------:R-:W-:Y:S01]  /*0fe0*/  @!P0 IMAD R5, R38, 0x400, R39 ;  /* 0x0000040026058824 */ /* 0x000fe200078e0227 */
[----:B------:R-:W-:-:S03]  /*0ff0*/  @!P0 IADD3 R39, PT, PT, R39, 0x80, RZ ;  /* 0x0000008027278810 */ /* 0x000fc60007ffe0ff */
[----:B0-----:R-:W-:-:S05]  /*1000*/  @!P0 IMAD.WIDE.U32 R2, R5, 0x8, R2 ;  /* 0x0000000805028825 */ /* 0x001fca00078e0002 */
[----:B------:R4:W-:Y:S02]  /*1010*/  @!P0 STG.E.64 desc[UR4][R2.64], R12 ;  /* 0x0000000c02008986 */ /* 0x0009e4000c101b04 */
.L_x_8124:
[----:B------:R-:W-:Y:S05]  /*1020*/  BSYNC.RECONVERGENT B0 ;  /* 0x0000000000007941 */ /* 0x000fea0003800200 */
.L_x_8117:
[----:B------:R-:W-:Y:S05]  /*1030*/  WARPSYNC.ALL ;  /* 0x0000000000007948 */ /* 0x000fea0003800000 */
[----:B------:R-:W-:-:S13]  /*1040*/  ISETP.GE.U32.AND P0, PT, R39, R0, PT ;  /* 0x000000002700720c */ /* 0x000fda0003f06070 */
[----:B------:R-:W-:Y:S05]  /*1050*/  @P0 EXIT ;  /* 0x000000000000094d */ /* 0x000fea0003800000 */
[----:B0-234-:R-:W0:Y:S01]  /*1060*/  LDC.64 R2, c[0x0][0x388] ;  /* 0x0000e200ff027b82 */ /* 0x01de220000000a00 */
[----:B------:R-:W-:-:S04]  /*1070*/  IMAD R39, R38, 0x400, R39 ;  /* 0x0000040026277824 */ /* 0x000fc800078e0227 */
[----:B0-----:R-:W-:-:S05]  /*1080*/  IMAD.WIDE.U32 R2, R39, 0x8, R2 ;  /* 0x0000000827027825 */ /* 0x001fca00078e0002 */
[----:B------:R-:W-:Y:S01]  /*1090*/  STG.E.64 desc[UR4][R2.64], R6 ;  /* 0x0000000602007986 */ /* 0x000fe2000c101b04 */
[----:B------:R-:W-:Y:S05]  /*10a0*/  EXIT ;  /* 0x000000000000794d */ /* 0x000fea0003800000 */
.L_x_8100:
[----:B------:R-:W0:Y:S01]  /*10b0*/  S2R R55, SR_TID.X ;  /* 0x0000000000377919 */ /* 0x000e220000002100 */
[----:B------:R-:W1:Y:S01]  /*10c0*/  LDC.64 R6, c[0x0][0x3a0] ;  /* 0x0000e800ff067b82 */ /* 0x000e620000000a00 */
[----:B------:R-:W-:-:S07]  /*10d0*/  SHF.L.U32 R0, R38, 0xa, RZ ;  /* 0x0000000a26007819 */ /* 0x000fce00000006ff */
[----:B------:R-:W2:Y:S08]  /*10e0*/  LDC.64 R2, c[0x0][0x390] ;  /* 0x0000e400ff027b82 */ /* 0x000eb00000000a00 */
[----:B------:R-:W3:Y:S01]  /*10f0*/  LDC.64 R4, c[0x0][0x398] ;  /* 0x0000e600ff047b82 */ /* 0x000ee20000000a00 */
[----:B-1----:R-:W-:-:S04]  /*1100*/  IMAD.WIDE.U32 R6, R0, 0x8, R6 ;  /* 0x0000000800067825 */ /* 0x002fc800078e0006 */
[----:B0-----:R-:W-:-:S04]  /*1110*/  IMAD.WIDE.U32 R56, R55, 0x10, R6 ;  /* 0x0000001037387825 */ /* 0x001fc800078e0006 */
[C---:B--2---:R-:W-:Y:S01]  /*1120*/  IMAD.WIDE.U32 R2, R0.reuse, 0x8, R2 ;  /* 0x0000000800027825 */ /* 0x044fe200078e0002 */
[----:B------:R-:W2:Y:S03]  /*1130*/  LDG.E.128 R48, desc[UR4][R56.64] ;  /* 0x0000000438307981 */ /* 0x000ea6000c1e1d00 */
[----:B---3--:R-:W-:Y:S01]  /*1140*/  IMAD.WIDE.U32 R4, R0, 0x8, R4 ;  /* 0x0000000800047825 */ /* 0x008fe200078e0004 */
[----:B------:R-:W3:Y:S03]  /*1150*/  LDG.E.128 R12, desc[UR4][R56.64+0x800] ;  /* 0x00080004380c7981 */ /* 0x000ee6000c1e1d00 */
[C---:B------:R-:W-:Y:S01]  /*1160*/  IMAD.WIDE.U32 R2, R55.reuse, 0x10, R2 ;  /* 0x0000001037027825 */ /* 0x040fe200078e0002 */
[----:B------:R-:W4:Y:S03]  /*1170*/  LDG.E.128 R8, desc[UR4][R56.64+0x1000] ;  /* 0x0010000438087981 */ /* 0x000f26000c1e1d00 */
[----:B------:R-:W-:Y:S01]  /*1180*/  IMAD.WIDE.U32 R54, R55, 0x10, R4 ;  /* 0x0000001037367825 */ /* 0x000fe200078e0004 */
[----:B------:R-:W5:Y:S04]  /*1190*/  LDG.E.128 R36, desc[UR4][R2.64] ;  /* 0x0000000402247981 */ /* 0x000f68000c1e1d00 */
[----:B------:R-:W5:Y:S04]  /*11a0*/  LDG.E.128 R40, desc[UR4][R54.64] ;  /* 0x0000000436287981 */ /* 0x000f68000c1e1d00 */
[----:B------:R-:W4:Y:S04]  /*11b0*/  LDG.E.128 R44, desc[UR4][R2.64+0x800] ;  /* 0x00080004022c7981 */ /* 0x000f28000c1e1d00 */
[----:B------:R-:W4:Y:S04]  /*11c0*/  LDG.E.128 R16, desc[UR4][R54.64+0x800] ;  /* 0x0008000436107981 */ /* 0x000f28000c1e1d00 */
[----:B------:R-:W4:Y:S04]  /*11d0*/  LDG.E.128 R4, desc[UR4][R56.64+0x1800] ;  /* 0x0018000438047981 */ /* 0x000f28000c1e1d00 */
[----:B------:R-:W4:Y:S04]  /*11e0*/  LDG.E.128 R32, desc[UR4][R2.64+0x1000] ;  /* 0x0010000402207981 */ /* 0x000f28000c1e1d00 */
[----:B------:R-:W4:Y:S04]  /*11f0*/  LDG.E.128 R28, desc[UR4][R54.64+0x1000] ;  /* 0x00100004361c7981 */ /* 0x000f28000c1e1d00 */
[----:B------:R0:W4:Y:S04]  /*1200*/  LDG.E.128 R24, desc[UR4][R2.64+0x1800] ;  /* 0x0018000402187981 */ /* 0x000128000c1e1d00 */
[----:B------:R-:W4:Y:S01]  /*1210*/  LDG.E.128 R20, desc[UR4][R54.64+0x1800] ;  /* 0x0018000436147981 */ /* 0x000f22000c1e1d00 */
[----:B--2---:R-:W-:-:S02]  /*1220*/  DSETP.GEU.AND P1, PT, |R48|, 0.5, PT ;  /* 0x3fe000003000742a */ /* 0x004fc40003f2e200 */
[----:B---3--:R-:W-:Y:S02]  /*1230*/  DSETP.GEU.AND P3, PT, |R12|, 0.5, PT ;  /* 0x3fe000000c00742a */ /* 0x008fe40003f6e200 */
[----:B------:R-:W-:-:S10]  /*1240*/  DSETP.GEU.AND P2, PT, |R50|, 0.5, PT ;  /* 0x3fe000003200742a */ /* 0x000fd40003f4e200 */
[----:B------:R-:W-:Y:S02]  /*1250*/  @P1 DADD R60, -R48, 1 ;  /* 0x3ff00000303c1429 */ /* 0x000fe40000000100 */
[----:B-----5:R-:W-:Y:S02]  /*1260*/  DADD R58, -R36, R40 ;  /* 0x00000000243a7229 */ /* 0x020fe40000000128 */
[----:B------:R-:W-:-:S06]  /*1270*/  DADD R52, -R38, R42 ;  /* 0x0000000026347229 */ /* 0x000fcc000000012a */
[----:B------:R-:W-:Y:S02]  /*1280*/  @!P1 DFMA R36, R48, R58, R36 ;  /* 0x0000003a3024922b */ /* 0x000fe40000000024 */
[----:B----4-:R-:W-:Y:S02]  /*1290*/  DADD R48, -R44, R16 ;  /* 0x000000002c307229 */ /* 0x010fe40000000110 */
[----:B------:R-:W-:Y:S02]  /*12a0*/  @P1 DFMA R36, -R58, R60, R40 ;  /* 0x0000003c3a24122b */ /* 0x000fe40000000128 */
[----:B------:R-:W-:Y:S02]  /*12b0*/  @P3 DADD R40, -R12, 1 ;  /* 0x3ff000000c283429 */ /* 0x000fe40000000100 */
[C---:B------:R-:W-:Y:S02]  /*12c0*/  @!P2 DFMA R38, R50.reuse, R52, R38 ;  /* 0x000000343226a22b */ /* 0x040fe40000000026 */
[----:B------:R-:W-:-:S02]  /*12d0*/  @P2 DADD R50, -R50, 1 ;  /* 0x3ff0000032322429 */ /* 0x000fc40000000100 */
[----:B------:R-:W-:Y:S01]  /*12e0*/  @!P3 DFMA R44, R12, R48, R44 ;  /* 0x000000300c2cb22b */ /* 0x000fe2000000002c */
[----:B------:R-:W1:Y:S01]  /*12f0*/  S2R R12, SR_TID.X ;  /* 0x00000000000c7919 */ /* 0x000e620000002100 */
[----:B------:R-:W-:Y:S02]  /*1300*/  @P3 DFMA R44, -R48, R40, R16 ;  /* 0x00000028302c322b */ /* 0x000fe40000000110 */
[----:B------:R-:W2:Y:S02]  /*1310*/  LDC.64 R40, c[0x0][0x388] ;  /* 0x0000e200ff287b82 */ /* 0x000ea40000000a00 */
[----:B------:R-:W-:Y:S02]  /*1320*/  @P2 DFMA R38, -R52, R50, R42 ;  /* 0x000000323426222b */ /* 0x000fe4000000012a */
[----:B------:R-:W-:Y:S02]  /*1330*/  DSETP.GEU.AND P0, PT, |R14|, 0.5, PT ;  /* 0x3fe000000e00742a */ /* 0x000fe40003f0e200 */
[----:B------:R-:W-:-:S02]  /*1340*/  DSETP.GEU.AND P1, PT, |R8|, 0.5, PT ;  /* 0x3fe000000800742a */ /* 0x000fc40003f2e200 */
[----:B------:R-:W-:Y:S02]  /*1350*/  DSETP.GEU.AND P2, PT, |R10|, 0.5, PT ;  /* 0x3fe000000a00742a */ /* 0x000fe40003f4e200 */
[----:B------:R-:W-:Y:S02]  /*1360*/  DSETP.GEU.AND P3, PT, |R4|, 0.5, PT ;  /* 0x3fe000000400742a */ /* 0x000fe40003f6e200 */
[----:B------:R-:W-:Y:S02]  /*1370*/  DSETP.GEU.AND P4, PT, |R6|, 0.5, PT ;  /* 0x3fe000000600742a */ /* 0x000fe40003f8e200 */
[----:B0-----:R-:W-:Y:S02]  /*1380*/  DADD R2, -R46, R18 ;  /* 0x000000002e027229 */ /* 0x001fe40000000112 */
[----:B------:R-:W-:Y:S02]  /*1390*/  DADD R50, -R32, R28 ;  /* 0x0000000020327229 */ /* 0x000fe4000000011c */
[----:B------:R-:W-:-:S02]  /*13a0*/  DADD R48, -R34, R30 ;  /* 0x0000000022307229 */ /* 0x000fc4000000011e */
[----:B------:R-:W-:Y:S02]  /*13b0*/  DADD R42, -R24, R20 ;  /* 0x00000000182a7229 */ /* 0x000fe40000000114 */
[----:B------:R-:W-:Y:S02]  /*13c0*/  DADD R16, -R26, R22 ;  /* 0x000000001a107229 */ /* 0x000fe40000000116 */
[----:B------:R-:W-:Y:S02]  /*13d0*/  @!P0 DFMA R46, R14, R2, R46 ;  /* 0x000000020e2e822b */ /* 0x000fe4000000002e */
[----:B------:R-:W-:Y:S02]  /*13e0*/  @!P1 DFMA R32, R8, R50, R32 ;  /* 0x000000320820922b */ /* 0x000fe40000000020 */
[----:B------:R-:W-:Y:S02]  /*13f0*/  @!P2 DFMA R34, R10, R48, R34 ;  /* 0x000000300a22a22b */ /* 0x000fe40000000022 */
[----:B------:R-:W-:-:S02]  /*1400*/  @!P3 DFMA R24, R4, R42, R24 ;  /* 0x0000002a0418b22b */ /* 0x000fc40000000018 */
[----:B------:R-:W-:Y:S02]  /*1410*/  @!P4 DFMA R26, R6, R16, R26 ;  /* 0x00000010061ac22b */ /* 0x000fe4000000001a */
[----:B------:R-:W-:Y:S02]  /*1420*/  @P0 DADD R14, -R14, 1 ;  /* 0x3ff000000e0e0429 */ /* 0x000fe40000000100 */
[----:B------:R-:W-:Y:S02]  /*1430*/  @P1 DADD R8, -R8, 1 ;  /* 0x3ff0000008081429 */ /* 0x000fe40000000100 */
[----:B------:R-:W-:Y:S02]  /*1440*/  @P2 DADD R10, -R10, 1 ;  /* 0x3ff000000a0a2429 */ /* 0x000fe40000000100 */
[----:B------:R-:W-:Y:S02]  /*1450*/  @P3 DADD R4, -R4, 1 ;  /* 0x3ff0000004043429 */ /* 0x000fe40000000100 */
[----:B------:R-:W-:Y:S01]  /*1460*/  @P4 DADD R6, -R6, 1 ;  /* 0x3ff0000006064429 */ /* 0x000fe20000000100 */
[----:B--2---:R-:W-:Y:S01]  /*1470*/  IMAD.WIDE.U32 R40, R0, 0x8, R40 ;  /* 0x0000000800287825 */ /* 0x004fe200078e0028 */
[----:B------:R-:W-:-:S02]  /*1480*/  @P0 DFMA R46, -R2, R14, R18 ;  /* 0x0000000e022e022b */ /* 0x000fc40000000112 */
[----:B------:R-:W-:Y:S02]  /*1490*/  @P1 DFMA R32, -R50, R8, R28 ;  /* 0x000000083220122b */ /* 0x000fe4000000011c */
[----:B------:R-:W-:Y:S02]  /*14a0*/  @P2 DFMA R34, -R48, R10, R30 ;  /* 0x0000000a3022222b */ /* 0x000fe4000000011e */
[----:B------:R-:W-:Y:S02]  /*14b0*/  @P3 DFMA R24, -R42, R4, R20 ;  /* 0x000000042a18322b */ /* 0x000fe40000000114 */
[----:B------:R-:W-:Y:S01]  /*14c0*/  @P4 DFMA R26, -R16, R6, R22 ;  /* 0x00000006101a422b */ /* 0x000fe20000000116 */
[----:B-1----:R-:W-:-:S05]  /*14d0*/  IMAD.WIDE.U32 R12, R12, 0x10, R40 ;  /* 0x000000100c0c7825 */ /* 0x002fca00078e0028 */
[----:B------:R-:W-:Y:S04]  /*14e0*/  STG.E.128 desc[UR4][R12.64], R36 ;  /* 0x000000240c007986 */ /* 0x000fe8000c101d04 */
[----:B------:R-:W-:Y:S04]  /*14f0*/  STG.E.128 desc[UR4][R12.64+0x800], R44 ;  /* 0x0008002c0c007986 */ /* 0x000fe8000c101d04 */
[----:B------:R-:W-:Y:S04]  /*1500*/  STG.E.128 desc[UR4][R12.64+0x1000], R32 ;  /* 0x001000200c007986 */ /* 0x000fe8000c101d04 */
[----:B------:R-:W-:Y:S01]  /*1510*/  STG.E.128 desc[UR4][R12.64+0x1800], R24 ;  /* 0x001800180c007986 */ /* 0x000fe2000c101d04 */
[----:B------:R-:W-:Y:S05]  /*1520*/  EXIT ;  /* 0x000000000000794d */ /* 0x000fea0003800000 */
.L_x_8125:
        /* <DEDUP_REMOVED lines=13> */
.L_x_8231:


//--------------------- .text._ZN2at6native29vectorized_elementwise_kernelILi4EZZZNS0_44_GLOBAL__N__40a83637_7_Lerp_cu_1520ed90_319418lerp_tensor_kernelERNS_18TensorIteratorBaseEENKUlvE0_clEvENKUlvE_clEvEUldddE_St5arrayIPcLm4EEEEviT0_T1_ --------------------------
	.section	.text._ZN2at6native29vectorized_elementwise_kernelILi4EZZZNS0_44_GLOBAL__N__40a83637_7_Lerp_cu_1520ed90_319418lerp_tensor_kernelERNS_18TensorIteratorBaseEENKUlvE0_clEvENKUlvE_clEvEUldddE_St5arrayIPcLm4EEEEviT0_T1_,"ax",@progbits
	.align	128
        .global         _ZN2at6native29vectorized_elementwise_kernelILi4EZZZNS0_44_GLOBAL__N__40a83637_7_Lerp_cu_1520ed90_319418lerp_tensor_kernelERNS_18TensorIteratorBaseEENKUlvE0_clEvENKUlvE_clEvEUldddE_St5arrayIPcLm4EEEEviT0_T1_
        .type           _ZN2at6native29vectorized_elementwise_kernelILi4EZZZNS0_44_GLOBAL__N__40a83637_7_Lerp_cu_1520ed90_319418lerp_tensor_kernelERNS_18TensorIteratorBaseEENKUlvE0_clEvENKUlvE_clEvEUldddE_St5arrayIPcLm4EEEEviT0_T1_,@function
        .size           _ZN2at6native29vectorized_elementwise_kernelILi4EZZZNS0_44_GLOBAL__N__40a83637_7_Lerp_cu_1520ed90_319418lerp_tensor_kernelERNS_18TensorIteratorBaseEENKUlvE0_clEvENKUlvE_clEvEUldddE_St5arrayIPcLm4EEEEviT0_T1_,(.L_x_8232 - _ZN2at6native29vectorized_elementwise_kernelILi4EZZZNS0_44_GLOBAL__N__40a83637_7_Lerp_cu_1520ed90_319418lerp_tensor_kernelERNS_18TensorIteratorBaseEENKUlvE0_clEvENKUlvE_clEvEUldddE_St5arrayIPcLm4EEEEviT0_T1_)
        .other          _ZN2at6native29vectorized_elementwise_kernelILi4EZZZNS0_44_GLOBAL__N__40a83637_7_Lerp_cu_1520ed90_319418lerp_tensor_kernelERNS_18TensorIteratorBaseEENKUlvE0_clEvENKUlvE_clEvEUldddE_St5arrayIPcLm4EEEEviT0_T1_,@"STO_CUDA_ENTRY STV_DEFAULT"
_ZN2at6native29vectorized_elementwise_kernelILi4EZZZNS0_44_GLOBAL__N__40a83637_7_Lerp_cu_1520ed90_319418lerp_tensor_kernelERNS_18TensorIteratorBaseEENKUlvE0_clEvENKUlvE_clEvEUldddE_St5arrayIPcLm4EEEEviT0_T1_:
.text._ZN2at6native29vectorized_elementwise_kernelILi4EZZZNS0_44_GLOBAL__N__40a83637_7_Lerp_cu_1520ed90_319418lerp_tensor_kernelERNS_18TensorIteratorBaseEENKUlvE0_clEvENKUlvE_clEvEUldddE_St5arrayIPcLm4EEEEviT0_T1_:
        /* <DEDUP_REMOVED lines=135> */
.L_x_8128:
[----:B------:R-:W-:Y:S05]  /*0870*/  BSYNC.RECONVERGENT B0 ;  /* 0x0000000000007941 */ /* 0x000fea0003800200 */
.L_x_8127:
        /* <DEDUP_REMOVED lines=9> */
.L_x_8130:
[----:B------:R-:W-:Y:S05]  /*0910*/  BSYNC.RECONVERGENT B0 ;  /* 0x0000000000007941 */ /* 0x000fea0003800200 */
.L_x_8129:
        /* <DEDUP_REMOVED lines=20> */
.L_x_8132:
[----:B------:R-:W-:Y:S05]  /*0a60*/  BSYNC.RECONVERGENT B0 ;  /* 0x0000000000007941 */ /* 0x000fea0003800200 */
.L_x_8131:
[----:B------:R-:W-:Y:S04]  /*0a70*/  BSSY.RECONVERGENT B0, `(.L_x_8133) ;  /* 0x0000007000007945 */ /* 0x000fe80003800200 */
[----:B------:R-:W-:Y:S05]  /*0a80*/  @P0 BRA `(.L_x_8134) ;  /* 0x0000000000140947 */ /* 0x000fea0003800000 */
[----:B------:R-:W-:Y:S02]  /*0a90*/  DSETP.GEU.AND P0, PT, |R26|, 0.5, PT ;  /* 0x3fe000001a00742a */ /* 0x000fe40003f0e200 */
[----:B------:R-:W-:-:S12]  /*0aa0*/  DADD R32, R28, -R30 ;  /* 0x000000001c207229 */ /* 0x000fd8000000081e */
[----:B------:R-:W-:Y:S02]  /*0ab0*/  @!P0 DFMA R30, R32, R26, R30 ;  /* 0x0000001a201e822b */ /* 0x000fe4000000001e */
[----:B------:R-:W-:-:S08]  /*0ac0*/  @P0 DADD R26, -R26, 1 ;  /* 0x3ff000001a1a0429 */ /* 0x000fd00000000100 */
[----:B------:R-:W-:-:S11]  /*0ad0*/  @P0 DFMA R30, -R32, R26, R28 ;  /* 0x0000001a201e022b */ /* 0x000fd6000000011c */
.L_x_8134:
[----:B------:R-:W-:Y:S05]  /*0ae0*/  BSYNC.RECONVERGENT B0 ;  /* 0x0000000000007941 */ /* 0x000fea0003800200 */
.L_x_8133:
[----:B------:R-:W-:Y:S04]  /*0af0*/  BSSY.RECONVERGENT B0, `(.L_x_8135) ;  /* 0x0000007000007945 */ /* 0x000fe80003800200 */
[----:B------:R-:W-:Y:S05]  /*0b00*/  @P1 BRA `(.L_x_8136) ;  /* 0x0000000000141947 */ /* 0x000fea0003800000 */
[----:B------:R-:W-:Y:S02]  /*0b10*/  DSETP.GEU.AND P0, PT, |R20|, 0.5, PT ;  /* 0x3fe000001400742a */ /* 0x000fe40003f0e200 */
[----:B------:R-:W-:-:S12]  /*0b20*/  DADD R26, R22, -R24 ;  /* 0x00000000161a7229 */ /* 0x000fd80000000818 */
[----:B------:R-:W-:Y:S02]  /*0b30*/  @!P0 DFMA R24, R26, R20, R24 ;  /* 0x000000141a18822b */ /* 0x000fe40000000018 */
[----:B------:R-:W-:-:S08]  /*0b40*/  @P0 DADD R20, -R20, 1 ;  /* 0x3ff0000014140429 */ /* 0x000fd00000000100 */
[----:B------:R-:W-:-:S11]  /*0b50*/  @P0 DFMA R24, -R26, R20, R22 ;  /* 0x000000141a18022b */ /* 0x000fd60000000116 */
.L_x_8136:
[----:B------:R-:W-:Y:S05]  /*0b60*/  BSYNC.RECONVERGENT B0 ;  /* 0x0000000000007941 */ /* 0x000fea0003800200 */
.L_x_8135:
[----:B------:R-:W-:Y:S04]  /*0b70*/  BSSY.RECONVERGENT B0, `(.L_x_8137) ;  /* 0x0000007000007945 */ /* 0x000fe80003800200 */
[----:B------:R-:W-:Y:S05]  /*0b80*/  @P2 BRA `(.L_x_8138) ;  /* 0x0000000000142947 */ /* 0x000fea0003800000 */
[----:B------:R-:W-:Y:S02]  /*0b90*/  DSETP.GEU.AND P0, PT, |R14|, 0.5, PT ;  /* 0x3fe000000e00742a */ /* 0x000fe40003f0e200 */
[----:B------:R-:W-:-:S12]  /*0ba0*/  DADD R20, R16, -R18 ;  /* 0x0000000010147229 */ /* 0x000fd80000000812 */
[----:B------:R-:W-:Y:S02]  /*0bb0*/  @!P0 DFMA R18, R20, R14, R18 ;  /* 0x0000000e1412822b */ /* 0x000fe40000000012 */
[----:B------:R-:W-:-:S08]  /*0bc0*/  @P0 DADD R14, -R14, 1 ;  /* 0x3ff000000e0e0429 */ /* 0x000fd00000000100 */
[----:B------:R-:W-:-:S11]  /*0bd0*/  @P0 DFMA R18, -R20, R14, R16 ;  /* 0x0000000e1412022b */ /* 0x000fd60000000110 */
.L_x_8138:
[----:B------:R-:W-:Y:S05]  /*0be0*/  BSYNC.RECONVERGENT B0 ;  /* 0x0000000000007941 */ /* 0x000fea0003800200 */
.L_x_8137:
[----:B------:R-:W-:Y:S04]  /*0bf0*/  BSSY.RECONVERGENT B0, `(.L_x_8139) ;  /* 0x0000007000007945 */ /* 0x000fe80003800200 */
[----:B------:R-:W-:Y:S05]  /*0c00*/  @P3 BRA `(.L_x_8140) ;  /* 0x0000000000143947 */ /* 0x000fea0003800000 */
[----:B------:R-:W-:Y:S02]  /*0c10*/  DSETP.GEU.AND P0, PT, |R8|, 0.5, PT ;  /* 0x3fe000000800742a */ /* 0x000fe40003f0e200 */
[----:B------:R-:W-:-:S12]  /*0c20*/  DADD R14, R10, -R12 ;  /* 0x000000000a0e7229 */ /* 0x000fd8000000080c */
[----:B------:R-:W-:Y:S02]  /*0c30*/  @!P0 DFMA R12, R14, R8, R12 ;  /* 0x000000080e0c822b */ /* 0x000fe4000000000c */
[----:B------:R-:W-:-:S08]  /*0c40*/  @P0 DADD R8, -R8, 1 ;  /* 0x3ff0000008080429 */ /* 0x000fd00000000100 */
[----:B------:R-:W-:-:S11]  /*0c50*/  @P0 DFMA R12, -R14, R8, R10 ;  /* 0x000000080e0c022b */ /* 0x000fd6000000010a */
.L_x_8140:
[----:B------:R-:W-:Y:S05]  /*0c60*/  BSYNC.RECONVERGENT B0 ;  /* 0x0000000000007941 */ /* 0x000fea0003800200 */
.L_x_8139:
[----:B------:R-:W-:Y:S04]  /*0c70*/  BSSY.RECONVERGENT B0, `(.L_x_8141) ;  /* 0x0000007000007945 */ /* 0x000fe80003800200 */
[----:B------:R-:W-:Y:S05]  /*0c80*/  @P4 BRA `(.L_x_8142) ;  /* 0x0000000000144947 */ /* 0x000fea0003800000 */
[----:B------:R-:W-:Y:S02]  /*0c90*/  DSETP.GEU.AND P0, PT, |R2|, 0.5, PT ;  /* 0x3fe000000200742a */ /* 0x000fe40003f0e200 */
[----:B------:R-:W-:-:S12]  /*0ca0*/  DADD R8, R4, -R6 ;  /* 0x0000000004087229 */ /* 0x000fd80000000806 */
[----:B------:R-:W-:Y:S02]  /*0cb0*/  @!P0 DFMA R6, R8, R2, R6 ;  /* 0x000000020806822b */ /* 0x000fe40000000006 */
[----:B------:R-:W-:-:S08]  /*0cc0*/  @P0 DADD R2, -R2, 1 ;  /* 0x3ff0000002020429 */ /* 0x000fd00000000100 */
[----:B------:R-:W-:-:S11]  /*0cd0*/  @P0 DFMA R6, -R8, R2, R4 ;  /* 0x000000020806022b */ /* 0x000fd60000000104 */
.L_x_8142:
[----:B------:R-:W-:Y:S05]  /*0ce0*/  BSYNC.RECONVERGENT B0 ;  /* 0x0000000000007941 */ /* 0x000fea0003800200 */
.L_x_8141:
        /* <DEDUP_REMOVED lines=15> */
.L_x_8145:
[----:B------:R-:W-:-:S13]  /*0de0*/  ISETP.GE.U32.AND P0, PT, R39, R0, PT ;  /* 0x000000002700720c */ /* 0x000fda0003f06070 */
[----:B------:R-:W-:Y:S05]  /*0df0*/  @P0 BRA `(.L_x_8147) ;  /* 0x0000000000300947 */ /* 0x000fea0003800000 */
[----:B0-----:R-:W0:Y:S01]  /*0e00*/  LDC.64 R2, c[0x0][0x388] ;  /* 0x0000e200ff027b82 */ /* 0x001e220000000a00 */
[----:B------:R-:W-:Y:S01]  /*0e10*/  IMAD R5, R38, 0x400, R39 ;  /* 0x0000040026057824 */ /* 0x000fe200078e0227 */
[----:B------:R-:W-:-:S03]  /*0e20*/  IADD3 R39, PT, PT, R39, 0x80, RZ ;  /* 0x0000008027277810 */ /* 0x000fc60007ffe0ff */
[----:B0-----:R-:W-:-:S05]  /*0e30*/  IMAD.WIDE.U32 R2, R5, 0x8, R2 ;  /* 0x0000000805027825 */ /* 0x001fca00078e0002 */
[----:B------:R2:W-:Y:S02]  /*0e40*/  STG.E.64 desc[UR4][R2.64], R40 ;  /* 0x0000002802007986 */ /* 0x0005e4000c101b04 */
.L_x_8146:
[----:B------:R-:W-:-:S13]  /*0e50*/  ISETP.GE.U32.AND P0, PT, R39, R0, PT ;  /* 0x000000002700720c */ /* 0x000fda0003f06070 */
[----:B------:R-:W-:Y:S05]  /*0e60*/  @P0 BRA `(.L_x_8148) ;  /* 0x0000000000300947 */ /* 0x000fea0003800000 */
[----:B0-2---:R-:W0:Y:S01]  /*0e70*/  LDC.64 R2, c[0x0][0x388] ;  /* 0x0000e200ff027b82 */ /* 0x005e220000000a00 */
[----:B------:R-:W-:Y:S01]  /*0e80*/  IMAD R5, R38, 0x400, R39 ;  /* 0x0000040026057824 */ /* 0x000fe200078e0227 */
[----:B------:R-:W-:-:S03]  /*0e90*/  IADD3 R39, PT, PT, R39, 0x80, RZ ;  /* 0x0000008027277810 */ /* 0x000fc60007ffe0ff */
[----:B0-----:R-:W-:-:S05]  /*0ea0*/  IMAD.WIDE.U32 R2, R5, 0x8, R2 ;  /* 0x0000000805027825 */ /* 0x001fca00078e0002 */
[----:B------:R2:W-:Y:S02]  /*0eb0*/  STG.E.64 desc[UR4][R2.64], R30 ;  /* 0x0000001e02007986 */ /* 0x0005e4000c101b04 */
.L_x_8147:
[----:B------:R-:W-:-:S13]  /*0ec0*/  ISETP.GE.U32.AND P0, PT, R39, R0, PT ;  /* 0x000000002700720c */ /* 0x000fda0003f06070 */
[----:B------:R-:W-:Y:S05]  /*0ed0*/  @P0 BRA `(.L_x_8149) ;  /* 0x0000000000340947 */ /* 0x000fea0003800000 */
[----:B0-2---:R-:W0:Y:S01]  /*0ee0*/  LDC.64 R2, c[0x0][0x388] ;  /* 0x0000e200ff027b82 */ /* 0x005e220000000a00 */
[----:B------:R-:W-:Y:S01]  /*0ef0*/  IMAD R5, R38, 0x400, R39 ;  /* 0x0000040026057824 */ /* 0x000fe200078e0227 */
[----:B------:R-:W-:-:S03]  /*0f00*/  IADD3 R39, PT, PT, R39, 0x80, RZ ;  /* 0x0000008027277810 */ /* 0x000fc60007ffe0ff */
[----:B0-----:R-:W-:-:S05]  /*0f10*/  IMAD.WIDE.U32 R2, R5, 0x8, R2 ;  /* 0x0000000805027825 */ /* 0x001fca00078e0002 */
[----:B------:R3:W-:Y:S02]  /*0f20*/  STG.E.64 desc[UR4][R2.64], R24 ;  /* 0x0000001802007986 */ /* 0x0007e4000c101b04 */
.L_x_8148:
        /* <DEDUP_REMOVED lines=8> */
.L_x_8149:
[----:B------:R-:W-:Y:S05]  /*0fb0*/  BSYNC.RELIABLE B1 ;  /* 0x0000000000017941 */ /* 0x000fea0003800100 */
.L_x_8144:
[----:B------:R-:W-:-:S13]  /*0fc0*/  ISETP.GE.U32.AND P0, PT, R39, R0, PT ;  /* 0x000000002700720c */ /* 0x000fda0003f06070 */
[----:B0-23--:R-:W0:Y:S01]  /*0fd0*/  @!P0 LDC.64 R2, c[0x0][0x388] ;  /* 0x0000e200ff028b82 */ /* 0x00de220000000a00 */
[----:B------:R-:W-:Y:S01]  /*0fe0*/  @!P0 IMAD R5, R38, 0x400, R39 ;  /* 0x0000040026058824 */ /* 0x000fe200078e0227 */
[----:B------:R-:W-:-:S03]  /*0ff0*/  @!P0 IADD3 R39, PT, PT, R39, 0x80, RZ ;  /* 0x0000008027278810 */ /* 0x000fc60007ffe0ff */
[----:B0-----:R-:W-:-:S05]  /*1000*/  @!P0 IMAD.WIDE.U32 R2, R5, 0x8, R2 ;  /* 0x0000000805028825 */ /* 0x001fca00078e0002 */
[----:B------:R4:W-:Y:S02]  /*1010*/  @!P0 STG.E.64 desc[UR4][R2.64], R12 ;  /* 0x0000000c02008986 */ /* 0x0009e4000c101b04 */
.L_x_8150:
[----:B------:R-:W-:Y:S05]  /*1020*/  BSYNC.RECONVERGENT B0 ;  /* 0x0000000000007941 */ /* 0x000fea0003800200 */
.L_x_8143:
        /* <DEDUP_REMOVED lines=8> */
.L_x_8126:
        /* <DEDUP_REMOVED lines=8> */
[----:B------:R-:W2:Y:S03]  /*1130*/  LDG.E.ENL2.256 R16, R48, desc[UR4][R56.64] ;  /* 0xfe0000043830797e */ /* 0x000ea60008121910 */
[----:B---3--:R-:W-:-:S04]  /*1140*/  IMAD.WIDE.U32 R4, R0, 0x8, R4 ;  /* 0x0000000800047825 */ /* 0x008fc800078e0004 */
[----:B------:R-:W-:-:S04]  /*1150*/  IMAD.WIDE.U32 R2, R55, 0x20, R2 ;  /* 0x0000002037027825 */ /* 0x000fc800078e0002 */
[----:B------:R-:W-:Y:S01]  /*1160*/  IMAD.WIDE.U32 R54, R55, 0x20, R4 ;  /* 0x0000002037367825 */ /* 0x000fe200078e0004 */
[----:B------:R-:W3:Y:S04]  /*1170*/  LDG.E.ENL2.256 R44, R12, desc[UR4][R2.64] ;  /* 0xfe000004020c797e */ /* 0x000ee8000812192c */
[----:B------:R-:W3:Y:S04]  /*1180*/  LDG.E.ENL2.256 R24, R40, desc[UR4][R54.64] ;  /* 0xfe0000043628797e */ /* 0x000ee80008121918 */
[----:B------:R-:W4:Y:S04]  /*1190*/  LDG.E.ENL2.256 R8, R4, desc[UR4][R56.64+0x1000] ;  /* 0xfe0080043804797e */ /* 0x000f280008121908 */
[----:B------:R0:W5:Y:S04]  /*11a0*/  LDG.E.ENL2.256 R32, R20, desc[UR4][R2.64+0x1000] ;  /* 0xfe0080040214797e */ /* 0x0001680008121920 */
[----:B------:R-:W5:Y:S01]  /*11b0*/  LDG.E.ENL2.256 R28, R36, desc[UR4][R54.64+0x1000] ;  /* 0xfe0080043624797e */ /* 0x000f62000812191c */
[----:B--2---:R-:W-:-:S02]  /*11c0*/  DSETP.GEU.AND P2, PT, |R50|, 0.5, PT ;  /* 0x3fe000003200742a */ /* 0x004fc40003f4e200 */
[----:B------:R-:W-:Y:S02]  /*11d0*/  DSETP.GEU.AND P3, PT, |R16|, 0.5, PT ;  /* 0x3fe000001000742a */ /* 0x000fe40003f6e200 */
[----:B------:R-:W-:Y:S02]  /*11e0*/  DSETP.GEU.AND P1, PT, |R48|, 0.5, PT ;  /* 0x3fe000003000742a */ /* 0x000fe40003f2e200 */
[----:B---3--:R-:W-:-:S08]  /*11f0*/  DADD R58, -R14, R42 ;  /* 0x000000000e3a7229 */ /* 0x008fd0000000012a */
[----:B------:R-:W-:Y:S02]  /*1200*/  @P2 DADD R60, -R50, 1 ;  /* 0x3ff00000323c2429 */ /* 0x000fe40000000100 */
[----:B------:R-:W-:Y:S02]  /*1210*/  DADD R52, -R12, R40 ;  /* 0x000000000c347229 */ /* 0x000fe40000000128 */
[----:B------:R-:W-:Y:S02]  /*1220*/  @!P2 DFMA R14, R50, R58, R14 ;  /* 0x0000003a320ea22b */ /* 0x000fe4000000000e */
[----:B------:R-:W-:-:S04]  /*1230*/  DADD R50, -R44, R24 ;  /* 0x000000002c327229 */ /* 0x000fc80000000118 */
[C---:B------:R-:W-:Y:S02]  /*1240*/  @!P1 DFMA R12, R48.reuse, R52, R12 ;  /* 0x00000034300c922b */ /* 0x040fe4000000000c */
[----:B------:R-:W-:Y:S02]  /*1250*/  @P1 DADD R48, -R48, 1 ;  /* 0x3ff0000030301429 */ /* 0x000fe40000000100 */
[C---:B------:R-:W-:Y:S02]  /*1260*/  @!P3 DFMA R44, R16.reuse, R50, R44 ;  /* 0x00000032102cb22b */ /* 0x040fe4000000002c */
[----:B------:R-:W-:-:S04]  /*1270*/  @P3 DADD R16, -R16, 1 ;  /* 0x3ff0000010103429 */ /* 0x000fc80000000100 */
[----:B------:R-:W-:Y:S02]  /*1280*/  @P1 DFMA R12, -R52, R48, R40 ;  /* 0x00000030340c122b */ /* 0x000fe40000000128 */
[----:B------:R-:W1:Y:S02]  /*1290*/  LDC.64 R48, c[0x0][0x388] ;  /* 0x0000e200ff307b82 */ /* 0x000e640000000a00 */
[----:B------:R-:W-:Y:S01]  /*12a0*/  @P3 DFMA R44, -R50, R16, R24 ;  /* 0x00000010322c322b */ /* 0x000fe20000000118 */
[----:B------:R-:W2:Y:S01]  /*12b0*/  S2R R50, SR_TID.X ;  /* 0x0000000000327919 */ /* 0x000ea20000002100 */
[----:B------:R-:W-:Y:S02]  /*12c0*/  @P2 DFMA R14, -R58, R60, R42 ;  /* 0x0000003c3a0e222b */ /* 0x000fe4000000012a */
[----:B------:R-:W-:Y:S02]  /*12d0*/  DSETP.GEU.AND P0, PT, |R18|, 0.5, PT ;  /* 0x3fe000001200742a */ /* 0x000fe40003f0e200 */
[----:B----4-:R-:W-:-:S02]  /*12e0*/  DSETP.GEU.AND P1, PT, |R4|, 0.5, PT ;  /* 0x3fe000000400742a */ /* 0x010fc40003f2e200 */
[----:B------:R-:W-:Y:S02]  /*12f0*/  DSETP.GEU.AND P2, PT, |R6|, 0.5, PT ;  /* 0x3fe000000600742a */ /* 0x000fe40003f4e200 */
[----:B------:R-:W-:Y:S02]  /*1300*/  DSETP.GEU.AND P3, PT, |R8|, 0.5, PT ;  /* 0x3fe000000800742a */ /* 0x000fe40003f6e200 */
[----:B------:R-:W-:Y:S02]  /*1310*/  DSETP.GEU.AND P4, PT, |R10|, 0.5, PT ;  /* 0x3fe000000a00742a */ /* 0x000fe40003f8e200 */
[----:B0-----:R-:W-:Y:S02]  /*1320*/  DADD R2, -R46, R26 ;  /* 0x000000002e027229 */ /* 0x001fe4000000011a */
[----:B-----5:R-:W-:Y:S02]  /*1330*/  DADD R42, -R20, R36 ;  /* 0x00000000142a7229 */ /* 0x020fe40000000124 */
        /* <DEDUP_REMOVED lines=13> */
[----:B-1----:R-:W-:Y:S01]  /*1410*/  IMAD.WIDE.U32 R48, R0, 0x8, R48 ;  /* 0x0000000800307825 */ /* 0x002fe200078e0030 */
[----:B------:R-:W-:-:S02]  /*1420*/  @P0 DFMA R46, -R2, R18, R26 ;  /* 0x00000012022e022b */ /* 0x000fc4000000011a */
[----:B------:R-:W-:Y:S02]  /*1430*/  @P1 DFMA R20, -R42, R4, R36 ;  /* 0x000000042a14122b */ /* 0x000fe40000000124 */
[----:B------:R-:W-:Y:S02]  /*1440*/  @P2 DFMA R22, -R40, R6, R38 ;  /* 0x000000062816222b */ /* 0x000fe40000000126 */
[----:B------:R-:W-:Y:S02]  /*1450*/  @P3 DFMA R32, -R24, R8, R28 ;  /* 0x000000081820322b */ /* 0x000fe4000000011c */
[----:B------:R-:W-:Y:S01]  /*1460*/  @P4 DFMA R34, -R16, R10, R30 ;  /* 0x0000000a1022422b */ /* 0x000fe2000000011e */
[----:B--2---:R-:W-:-:S05]  /*1470*/  IMAD.WIDE.U32 R48, R50, 0x20, R48 ;  /* 0x0000002032307825 */ /* 0x004fca00078e0030 */
[----:B------:R-:W-:Y:S04]  /*1480*/  STG.E.ENL2.256 desc[UR4][R48.64], R12, R44 ;  /* 0xf800000c302c797f */ /* 0x000fe8000f121804 */
[----:B------:R-:W-:Y:S01]  /*1490*/  STG.E.ENL2.256 desc[UR4][R48.64+0x1000], R20, R32 ;  /* 0xf80080143020797f */ /* 0x000fe2000f121804 */
[----:B------:R-:W-:Y:S05]  /*14a0*/  EXIT ;  /* 0x000000000000794d */ /* 0x000fea0003800000 */
.L_x_8151:
        /* <DEDUP_REMOVED lines=13> */
.L_x_8232:


//--------------------- .text._ZN2at6native29vectorized_elementwise_kernelILi8EZZZNS0_44_GLOBAL__N__40a83637_7_Lerp_cu_1520ed90_319418lerp_tensor_kernelERNS_18TensorIteratorBaseEENKUlvE0_clEvENKUlvE_clEvEUldddE_St5arrayIPcLm4EEEEviT0_T1_ --------------------------
	.section	.text._ZN2at6native29vectorized_elementwise_kernelILi8EZZZNS0_44_GLOBAL__N__40a83637_7_Lerp_cu_1520ed90_319418lerp_tensor_kernelERNS_18TensorIteratorBaseEENKUlvE0_clEvENKUlvE_clEvEUldddE_St5arrayIPcLm4EEEEviT0_T1_,"ax",@progbits
	.align	128
        .global         _ZN2at6native29vectorized_elementwise_kernelILi8EZZZNS0_44_GLOBAL__N__40a83637_7_Lerp_cu_1520ed90_319418lerp_tensor_kernelERNS_18TensorIteratorBaseEENKUlvE0_clEvENKUlvE_clEvEUldddE_St5arrayIPcLm4EEEEviT0_T1_
        .type           _ZN2at6native29vectorized_elementwise_kernelILi8EZZZNS0_44_GLOBAL__N__40a83637_7_Lerp_cu_1520ed90_319418lerp_tensor_kernelERNS_18TensorIteratorBaseEENKUlvE0_clEvENKUlvE_clEvEUldddE_St5arrayIPcLm4EEEEviT0_T1_,@function
        .size           _ZN2at6native29vectorized_elementwise_kernelILi8EZZZNS0_44_GLOBAL__N__40a83637_7_Lerp_cu_1520ed90_319418lerp_tensor_kernelERNS_18TensorIteratorBaseEENKUlvE0_clEvENKUlvE_clEvEUldddE_St5arrayIPcLm4EEEEviT0_T1_,(.L_x_8233 - _ZN2at6native29vectorized_elementwise_kernelILi8EZZZNS0_44_GLOBAL__N__40a83637_7_Lerp_cu_1520ed90_319418lerp_tensor_kernelERNS_18TensorIteratorBaseEENKUlvE0_clEvENKUlvE_clEvEUldddE_St5arrayIPcLm4EEEEviT0_T1_)
        .other          _ZN2at6native29vectorized_elementwise_kernelILi8EZZZNS0_44_GLOBAL__N__40a83637_7_Lerp_cu_1520ed90_319418lerp_tensor_kernelERNS_18TensorIteratorBaseEENKUlvE0_clEvENKUlvE_clEvEUldddE_St5arrayIPcLm4EEEEviT0_T1_,@"STO_CUDA_ENTRY STV_DEFAULT"
_ZN2at6native29vectorized_elementwise_kernelILi8EZZZNS0_44_GLOBAL__N__40a83637_7_Lerp_cu_1520ed90_319418lerp_tensor_kernelERNS_18TensorIteratorBaseEENKUlvE0_clEvENKUlvE_clEvEUldddE_St5arrayIPcLm4EEEEviT0_T1_:
.text._ZN2at6native29vectorized_elementwise_kernelILi8EZZZNS0_44_GLOBAL__N__40a83637_7_Lerp_cu_1520ed90_319418lerp_tensor_kernelERNS_18TensorIteratorBaseEENKUlvE0_clEvENKUlvE_clEvEUldddE_St5arrayIPcLm4EEEEviT0_T1_:
        /* <DEDUP_REMOVED lines=135> */
.L_x_8154:
[----:B------:R-:W-:Y:S05]  /*0870*/  BSYNC.RECONVERGENT B0 ;  /* 0x0000000000007941 */ /* 0x000fea0003800200 */
.L_x_8153:
        /* <DEDUP_REMOVED lines=9> */
.L_x_8156:
[----:B------:R-:W-:Y:S05]  /*0910*/  BSYNC.RECONVERGENT B0 ;  /* 0x0000000000007941 */ /* 0x000fea0003800200 */
.L_x_8155:
        /* <DEDUP_REMOVED lines=20> */
.L_x_8158:
[----:B------:R-:W-:Y:S05]  /*0a60*/  BSYNC.RECONVERGENT B0 ;  /* 0x0000000000007941 */ /* 0x000fea0003800200 */
.L_x_8157:
[----:B------:R-:W-:Y:S04]  /*0a70*/  BSSY.RECONVERGENT B0, `(.L_x_8159) ;  /* 0x0000007000007945 */ /* 0x000fe80003800200 */
[----:B------:R-:W-:Y:S05]  /*0a80*/  @P0 BRA `(.L_x_8160) ;  /* 0x0000000000140947 */ /* 0x000fea0003800000 */
[----:B------:R-:W-:Y:S02]  /*0a90*/  DSETP.GEU.AND P0, PT, |R26|, 0.5, PT ;  /* 0x3fe000001a00742a */ /* 0x000fe40003f0e200 */
[----:B------:R-:W-:-:S12]  /*0aa0*/  DADD R32, R28, -R30 ;  /* 0x000000001c207229 */ /* 0x000fd8000000081e */
[----:B------:R-:W-:Y:S02]  /*0ab0*/  @!P0 DFMA R30, R32, R26, R30 ;  /* 0x0000001a201e822b */ /* 0x000fe4000000001e */
[----:B------:R-:W-:-:S08]  /*0ac0*/  @P0 DADD R26, -R26, 1 ;  /* 0x3ff000001a1a0429 */ /* 0x000fd00000000100 */
[----:B------:R-:W-:-:S11]  /*0ad0*/  @P0 DFMA R30, -R32, R26, R28 ;  /* 0x0000001a201e022b */ /* 0x000fd6000000011c */
.L_x_8160:
[----:B------:R-:W-:Y:S05]  /*0ae0*/  BSYNC.RECONVERGENT B0 ;  /* 0x0000000000007941 */ /* 0x000fea0003800200 */
.L_x_8159:
[----:B------:R-:W-:Y:S04]  /*0af0*/  BSSY.RECONVERGENT B0, `(.L_x_8161) ;  /* 0x0000007000007945 */ /* 0x000fe80003800200 */
[----:B------:R-:W-:Y:S05]  /*0b00*/  @P1 BRA `(.L_x_8162) ;  /* 0x0000000000141947 */ /* 0x000fea0003800000 */
[----:B------:R-:W-:Y:S02]  /*0b10*/  DSETP.GEU.AND P0, PT, |R20|, 0.5, PT ;  /* 0x3fe000001400742a */ /* 0x000fe40003f0e200 */
[----:B------:R-:W-:-:S12]  /*0b20*/  DADD R26, R22, -R24 ;  /* 0x00000000161a7229 */ /* 0x000fd80000000818 */
[----:B------:R-:W-:Y:S02]  /*0b30*/  @!P0 DFMA R24, R26, R20, R24 ;  /* 0x000000141a18822b */ /* 0x000fe40000000018 */
[----:B------:R-:W-:-:S08]  /*0b40*/  @P0 DADD R20, -R20, 1 ;  /* 0x3ff0000014140429 */ /* 0x000fd00000000100 */
[----:B------:R-:W-:-:S11]  /*0b50*/  @P0 DFMA R24, -R26, R20, R22 ;  /* 0x000000141a18022b */ /* 0x000fd60000000116 */
.L_x_8162:
[----:B------:R-:W-:Y:S05]  /*0b60*/  BSYNC.RECONVERGENT B0 ;  /* 0x0000000000007941 */ /* 0x000fea0003800200 */
.L_x_8161:
[----:B------:R-:W-:Y:S04]  /*0b70*/  BSSY.RECONVERGENT B0, `(.L_x_8163) ;  /* 0x0000007000007945 */ /* 0x000fe80003800200 */
[----:B------:R-:W-:Y:S05]  /*0b80*/  @P2 BRA `(.L_x_8164) ;  /* 0x0000000000142947 */ /* 0x000fea0003800000 */
[----:B------:R-:W-:Y:S02]  /*0b90*/  DSETP.GEU.AND P0, PT, |R14|, 0.5, PT ;  /* 0x3fe000000e00742a */ /* 0x000fe40003f0e200 */
[----:B------:R-:W-:-:S12]  /*0ba0*/  DADD R20, R16, -R18 ;  /* 0x0000000010147229 */ /* 0x000fd80000000812 */
[----:B------:R-:W-:Y:S02]  /*0bb0*/  @!P0 DFMA R18, R20, R14, R18 ;  /* 0x0000000e1412822b */ /* 0x000fe40000000012 */
[----:B------:R-:W-:-:S08]  /*0bc0*/  @P0 DADD R14, -R14, 1 ;  /* 0x3ff000000e0e0429 */ /* 0x000fd00000000100 */
[----:B------:R-:W-:-:S11]  /*0bd0*/  @P0 DFMA R18, -R20, R14, R16 ;  /* 0x0000000e1412022b */ /* 0x000fd60000000110 */
.L_x_8164:
[----:B------:R-:W-:Y:S05]  /*0be0*/  BSYNC.RECONVERGENT B0 ;  /* 0x0000000000007941 */ /* 0x000fea0003800200 */
.L_x_8163:
[----:B------:R-:W-:Y:S04]  /*0bf0*/  BSSY.RECONVERGENT B0, `(.L_x_8165) ;  /* 0x0000007000007945 */ /* 0x000fe80003800200 */
[----:B------:R-:W-:Y:S05]  /*0c00*/  @P3 BRA `(.L_x_8166) ;  /* 0x0000000000143947 */ /* 0x000fea0003800000 */
[----:B------:R-:W-:Y:S02]  /*0c10*/  DSETP.GEU.AND P0, PT, |R8|, 0.5, PT ;  /* 0x3fe000000800742a */ /* 0x000fe40003f0e200 */
[----:B------:R-:W-:-:S12]  /*0c20*/  DADD R14, R10, -R12 ;  /* 0x000000000a0e7229 */ /* 0x000fd8000000080c */
[----:B------:R-:W-:Y:S02]  /*0c30*/  @!P0 DFMA R12, R14, R8, R12 ;  /* 0x000000080e0c822b */ /* 0x000fe4000000000c */
[----:B------:R-:W-:-:S08]  /*0c40*/  @P0 DADD R8, -R8, 1 ;  /* 0x3ff0000008080429 */ /* 0x000fd00000000100 */
[----:B------:R-:W-:-:S11]  /*0c50*/  @P0 DFMA R12, -R14, R8, R10 ;  /* 0x000000080e0c022b */ /* 0x000fd6000000010a */
.L_x_8166:
[----:B------:R-:W-:Y:S05]  /*0c60*/  BSYNC.RECONVERGENT B0 ;  /* 0x0000000000007941 */ /* 0x000fea0003800200 */
.L_x_8165:
[----:B------:R-:W-:Y:S04]  /*0c70*/  BSSY.RECONVERGENT B0, `(.L_x_8167) ;  /* 0x0000007000007945 */ /* 0x000fe80003800200 */
[----:B------:R-:W-:Y:S05]  /*0c80*/  @P4 BRA `(.L_x_8168) ;  /* 0x0000000000144947 */ /* 0x000fea0003800000 */
[----:B------:R-:W-:Y:S02]  /*0c90*/  DSETP.GEU.AND P0, PT, |R2|, 0.5, PT ;  /* 0x3fe000000200742a */ /* 0x000fe40003f0e200 */
[----:B------:R-:W-:-:S12]  /*0ca0*/  DADD R8, R4, -R6 ;  /* 0x0000000004087229 */ /* 0x000fd80000000806 */
[----:B------:R-:W-:Y:S02]  /*0cb0*/  @!P0 DFMA R6, R8, R2, R6 ;  /* 0x000000020806822b */ /* 0x000fe40000000006 */
[----:B------:R-:W-:-:S08]  /*0cc0*/  @P0 DADD R2, -R2, 1 ;  /* 0x3ff0000002020429 */ /* 0x000fd00000000100 */
[----:B------:R-:W-:-:S11]  /*0cd0*/  @P0 DFMA R6, -R8, R2, R4 ;  /* 0x000000020806022b */ /* 0x000fd60000000104 */
.L_x_8168:
[----:B------:R-:W-:Y:S05]  /*0ce0*/  BSYNC.RECONVERGENT B0 ;  /* 0x0000000000007941 */ /* 0x000fea0003800200 */
.L_x_8167:
        /* <DEDUP_REMOVED lines=15> */
.L_x_8171:
[----:B------:R-:W-:-:S13]  /*0de0*/  ISETP.GE.U32.AND P0, PT, R39, R0, PT ;  /* 0x000000002700720c */ /* 0x000fda0003f06070 */
[----:B------:R-:W-:Y:S05]  /*0df0*/  @P0 BRA `(.L_x_8173) ;  /* 0x0000000000300947 */ /* 0x000fea0003800000 */
[----:B0-----:R-:W0:Y:S01]  /*0e00*/  LDC.64 R2, c[0x0][0x388] ;  /* 0x0000e200ff027b82 */ /* 0x001e220000000a00 */
[----:B------:R-:W-:Y:S01]  /*0e10*/  IMAD R5, R38, 0x400, R39 ;  /* 0x0000040026057824 */ /* 0x000fe200078e0227 */
[----:B------:R-:W-:-:S03]  /*0e20*/  IADD3 R39, PT, PT, R39, 0x80, RZ ;  /* 0x0000008027277810 */ /* 0x000fc60007ffe0ff */
[----:B0-----:R-:W-:-:S05]  /*0e30*/  IMAD.WIDE.U32 R2, R5, 0x8, R2 ;  /* 0x0000000805027825 */ /* 0x001fca00078e0002 */
[----:B------:R2:W-:Y:S02]  /*0e40*/  STG.E.64 desc[UR4][R2.64], R40 ;  /* 0x0000002802007986 */ /* 0x0005e4000c101b04 */
.L_x_8172:
[----:B------:R-:W-:-:S13]  /*0e50*/  ISETP.GE.U32.AND P0, PT, R39, R0, PT ;  /* 0x000000002700720c */ /* 0x000fda0003f06070 */
[----:B------:R-:W-:Y:S05]  /*0e60*/  @P0 BRA `(.L_x_8174) ;  /* 0x0000000000300947 */ /* 0x000fea0003800000 */
[----:B0-2---:R-:W0:Y:S01]  /*0e70*/  LDC.64 R2, c[0x0][0x388] ;  /* 0x0000e200ff027b82 */ /* 0x005e220000000a00 */
[----:B------:R-:W-:Y:S01]  /*0e80*/  IMAD R5, R38, 0x400, R39 ;  /* 0x0000040026057824 */ /* 0x000fe200078e0227 */
[----:B------:R-:W-:-:S03]  /*0e90*/  IADD3 R39, PT, PT, R39, 0x80, RZ ;  /* 0x0000008027277810 */ /* 0x000fc60007ffe0ff */
[----:B0-----:R-:W-:-:S05]  /*0ea0*/  IMAD.WIDE.U32 R2, R5, 0x8, R2 ;  /* 0x0000000805027825 */ /* 0x001fca00078e0002 */
[----:B------:R2:W-:Y:S02]  /*0eb0*/  STG.E.64 desc[UR4][R2.64], R30 ;  /* 0x0000001e02007986 */ /* 0x0005e4000c101b04 */
.L_x_8173:
[----:B------:R-:W-:-:S13]  /*0ec0*/  ISETP.GE.U32.AND P0, PT, R39, R0, PT ;  /* 0x000000002700720c */ /* 0x000fda0003f06070 */
[----:B------:R-:W-:Y:S05]  /*0ed0*/  @P0 BRA `(.L_x_8175) ;  /* 0x0000000000340947 */ /* 0x000fea0003800000 */
[----:B0-2---:R-:W0:Y:S01]  /*0ee0*/  LDC.64 R2, c[0x0][0x388] ;  /* 0x0000e200ff027b82 */ /* 0x005e220000000a00 */
[----:B------:R-:W-:Y:S01]  /*0ef0*/  IMAD R5, R38, 0x400, R39 ;  /* 0x0000040026057824 */ /* 0x000fe200078e0227 */
[----:B------:R-:W-:-:S03]  /*0f00*/  IADD3 R39, PT, PT, R39, 0x80, RZ ;  /* 0x0000008027277810 */ /* 0x000fc60007ffe0ff */
[----:B0-----:R-:W-:-:S05]  /*0f10*/  IMAD.WIDE.U32 R2, R5, 0x8, R2 ;  /* 0x0000000805027825 */ /* 0x001fca00078e0002 */
[----:B------:R3:W-:Y:S02]  /*0f20*/  STG.E.64 desc[UR4][R2.64], R24 ;  /* 0x0000001802007986 */ /* 0x0007e4000c101b04 */
.L_x_8174:
        /* <DEDUP_REMOVED lines=8> */
.L_x_8175:
[----:B------:R-:W-:Y:S05]  /*0fb0*/  BSYNC.RELIABLE B1 ;  /* 0x0000000000017941 */ /* 0x000fea0003800100 */
.L_x_8170:
[----:B------:R-:W-:-:S13]  /*0fc0*/  ISETP.GE.U32.AND P0, PT, R39, R0, PT ;  /* 0x000000002700720c */ /* 0x000fda0003f06070 */
[----:B0-23--:R-:W0:Y:S01]  /*0fd0*/  @!P0 LDC.64 R2, c[0x0][0x388] ;  /* 0x0000e200ff028b82 */ /* 0x00de220000000a00 */
[----:B------:R-:W-:Y:S01]  /*0fe0*/  @!P0 IMAD R5, R38, 0x400, R39 ;  /* 0x0000040026058824 */ /* 0x000fe200078e0227 */
[----:B------:R-:W-:-:S03]  /*0ff0*/  @!P0 IADD3 R39, PT, PT, R39, 0x80, RZ ;  /* 0x0000008027278810 */ /* 0x000fc60007ffe0ff */
[----:B0-----:R-:W-:-:S05]  /*1000*/  @!P0 IMAD.WIDE.U32 R2, R5, 0x8, R2 ;  /* 0x0000000805028825 */ /* 0x001fca00078e0002 */
[----:B------:R4:W-:Y:S02]  /*1010*/  @!P0 STG.E.64 desc[UR4][R2.64], R12 ;  /* 0x0000000c02008986 */ /* 0x0009e4000c101b04 */
.L_x_8176:
[----:B------:R-:W-:Y:S05]  /*1020*/  BSYNC.RECONVERGENT B0 ;  /* 0x0000000000007941 */ /* 0x000fea0003800200 */
.L_x_8169:
        /* <DEDUP_REMOVED lines=8> */
.L_x_8152:
        /* <DEDUP_REMOVED lines=64> */
.L_x_8177:
        /* <DEDUP_REMOVED lines=13> */
.L_x_8233:


//--------------------- .nv.global.init           --------------------------
	.section	.nv.global.init,"aw",@progbits
.nv.global.init:
	.type		$str$5,@object
	.size		$str$5,(__unnamed_1 - $str$5)
$str$5:
        /*0000*/ 	.byte	0x66, 0x61, 0x6c, 0x73, 0x65, 0x00
	.type		__unnamed_1,@object
	.size		__unnamed_1,(__unnamed_5 - __unnamed_1)
__unnamed_1:
        /*0006*/ 	.byte	0x66, 0x65, 0x74, 0x63, 0x68, 0x5f, 0x61, 0x6e, 0x64, 0x5f, 0x63, 0x61, 0x73, 0x74, 0x00
	.type		__unnamed_5,@object
	.size		__unnamed_5,(__unnamed_3 - __unnamed_5)
__unnamed_5:
        /*0015*/ 	.byte	0x66, 0x65, 0x74, 0x63, 0x68, 0x5f, 0x61, 0x6e, 0x64, 0x5f, 0x63, 0x61, 0x73, 0x74, 0x00
	.type		__unnamed_3,@object
	.size		__unnamed_3,(__unnamed_7 - __unnamed_3)
__unnamed_3:
        /*0024*/ 	.byte	0x66, 0x65, 0x74, 0x63, 0x68, 0x5f, 0x61, 0x6e, 0x64, 0x5f, 0x63, 0x61, 0x73, 0x74, 0x00
	.type		__unnamed_7,@object
	.size		__unnamed_7,(__unnamed_2 - __unnamed_7)
__unnamed_7:
        /*0033*/ 	.byte	0x66, 0x65, 0x74, 0x63, 0x68, 0x5f, 0x61, 0x6e, 0x64, 0x5f, 0x63, 0x61, 0x73, 0x74, 0x00
	.type		__unnamed_2,@object
	.size		__unnamed_2,(__unnamed_6 - __unnamed_2)
__unnamed_2:
        /*0042*/ 	.byte	0x63, 0x61, 0x73, 0x74, 0x5f, 0x61, 0x6e, 0x64, 0x5f, 0x73, 0x74, 0x6f, 0x72, 0x65, 0x00
	.type		__unnamed_6,@object
	.size		__unnamed_6,(__unnamed_4 - __unnamed_6)
__unnamed_6:
        /*0051*/ 	.byte	0x63, 0x61, 0x73, 0x74, 0x5f, 0x61, 0x6e, 0x64, 0x5f, 0x73, 0x74, 0x6f, 0x72, 0x65, 0x00
	.type		__unnamed_4,@object
	.size		__unnamed_4,(__unnamed_8 - __unnamed_4)
__unnamed_4:
        /*0060*/ 	.byte	0x63, 0x61, 0x73, 0x74, 0x5f, 0x61, 0x6e, 0x64, 0x5f, 0x73, 0x74, 0x6f, 0x72, 0x65, 0x00
	.type		__unnamed_8,@object
	.size		__unnamed_8,($str$6 - __unnamed_8)
__unnamed_8:
        /*006f*/ 	.byte	0x63, 0x61, 0x73, 0x74, 0x5f, 0x61, 0x6e, 0x64, 0x5f, 0x73, 0x74, 0x6f, 0x72, 0x65, 0x00
	.type		$str$6,@object
	.size		$str$6,(.L_37 - $str$6)
$str$6:
        /*007e*/ 	.byte	0x2f, 0x72, 0x6f, 0x6f, 0x74, 0x2f, 0x2e, 0x70, 0x79, 0x65, 0x6e, 0x76, 0x2f, 0x76, 0x65, 0x72
        /*008e*/ 	.byte	0x73, 0x69, 0x6f, 0x6e, 0x73, 0x2f, 0x33, 0x2e, 0x31, 0x33, 0x2e, 0x31, 0x32, 0x2f, 0x6c, 0x69
        /*009e*/ 	.byte	0x62, 0x2f, 0x70, 0x79, 0x74, 0x68, 0x6f, 0x6e, 0x33, 0x2e, 0x31, 0x33, 0x2f, 0x73, 0x69, 0x74
        /*00ae*/ 	.byte	0x65, 0x2d, 0x70, 0x61, 0x63, 0x6b, 0x61, 0x67, 0x65, 0x73, 0x2f, 0x74, 0x6f, 0x72, 0x63, 0x68
        /*00be*/ 	.byte	0x2f, 0x69, 0x6e, 0x63, 0x6c, 0x75, 0x64, 0x65, 0x2f, 0x63, 0x31, 0x30, 0x2f, 0x63, 0x6f, 0x72
        /*00ce*/ 	.byte	0x65, 0x2f, 0x44, 0x79, 0x6e, 0x61, 0x6d, 0x69, 0x63, 0x43, 0x61, 0x73, 0x74, 0x2e, 0x68, 0x00
.L_37:


//--------------------- .nv.shared.reserved.0     --------------------------
	.section	.nv.shared.reserved.0,"aw",@nobits
	.weak		__nv_reservedSMEM_offset_0_alias
	.size		__nv_reservedSMEM_offset_0_alias, 0, 64
	.other		__nv_reservedSMEM_offset_0_alias,@"STO_CUDA_RESERVED_SHARED STV_DEFAULT"
__nv_reservedSMEM_offset_0_alias:
	.zero		0
	.zero		64


//--------------------- .nv.global                --------------------------
	.section	.nv.global,"aw",@nobits
.nv.global:
	.type		_ZN42_INTERNAL_40a83637_7_Lerp_cu_1520ed90_31944cuda3std3__48in_placeE,@object
	.size		_ZN42_INTERNAL_40a83637_7_Lerp_cu_1520ed90_31944cuda3std3__48in_placeE,(_ZN42_INTERNAL_40a83637_7_Lerp_cu_1520ed90_31944cuda3std6ranges3__45__cpo8distanceE - _ZN42_INTERNAL_40a83637_7_Lerp_cu_1520ed90_31944cuda3std3__48in_placeE)
_ZN42_INTERNAL_40a83637_7_Lerp_cu_1520ed90_31944cuda3std3__48in_placeE:
	.zero		1
	.type		_ZN42_INTERNAL_40a83637_7_Lerp_cu_1520ed90_31944cuda3std6ranges3__45__cpo8distanceE,@object
	.size		_ZN42_INTERNAL_40a83637_7_Lerp_cu_1520ed90_31944cuda3std6ranges3__45__cpo8distanceE,(_ZN42_INTERNAL_40a83637_7_Lerp_cu_1520ed90_31944cuda3std3__45__cpo6cbeginE - _ZN42_INTERNAL_40a83637_7_Lerp_cu_1520ed90_31944cuda3std6ranges3__45__cpo8distanceE)
_ZN42_INTERNAL_40a83637_7_Lerp_cu_1520ed90_31944cuda3std6ranges3__45__cpo8distanceE:
	.zero		1
	.type		_ZN42_INTERNAL_40a83637_7_Lerp_cu_1520ed90_31944cuda3std3__45__cpo6cbeginE,@object
	.size		_ZN42_INTERNAL_40a83637_7_Lerp_cu_1520ed90_31944cuda3std3__45__cpo6cbeginE,(_ZN42_INTERNAL_40a83637_7_Lerp_cu_1520ed90_31944cuda3std6ranges3__45__cpo7advanceE - _ZN42_INTERNAL_40a83637_7_Lerp_cu_1520ed90_31944cuda3std3__45__cpo6cbeginE)
_ZN42_INTERNAL_40a83637_7_Lerp_cu_1520ed90_31944cuda3std3__45__cpo6cbeginE:
	.zero		1
	.type		_ZN42_INTERNAL_40a83637_7_Lerp_cu_1520ed90_31944cuda3std6ranges3__45__cpo7advanceE,@object
	.size		_ZN42_INTERNAL_40a83637_7_Lerp_cu_1520ed90_31944cuda3std6ranges3__45__cpo7advanceE,(_ZN42_INTERNAL_40a83637_7_Lerp_cu_1520ed90_31944cuda3std3__45__cpo7crbeginE - _ZN42_INTERNAL_40a83637_7_Lerp_cu_1520ed90_31944cuda3std6ranges3__45__cpo7advanceE)
_ZN42_INTERNAL_40a83637_7_Lerp_cu_1520ed90_31944cuda3std6ranges3__45__cpo7advanceE:
	.zero		1
	.type		_ZN42_INTERNAL_40a83637_7_Lerp_cu_1520ed90_31944cuda3std3__45__cpo7crbeginE,@object
	.size		_ZN42_INTERNAL_40a83637_7_Lerp_cu_1520ed90_31944cuda3std3__45__cpo7crbeginE,(_ZN42_INTERNAL_40a83637_7_Lerp_cu_1520ed90_31944cuda3std6ranges3__45__cpo4dataE - _ZN42_INTERNAL_40a83637_7_Lerp_cu_1520ed90_31944cuda3std3__45__cpo7crbeginE)
_ZN42_INTERNAL_40a83637_7_Lerp_cu_1520ed90_31944cuda3std3__45__cpo7crbeginE:
	.zero		1
	.type		_ZN42_INTERNAL_40a83637_7_Lerp_cu_1520ed90_31944cuda3std6ranges3__45__cpo4dataE,@object
	.size		_ZN42_INTERNAL_40a83637_7_Lerp_cu_1520ed90_31944cuda3std6ranges3__45__cpo4dataE,(_ZN42_INTERNAL_40a83637_7_Lerp_cu_1520ed90_31944cuda3std6ranges3__45__cpo5beginE - _ZN42_INTERNAL_40a83637_7_Lerp_cu_1520ed90_31944cuda3std6ranges3__45__cpo4dataE)
_ZN42_INTERNAL_40a83637_7_Lerp_cu_1520ed90_31944cuda3std6ranges3__45__cpo4dataE:
	.zero		1
	.type		_ZN42_INTERNAL_40a83637_7_Lerp_cu_1520ed90_31944cuda3std6ranges3__45__cpo5beginE,@object
	.size		_ZN42_INTERNAL_40a83637_7_Lerp_cu_1520ed90_31944cuda3std6ranges3__45__cpo5beginE,(_ZN42_INTERNAL_40a83637_7_Lerp_cu_1520ed90_31944cuda3std3__444_GLOBAL__N__40a83637_7_Lerp_cu_1520ed90_31946ignoreE - _ZN42_INTERNAL_40a83637_7_Lerp_cu_1520ed90_31944cuda3std6ranges3__45__cpo5beginE)
_ZN42_INTERNAL_40a83637_7_Lerp_cu_1520ed90_31944cuda3std6ranges3__45__cpo5beginE:
	.zero		1
	.type		_ZN42_INTERNAL_40a83637_7_Lerp_cu_1520ed90_31944cuda3std3__444_GLOBAL__N__40a83637_7_Lerp_cu_1520ed90_31946ignoreE,@object
	.size		_ZN42_INTERNAL_40a83637_7_Lerp_cu_1520ed90_31944cuda3std3__444_GLOBAL__N__40a83637_7_Lerp_cu_1520ed90_31946ignoreE,(_ZN42_INTERNAL_40a83637_7_Lerp_cu_1520ed90_31944cuda3std6ranges3__45__cpo4sizeE - _ZN42_INTERNAL_40a83637_7_Lerp_cu_1520ed90_31944cuda3std3__444_GLOBAL__N__40a83637_7_Lerp_cu_1520ed90_31946ignoreE)
_ZN42_INTERNAL_40a83637_7_Lerp_cu_1520ed90_31944cuda3std3__444_GLOBAL__N__40a83637_7_Lerp_cu_1520ed90_31946ignoreE:
	.zero		1
	.type		_ZN42_INTERNAL_40a83637_7_Lerp_cu_1520ed90_31944cuda3std6ranges3__45__cpo4sizeE,@object
	.size		_ZN42_INTERNAL_40a83637_7_Lerp_cu_1520ed90_31944cuda3std6ranges3__45__cpo4sizeE,(_ZN42_INTERNAL_40a83637_7_Lerp_cu_1520ed90_31944cuda3std3__45__cpo5beginE - _ZN42_INTERNAL_40a83637_7_Lerp_cu_1520ed90_31944cuda3std6ranges3__45__cpo4sizeE)
_ZN42_INTERNAL_40a83637_7_Lerp_cu_1520ed90_31944cuda3std6ranges3__45__cpo4sizeE:
	.zero		1
	.type		_ZN42_INTERNAL_40a83637_7_Lerp_cu_1520ed90_31944cuda3std3__45__cpo5beginE,@object
	.size		_ZN42_INTERNAL_40a83637_7_Lerp_cu_1520ed90_31944cuda3std3__45__cpo5beginE,(_ZN42_INTERNAL_40a83637_7_Lerp_cu_1520ed90_31944cuda3std6ranges3__45__cpo6cbeginE - _ZN42_INTERNAL_40a83637_7_Lerp_cu_1520ed90_31944cuda3std3__45__cpo5beginE)
_ZN42_INTERNAL_40a83637_7_Lerp_cu_1520ed90_31944cuda3std3__45__cpo5beginE:
	.zero		1
	.type		_ZN42_INTERNAL_40a83637_7_Lerp_cu_1520ed90_31944cuda3std6ranges3__45__cpo6cbeginE,@object
	.size		_ZN42_INTERNAL_40a83637_7_Lerp_cu_1520ed90_31944cuda3std6ranges3__45__cpo6cbeginE,(_ZN42_INTERNAL_40a83637_7_Lerp_cu_1520ed90_31944cuda3std3__45__cpo6rbeginE - _ZN42_INTERNAL_40a83637_7_Lerp_cu_1520ed90_31944cuda3std6ranges3__45__cpo6cbeginE)
_ZN42_INTERNAL_40a83637_7_Lerp_cu_1520ed90_31944cuda3std6ranges3__45__cpo6cbeginE:
	.zero		1
	.type		_ZN42_INTERNAL_40a83637_7_Lerp_cu_1520ed90_31944cuda3std3__45__cpo6rbeginE,@object
	.size		_ZN42_INTERNAL_40a83637_7_Lerp_cu_1520ed90_31944cuda3std3__45__cpo6rbeginE,(_ZN42_INTERNAL_40a83637_7_Lerp_cu_1520ed90_31944cuda3std6ranges3__45__cpo4nextE - _ZN42_INTERNAL_40a83637_7_Lerp_cu_1520ed90_31944cuda3std3__45__cpo6rbeginE)
_ZN42_INTERNAL_40a83637_7_Lerp_cu_1520ed90_31944cuda3std3__45__cpo6rbeginE:
	.zero		1
	.type		_ZN42_INTERNAL_40a83637_7_Lerp_cu_1520ed90_31944cuda3std6ranges3__45__cpo4nextE,@object
	.size		_ZN42_INTERNAL_40a83637_7_Lerp_cu_1520ed90_31944cuda3std6ranges3__45__cpo4nextE,(_ZN42_INTERNAL_40a83637_7_Lerp_cu_1520ed90_31944cuda3std6ranges3__45__cpo4swapE - _ZN42_INTERNAL_40a83637_7_Lerp_cu_1520ed90_31944cuda3std6ranges3__45__cpo4nextE)
_ZN42_INTERNAL_40a83637_7_Lerp_cu_1520ed90_31944cuda3std6ranges3__45__cpo4nextE:
	.zero		1
	.type		_ZN42_INTERNAL_40a83637_7_Lerp_cu_1520ed90_31944cuda3std6ranges3__45__cpo4swapE,@object
	.size		_ZN42_INTERNAL_40a83637_7_Lerp_cu_1520ed90_31944cuda3std6ranges3__45__cpo4swapE,(_ZN42_INTERNAL_40a83637_7_Lerp_cu_1520ed90_31944cuda3std3__420unreachable_sentinelE - _ZN42_INTERNAL_40a83637_7_Lerp_cu_1520ed90_31944cuda3std6ranges3__45__cpo4swapE)
_ZN42_INTERNAL_40a83637_7_Lerp_cu_1520ed90_31944cuda3std6ranges3__45__cpo4swapE:
	.zero		1
	.type		_ZN42_INTERNAL_40a83637_7_Lerp_cu_1520ed90_31944cuda3std3__420unreachable_sentinelE,@object
	.size		_ZN42_INTERNAL_40a83637_7_Lerp_cu_1520ed90_31944cuda3std3__420unreachable_sentinelE,(_ZN42_INTERNAL_40a83637_7_Lerp_cu_1520ed90_31946thrust24THRUST_300001_SM_1000_NS6system6detail10sequential3seqE - _ZN42_INTERNAL_40a83637_7_Lerp_cu_1520ed90_31944cuda3std3__420unreachable_sentinelE)
_ZN42_INTERNAL_40a83637_7_Lerp_cu_1520ed90_31944cuda3std3__420unreachable_sentinelE:
	.zero		1
	.type		_ZN42_INTERNAL_40a83637_7_Lerp_cu_1520ed90_31946thrust24THRUST_300001_SM_1000_NS6system6detail10sequential3seqE,@object
	.size		_ZN42_INTERNAL_40a83637_7_Lerp_cu_1520ed90_31946thrust24THRUST_300001_SM_1000_NS6system6detail10sequential3seqE,(_ZN42_INTERNAL_40a83637_7_Lerp_cu_1520ed90_31944cuda3std3__45__cpo4cendE - _ZN42_INTERNAL_40a83637_7_Lerp_cu_1520ed90_31946thrust24THRUST_300001_SM_1000_NS6system6detail10sequential3seqE)
_ZN42_INTERNAL_40a83637_7_Lerp_cu_1520ed90_31946thrust24THRUST_300001_SM_1000_NS6system6detail10sequential3seqE:
	.zero		1
	.type		_ZN42_INTERNAL_40a83637_7_Lerp_cu_1520ed90_31944cuda3std3__45__cpo4cendE,@object
	.size		_ZN42_INTERNAL_40a83637_7_Lerp_cu_1520ed90_31944cuda3std3__45__cpo4cendE,(_ZN42_INTERNAL_40a83637_7_Lerp_cu_1520ed90_31944cuda3std6ranges3__45__cpo9iter_swapE - _ZN42_INTERNAL_40a83637_7_Lerp_cu_1520ed90_31944cuda3std3__45__cpo4cendE)
_ZN42_INTERNAL_40a83637_7_Lerp_cu_1520ed90_31944cuda3std3__45__cpo4cendE:
	.zero		1
	.type		_ZN42_INTERNAL_40a83637_7_Lerp_cu_1520ed90_31944cuda3std6ranges3__45__cpo9iter_swapE,@object
	.size		_ZN42_INTERNAL_40a83637_7_Lerp_cu_1520ed90_31944cuda3std6ranges3__45__cpo9iter_swapE,(_ZN42_INTERNAL_40a83637_7_Lerp_cu_1520ed90_31944cuda3std3__45__cpo5crendE - _ZN42_INTERNAL_40a83637_7_Lerp_cu_1520ed90_31944cuda3std6ranges3__45__cpo9iter_swapE)
_ZN42_INTERNAL_40a83637_7_Lerp_cu_1520ed90_31944cuda3std6ranges3__45__cpo9iter_swapE:
	.zero		1
	.type		_ZN42_INTERNAL_40a83637_7_Lerp_cu_1520ed90_31944cuda3std3__45__cpo5crendE,@object
	.size		_ZN42_INTERNAL_40a83637_7_Lerp_cu_1520ed90_31944cuda3std3__45__cpo5crendE,(_ZN42_INTERNAL_40a83637_7_Lerp_cu_1520ed90_31944cuda3std6ranges3__45__cpo5cdataE - _ZN42_INTERNAL_40a83637_7_Lerp_cu_1520ed90_31944cuda3std3__45__cpo5crendE)
_ZN42_INTERNAL_40a83637_7_Lerp_cu_1520ed90_31944cuda3std3__45__cpo5crendE:
	.zero		1
	.type		_ZN42_INTERNAL_40a83637_7_Lerp_cu_1520ed90_31944cuda3std6ranges3__45__cpo5cdataE,@object
	.size		_ZN42_INTERNAL_40a83637_7_Lerp_cu_1520ed90_31944cuda3std6ranges3__45__cpo5cdataE,(_ZN42_INTERNAL_40a83637_7_Lerp_cu_1520ed90_31944cuda3std6ranges3__45__cpo3endE - _ZN42_INTERNAL_40a83637_7_Lerp_cu_1520ed90_31944cuda3std6ranges3__45__cpo5cdataE)
_ZN42_INTERNAL_40a83637_7_Lerp_cu_1520ed90_31944cuda3std6ranges3__45__cpo5cdataE:
	.zero		1
	.type		_ZN42_INTERNAL_40a83637_7_Lerp_cu_1520ed90_31944cuda3std6ranges3__45__cpo3endE,@object
	.size		_ZN42_INTERNAL_40a83637_7_Lerp_cu_1520ed90_31944cuda3std6ranges3__45__cpo3endE,(_ZN42_INTERNAL_40a83637_7_Lerp_cu_1520ed90_31944cuda3std3__419piecewise_constructE - _ZN42_INTERNAL_40a83637_7_Lerp_cu_1520ed90_31944cuda3std6ranges3__45__cpo3endE)
_ZN42_INTERNAL_40a83637_7_Lerp_cu_1520ed90_31944cuda3std6ranges3__45__cpo3endE:
	.zero		1
	.type		_ZN42_INTERNAL_40a83637_7_Lerp_cu_1520ed90_31944cuda3std3__419piecewise_constructE,@object
	.size		_ZN42_INTERNAL_40a83637_7_Lerp_cu_1520ed90_31944cuda3std3__419piecewise_constructE,(_ZN42_INTERNAL_40a83637_7_Lerp_cu_1520ed90_31944cuda3std6ranges3__45__cpo5ssizeE - _ZN42_INTERNAL_40a83637_7_Lerp_cu_1520ed90_31944cuda3std3__419piecewise_constructE)
_ZN42_INTERNAL_40a83637_7_Lerp_cu_1520ed90_31944cuda3std3__419piecewise_constructE:
	.zero		1
	.type		_ZN42_INTERNAL_40a83637_7_Lerp_cu_1520ed90_31944cuda3std6ranges3__45__cpo5ssizeE,@object
	.size		_ZN42_INTERNAL_40a83637_7_Lerp_cu_1520ed90_31944cuda3std6ranges3__45__cpo5ssizeE,(_ZN42_INTERNAL_40a83637_7_Lerp_cu_1520ed90_31944cuda3std3__45__cpo3endE - _ZN42_INTERNAL_40a83637_7_Lerp_cu_1520ed90_31944cuda3std6ranges3__45__cpo5ssizeE)
_ZN42_INTERNAL_40a83637_7_Lerp_cu_1520ed90_31944cuda3std6ranges3__45__cpo5ssizeE:
	.zero		1
	.type		_ZN42_INTERNAL_40a83637_7_Lerp_cu_1520ed90_31944cuda3std3__45__cpo3endE,@object
	.size		_ZN42_INTERNAL_40a83637_7_Lerp_cu_1520ed90_31944cuda3std3__45__cpo3endE,(_ZN42_INTERNAL_40a83637_7_Lerp_cu_1520ed90_31944cuda3std6ranges3__45__cpo4cendE - _ZN42_INTERNAL_40a83637_7_Lerp_cu_1520ed90_31944cuda3std3__45__cpo3endE)
_ZN42_INTERNAL_40a83637_7_Lerp_cu_1520ed90_31944cuda3std3__45__cpo3endE:
	.zero		1
	.type		_ZN42_INTERNAL_40a83637_7_Lerp_cu_1520ed90_31944cuda3std6ranges3__45__cpo4cendE,@object
	.size		_ZN42_INTERNAL_40a83637_7_Lerp_cu_1520ed90_31944cuda3std6ranges3__45__cpo4cendE,(_ZN42_INTERNAL_40a83637_7_Lerp_cu_1520ed90_31944cuda3std3__45__cpo4rendE - _ZN42_INTERNAL_40a83637_7_Lerp_cu_1520ed90_31944cuda3std6ranges3__45__cpo4cendE)
_ZN42_INTERNAL_40a83637_7_Lerp_cu_1520ed90_31944cuda3std6ranges3__45__cpo4cendE:
	.zero		1
	.type		_ZN42_INTERNAL_40a83637_7_Lerp_cu_1520ed90_31944cuda3std3__45__cpo4rendE,@object
	.size		_ZN42_INTERNAL_40a83637_7_Lerp_cu_1520ed90_31944cuda3std3__45__cpo4rendE,(_ZN42_INTERNAL_40a83637_7_Lerp_cu_1520ed90_31944cuda3std6ranges3__45__cpo4prevE - _ZN42_INTERNAL_40a83637_7_Lerp_cu_1520ed90_31944cuda3std3__45__cpo4rendE)
_ZN42_INTERNAL_40a83637_7_Lerp_cu_1520ed90_31944cuda3std3__45__cpo4rendE:
	.zero		1
	.type		_ZN42_INTERNAL_40a83637_7_Lerp_cu_1520ed90_31944cuda3std6ranges3__45__cpo4prevE,@object
	.size		_ZN42_INTERNAL_40a83637_7_Lerp_cu_1520ed90_31944cuda3std6ranges3__45__cpo4prevE,(_ZN42_INTERNAL_40a83637_7_Lerp_cu_1520ed90_31944cuda3std6ranges3__45__cpo9iter_moveE - _ZN42_INTERNAL_40a83637_7_Lerp_cu_1520ed90_31944cuda3std6ranges3__45__cpo4prevE)
_ZN42_INTERNAL_40a83637_7_Lerp_cu_1520ed90_31944cuda3std6ranges3__45__cpo4prevE:
	.zero		1
	.type		_ZN42_INTERNAL_40a83637_7_Lerp_cu_1520ed90_31944cuda3std6ranges3__45__cpo9iter_moveE,@object
	.size		_ZN42_INTERNAL_40a83637_7_Lerp_cu_1520ed90_31944cuda3std6ranges3__45__cpo9iter_moveE,(.L_21 - _ZN42_INTERNAL_40a83637_7_Lerp_cu_1520ed90_31944cuda3std6ranges3__45__cpo9iter_moveE)
_ZN42_INTERNAL_40a83637_7_Lerp_cu_1520ed90_31944cuda3std6ranges3__45__cpo9iter_moveE:
	.zero		1
.L_21:


//--------------------- .nv.constant0._ZN2at6native18elementwise_kernelILi128ELi4EZNS0_15gpu_kernel_implIZZZNS0_44_GLOBAL__N__40a83637_7_Lerp_cu_1520ed90_319418lerp_scalar_kernelERNS_18TensorIteratorBaseERKN3c106ScalarEENKUlvE0_clEvENKUlvE2_clEvEUlNS6_8BFloat16ESC_E_EEvS5_RKT_EUliE_EEviT1_ --------------------------
	.section	.nv.constant0._ZN2at6native18elementwise_kernelILi128ELi4EZNS0_15gpu_kernel_implIZZZNS0_44_GLOBAL__N__40a83637_7_Lerp_cu_1520ed90_319418lerp_scalar_kernelERNS_18TensorIteratorBaseERKN3c106ScalarEENKUlvE0_clEvENKUlvE2_clEvEUlNS6_8BFloat16ESC_E_EEvS5_RKT_EUliE_EEviT1_,"a",@progbits
	.sectionflags	@""
	.align	4
.nv.constant0._ZN2at6native18elementwise_kernelILi128ELi4EZNS0_15gpu_kernel_implIZZZNS0_44_GLOBAL__N__40a83637_7_Lerp_cu_1520ed90_319418lerp_scalar_kernelERNS_18TensorIteratorBaseERKN3c106ScalarEENKUlvE0_clEvENKUlvE2_clEvEUlNS6_8BFloat16ESC_E_EEvS5_RKT_EUliE_EEviT1_:
	.zero		1568


//--------------------- .nv.constant0._ZN2at6native27unrolled_elementwise_kernelIZZZNS0_44_GLOBAL__N__40a83637_7_Lerp_cu_1520ed90_319418lerp_scalar_kernelERNS_18TensorIteratorBaseERKN3c106ScalarEENKUlvE0_clEvENKUlvE2_clEvEUlNS5_8BFloat16ESB_E_St5arrayIPcLm3EELi4E23TrivialOffsetCalculatorILi2EjESG_ILi1EjENS0_6memory12LoadWithCastILi2EEENSJ_13StoreWithCastILi1EEEEEviT_T0_T2_T3_T4_T5_ --------------------------
	.section	.nv.constant0._ZN2at6native27unrolled_elementwise_kernelIZZZNS0_44_GLOBAL__N__40a83637_7_Lerp_cu_1520ed90_319418lerp_scalar_kernelERNS_18TensorIteratorBaseERKN3c106ScalarEENKUlvE0_clEvENKUlvE2_clEvEUlNS5_8BFloat16ESB_E_St5arrayIPcLm3EELi4E23TrivialOffsetCalculatorILi2EjESG_ILi1EjENS0_6memory12LoadWithCastILi2EEENSJ_13StoreWithCastILi1EEEEEviT_T0_T2_T3_T4_T5_,"a",@progbits
	.sectionflags	@""
	.align	4
.nv.constant0._ZN2at6native27unrolled_elementwise_kernelIZZZNS0_44_GLOBAL__N__40a83637_7_Lerp_cu_1520ed90_319418lerp_scalar_kernelERNS_18TensorIteratorBaseERKN3c106ScalarEENKUlvE0_clEvENKUlvE2_clEvEUlNS5_8BFloat16ESB_E_St5arrayIPcLm3EELi4E23TrivialOffsetCalculatorILi2EjESG_ILi1EjENS0_6memory12LoadWithCastILi2EEENSJ_13StoreWithCastILi1EEEEEviT_T0_T2_T3_T4_T5_:
	.zero		968


//--------------------- .nv.constant0._ZN2at6native18elementwise_kernelILi128ELi4EZNS0_22gpu_kernel_impl_nocastIZZZNS0_44_GLOBAL__N__40a83637_7_Lerp_cu_1520ed90_319418lerp_scalar_kernelERNS_18TensorIteratorBaseERKN3c106ScalarEENKUlvE0_clEvENKUlvE2_clEvEUlNS6_8BFloat16ESC_E_EEvS5_RKT_EUliE_EEviT1_ --------------------------
	.section	.nv.constant0._ZN2at6native18elementwise_kernelILi128ELi4EZNS0_22gpu_kernel_impl_nocastIZZZNS0_44_GLOBAL__N__40a83637_7_Lerp_cu_1520ed90_319418lerp_scalar_kernelERNS_18TensorIteratorBaseERKN3c106ScalarEENKUlvE0_clEvENKUlvE2_clEvEUlNS6_8BFloat16ESC_E_EEvS5_RKT_EUliE_EEviT1_,"a",@progbits
	.sectionflags	@""
	.align	4
.nv.constant0._ZN2at6native18elementwise_kernelILi128ELi4EZNS0_22gpu_kernel_impl_nocastIZZZNS0_44_GLOBAL__N__40a83637_7_Lerp_cu_1520ed90_319418lerp_scalar_kernelERNS_18TensorIteratorBaseERKN3c106ScalarEENKUlvE0_clEvENKUlvE2_clEvEUlNS6_8BFloat16ESC_E_EEvS5_RKT_EUliE_EEviT1_:
	.zero		1560


//--------------------- .nv.constant0._ZN2at6native27unrolled_elementwise_kernelIZZZNS0_44_GLOBAL__N__40a83637_7_Lerp_cu_1520ed90_319418lerp_scalar_kernelERNS_18TensorIteratorBaseERKN3c106ScalarEENKUlvE0_clEvENKUlvE2_clEvEUlNS5_8BFloat16ESB_E_St5arrayIPcLm3EELi4E23TrivialOffsetCalculatorILi2EjESG_ILi1EjENS0_6memory15LoadWithoutCastENSJ_16StoreWithoutCastEEEviT_T0_T2_T3_T4_T5_ --------------------------
	.section	.nv.constant0._ZN2at6native27unrolled_elementwise_kernelIZZZNS0_44_GLOBAL__N__40a83637_7_Lerp_cu_1520ed90_319418lerp_scalar_kernelERNS_18TensorIteratorBaseERKN3c106ScalarEENKUlvE0_clEvENKUlvE2_clEvEUlNS5_8BFloat16ESB_E_St5arrayIPcLm3EELi4E23TrivialOffsetCalculatorILi2EjESG_ILi1EjENS0_6memory15LoadWithoutCastENSJ_16StoreWithoutCastEEEviT_T0_T2_T3_T4_T5_,"a",@progbits
	.sectionflags	@""
	.align	4
.nv.constant0._ZN2at6native27unrolled_elementwise_kernelIZZZNS0_44_GLOBAL__N__40a83637_7_Lerp_cu_1520ed90_319418lerp_scalar_kernelERNS_18TensorIteratorBaseERKN3c106ScalarEENKUlvE0_clEvENKUlvE2_clEvEUlNS5_8BFloat16ESB_E_St5arrayIPcLm3EELi4E23TrivialOffsetCalculatorILi2EjESG_ILi1EjENS0_6memory15LoadWithoutCastENSJ_16StoreWithoutCastEEEviT_T0_T2_T3_T4_T5_:
	.zero		948


//--------------------- .nv.constant0._ZN2at6native29vectorized_elementwise_kernelILi2EZZZNS0_44_GLOBAL__N__40a83637_7_Lerp_cu_1520ed90_319418lerp_scalar_kernelERNS_18TensorIteratorBaseERKN3c106ScalarEENKUlvE0_clEvENKUlvE2_clEvEUlNS5_8BFloat16ESB_E_St5arrayIPcLm3EEEEviT0_T1_ --------------------------
	.section	.nv.constant0._ZN2at6native29vectorized_elementwise_kernelILi2EZZZNS0_44_GLOBAL__N__40a83637_7_Lerp_cu_1520ed90_319418lerp_scalar_kernelERNS_18TensorIteratorBaseERKN3c106ScalarEENKUlvE0_clEvENKUlvE2_clEvEUlNS5_8BFloat16ESB_E_St5arrayIPcLm3EEEEviT0_T1_,"a",@progbits
	.sectionflags	@""
	.align	4
.nv.constant0._ZN2at6native29vectorized_elementwise_kernelILi2EZZZNS0_44_GLOBAL__N__40a83637_7_Lerp_cu_1520ed90_319418lerp_scalar_kernelERNS_18TensorIteratorBaseERKN3c106ScalarEENKUlvE0_clEvENKUlvE2_clEvEUlNS5_8BFloat16ESB_E_St5arrayIPcLm3EEEEviT0_T1_:
	.zero		944


//--------------------- .nv.constant0._ZN2at6native29vectorized_elementwise_kernelILi4EZZZNS0_44_GLOBAL__N__40a83637_7_Lerp_cu_1520ed90_319418lerp_scalar_kernelERNS_18TensorIteratorBaseERKN3c106ScalarEENKUlvE0_clEvENKUlvE2_clEvEUlNS5_8BFloat16ESB_E_St5arrayIPcLm3EEEEviT0_T1_ --------------------------
	.section	.nv.constant0._ZN2at6native29vectorized_elementwise_kernelILi4EZZZNS0_44_GLOBAL__N__40a83637_7_Lerp_cu_1520ed90_319418lerp_scalar_kernelERNS_18TensorIteratorBaseERKN3c106ScalarEENKUlvE0_clEvENKUlvE2_clEvEUlNS5_8BFloat16ESB_E_St5arrayIPcLm3EEEEviT0_T1_,"a",@progbits
	.sectionflags	@""
	.align	4
.nv.constant0._ZN2at6native29vectorized_elementwise_kernelILi4EZZZNS0_44_GLOBAL__N__40a83637_7_Lerp_cu_1520ed90_319418lerp_scalar_kernelERNS_18TensorIteratorBaseERKN3c106ScalarEENKUlvE0_clEvENKUlvE2_clEvEUlNS5_8BFloat16ESB_E_St5arrayIPcLm3EEEEviT0_T1_:
	.zero		944


//--------------------- .nv.constant0._ZN2at6native29vectorized_elementwise_kernelILi8EZZZNS0_44_GLOBAL__N__40a83637_7_Lerp_cu_1520ed90_319418lerp_scalar_kernelERNS_18TensorIteratorBaseERKN3c106ScalarEENKUlvE0_clEvENKUlvE2_clEvEUlNS5_8BFloat16ESB_E_St5arrayIPcLm3EEEEviT0_T1_ --------------------------
	.section	.nv.constant0._ZN2at6native29vectorized_elementwise_kernelILi8EZZZNS0_44_GLOBAL__N__40a83637_7_Lerp_cu_1520ed90_319418lerp_scalar_kernelERNS_18TensorIteratorBaseERKN3c106ScalarEENKUlvE0_clEvENKUlvE2_clEvEUlNS5_8BFloat16ESB_E_St5arrayIPcLm3EEEEviT0_T1_,"a",@progbits
	.sectionflags	@""
	.align	4
.nv.constant0._ZN2at6native29vectorized_elementwise_kernelILi8EZZZNS0_44_GLOBAL__N__40a83637_7_Lerp_cu_1520ed90_319418lerp_scalar_kernelERNS_18TensorIteratorBaseERKN3c106ScalarEENKUlvE0_clEvENKUlvE2_clEvEUlNS5_8BFloat16ESB_E_St5arrayIPcLm3EEEEviT0_T1_:
	.zero		944


//--------------------- .nv.constant0._ZN2at6native18elementwise_kernelILi128ELi4EZNS0_15gpu_kernel_implIZZZNS0_44_GLOBAL__N__40a83637_7_Lerp_cu_1520ed90_319418lerp_scalar_kernelERNS_18TensorIteratorBaseERKN3c106ScalarEENKUlvE0_clEvENKUlvE1_clEvEUlNS6_4HalfESC_E_EEvS5_RKT_EUliE_EEviT1_ --------------------------
	.section	.nv.constant0._ZN2at6native18elementwise_kernelILi128ELi4EZNS0_15gpu_kernel_implIZZZNS0_44_GLOBAL__N__40a83637_7_Lerp_cu_1520ed90_319418lerp_scalar_kernelERNS_18TensorIteratorBaseERKN3c106ScalarEENKUlvE0_clEvENKUlvE1_clEvEUlNS6_4HalfESC_E_EEvS5_RKT_EUliE_EEviT1_,"a",@progbits
	.sectionflags	@""
	.align	4
.nv.constant0._ZN2at6native18elementwise_kernelILi128ELi4EZNS0_15gpu_kernel_implIZZZNS0_44_GLOBAL__N__40a83637_7_Lerp_cu_1520ed90_319418lerp_scalar_kernelERNS_18TensorIteratorBaseERKN3c106ScalarEENKUlvE0_clEvENKUlvE1_clEvEUlNS6_4HalfESC_E_EEvS5_RKT_EUliE_EEviT1_:
	.zero		1568


//--------------------- .nv.constant0._ZN2at6native27unrolled_elementwise_kernelIZZZNS0_44_GLOBAL__N__40a83637_7_Lerp_cu_1520ed90_319418lerp_scalar_kernelERNS_18TensorIteratorBaseERKN3c106ScalarEENKUlvE0_clEvENKUlvE1_clEvEUlNS5_4HalfESB_E_St5arrayIPcLm3EELi4E23TrivialOffsetCalculatorILi2EjESG_ILi1EjENS0_6memory12LoadWithCastILi2EEENSJ_13StoreWithCastILi1EEEEEviT_T0_T2_T3_T4_T5_ --------------------------
	.section	.nv.constant0._ZN2at6native27unrolled_elementwise_kernelIZZZNS0_44_GLOBAL__N__40a83637_7_Lerp_cu_1520ed90_319418lerp_scalar_kernelERNS_18TensorIteratorBaseERKN3c106ScalarEENKUlvE0_clEvENKUlvE1_clEvEUlNS5_4HalfESB_E_St5arrayIPcLm3EELi4E23TrivialOffsetCalculatorILi2EjESG_ILi1EjENS0_6memory12LoadWithCastILi2EEENSJ_13StoreWithCastILi1EEEEEviT_T0_T2_T3_T4_T5_,"a",@progbits
	.sectionflags	@""
	.align	4
.nv.constant0._ZN2at6native27unrolled_elementwise_kernelIZZZNS0_44_GLOBAL__N__40a83637_7_Lerp_cu_1520ed90_319418lerp_scalar_kernelERNS_18TensorIteratorBaseERKN3c106ScalarEENKUlvE0_clEvENKUlvE1_clEvEUlNS5_4HalfESB_E_St5arrayIPcLm3EELi4E23TrivialOffsetCalculatorILi2EjESG_ILi1EjENS0_6memory12LoadWithCastILi2EEENSJ_13StoreWithCastILi1EEEEEviT_T0_T2_T3_T4_T5_:
	.zero		968


//--------------------- .nv.constant0._ZN2at6native18elementwise_kernelILi128ELi4EZNS0_22gpu_kernel_impl_nocastIZZZNS0_44_GLOBAL__N__40a83637_7_Lerp_cu_1520ed90_319418lerp_scalar_kernelERNS_18TensorIteratorBaseERKN3c106ScalarEENKUlvE0_clEvENKUlvE1_clEvEUlNS6_4HalfESC_E_EEvS5_RKT_EUliE_EEviT1_ --------------------------
	.section	.nv.constant0._ZN2at6native18elementwise_kernelILi128ELi4EZNS0_22gpu_kernel_impl_nocastIZZZNS0_44_GLOBAL__N__40a83637_7_Lerp_cu_1520ed90_319418lerp_scalar_kernelERNS_18TensorIteratorBaseERKN3c106ScalarEENKUlvE0_clEvENKUlvE1_clEvEUlNS6_4HalfESC_E_EEvS5_RKT_EUliE_EEviT1_,"a",@progbits
	.sectionflags	@""
	.align	4
.nv.constant0._ZN2at6native18elementwise_kernelILi128ELi4EZNS0_22gpu_kernel_impl_nocastIZZZNS0_44_GLOBAL__N__40a83637_7_Lerp_cu_1520ed90_319418lerp_scalar_kernelERNS_18TensorIteratorBaseERKN3c106ScalarEENKUlvE0_clEvENKUlvE1_clEvEUlNS6_4HalfESC_E_EEvS5_RKT_EUliE_EEviT1_:
	.zero		1560


//--------------------- .nv.constant0._ZN2at6native27unrolled_elementwise_kernelIZZZNS0_44_GLOBAL__N__40a83637_7_Lerp_cu_1520ed90_319418lerp_scalar_kernelERNS_18TensorIteratorBaseERKN3c106ScalarEENKUlvE0_clEvENKUlvE1_clEvEUlNS5_4HalfESB_E_St5arrayIPcLm3EELi4E23TrivialOffsetCalculatorILi2EjESG_ILi1EjENS0_6memory15LoadWithoutCastENSJ_16StoreWithoutCastEEEviT_T0_T2_T3_T4_T5_ --------------------------
	.section	.nv.constant0._ZN2at6native27unrolled_elementwise_kernelIZZZNS0_44_GLOBAL__N__40a83637_7_Lerp_cu_1520ed90_319418lerp_scalar_kernelERNS_18TensorIteratorBaseERKN3c106ScalarEENKUlvE0_clEvENKUlvE1_clEvEUlNS5_4HalfESB_E_St5arrayIPcLm3EELi4E23TrivialOffsetCalculatorILi2EjESG_ILi1EjENS0_6memory15LoadWithoutCastENSJ_16StoreWithoutCastEEEviT_T0_T2_T3_T4_T5_,"a",@progbits
	.sectionflags	@""
	.align	4
.nv.constant0._ZN2at6native27unrolled_elementwise_kernelIZZZNS0_44_GLOBAL__N__40a83637_7_Lerp_cu_1520ed90_319418lerp_scalar_kernelERNS_18TensorIteratorBaseERKN3c106ScalarEENKUlvE0_clEvENKUlvE1_clEvEUlNS5_4HalfESB_E_St5arrayIPcLm3EELi4E23TrivialOffsetCalculatorILi2EjESG_ILi1EjENS0_6memory15LoadWithoutCastENSJ_16StoreWithoutCastEEEviT_T0_T2_T3_T4_T5_:
	.zero		948


//--------------------- .nv.constant0._ZN2at6native29vectorized_elementwise_kernelILi2EZZZNS0_44_GLOBAL__N__40a83637_7_Lerp_cu_1520ed90_319418lerp_scalar_kernelERNS_18TensorIteratorBaseERKN3c106ScalarEENKUlvE0_clEvENKUlvE1_clEvEUlNS5_4HalfESB_E_St5arrayIPcLm3EEEEviT0_T1_ --------------------------
	.section	.nv.constant0._ZN2at6native29vectorized_elementwise_kernelILi2EZZZNS0_44_GLOBAL__N__40a83637_7_Lerp_cu_1520ed90_319418lerp_scalar_kernelERNS_18TensorIteratorBaseERKN3c106ScalarEENKUlvE0_clEvENKUlvE1_clEvEUlNS5_4HalfESB_E_St5arrayIPcLm3EEEEviT0_T1_,"a",@progbits
	.sectionflags	@""
	.align	4
.nv.constant0._ZN2at6native29vectorized_elementwise_kernelILi2EZZZNS0_44_GLOBAL__N__40a83637_7_Lerp_cu_1520ed90_319418lerp_scalar_kernelERNS_18TensorIteratorBaseERKN3c106ScalarEENKUlvE0_clEvENKUlvE1_clEvEUlNS5_4HalfESB_E_St5arrayIPcLm3EEEEviT0_T1_:
	.zero		944


//--------------------- .nv.constant0._ZN2at6native29vectorized_elementwise_kernelILi4EZZZNS0_44_GLOBAL__N__40a83637_7_Lerp_cu_1520ed90_319418lerp_scalar_kernelERNS_18TensorIteratorBaseERKN3c106ScalarEENKUlvE0_clEvENKUlvE1_clEvEUlNS5_4HalfESB_E_St5arrayIPcLm3EEEEviT0_T1_ --------------------------
	.section	.nv.constant0._ZN2at6native29vectorized_elementwise_kernelILi4EZZZNS0_44_GLOBAL__N__40a83637_7_Lerp_cu_1520ed90_319418lerp_scalar_kernelERNS_18TensorIteratorBaseERKN3c106ScalarEENKUlvE0_clEvENKUlvE1_clEvEUlNS5_4HalfESB_E_St5arrayIPcLm3EEEEviT0_T1_,"a",@progbits
	.sectionflags	@""
	.align	4
.nv.constant0._ZN2at6native29vectorized_elementwise_kernelILi4EZZZNS0_44_GLOBAL__N__40a83637_7_Lerp_cu_1520ed90_319418lerp_scalar_kernelERNS_18TensorIteratorBaseERKN3c106ScalarEENKUlvE0_clEvENKUlvE1_clEvEUlNS5_4HalfESB_E_St5arrayIPcLm3EEEEviT0_T1_:
	.zero		944


//--------------------- .nv.constant0._ZN2at6native29vectorized_elementwise_kernelILi8EZZZNS0_44_GLOBAL__N__40a83637_7_Lerp_cu_1520ed90_319418lerp_scalar_kernelERNS_18TensorIteratorBaseERKN3c106ScalarEENKUlvE0_clEvENKUlvE1_clEvEUlNS5_4HalfESB_E_St5arrayIPcLm3EEEEviT0_T1_ --------------------------
	.section	.nv.constant0._ZN2at6native29vectorized_elementwise_kernelILi8EZZZNS0_44_GLOBAL__N__40a83637_7_Lerp_cu_1520ed90_319418lerp_scalar_kernelERNS_18TensorIteratorBaseERKN3c106ScalarEENKUlvE0_clEvENKUlvE1_clEvEUlNS5_4HalfESB_E_St5arrayIPcLm3EEEEviT0_T1_,"a",@progbits
	.sectionflags	@""
	.align	4
.nv.constant0._ZN2at6native29vectorized_elementwise_kernelILi8EZZZNS0_44_GLOBAL__N__40a83637_7_Lerp_cu_1520ed90_319418lerp_scalar_kernelERNS_18TensorIteratorBaseERKN3c106ScalarEENKUlvE0_clEvENKUlvE1_clEvEUlNS5_4HalfESB_E_St5arrayIPcLm3EEEEviT0_T1_:
	.zero		944


//--------------------- .nv.constant0._ZN2at6native18elementwise_kernelILi128ELi4EZNS0_15gpu_kernel_implIZZZNS0_44_GLOBAL__N__40a83637_7_Lerp_cu_1520ed90_319418lerp_scalar_kernelERNS_18TensorIteratorBaseERKN3c106ScalarEENKUlvE0_clEvENKUlvE0_clEvEUlffE_EEvS5_RKT_EUliE_EEviT1_ --------------------------
	.section	.nv.constant0._ZN2at6native18elementwise_kernelILi128ELi4EZNS0_15gpu_kernel_implIZZZNS0_44_GLOBAL__N__40a83637_7_Lerp_cu_1520ed90_319418lerp_scalar_kernelERNS_18TensorIteratorBaseERKN3c106ScalarEENKUlvE0_clEvENKUlvE0_clEvEUlffE_EEvS5_RKT_EUliE_EEviT1_,"a",@progbits
	.sectionflags	@""
	.align	4
.nv.constant0._ZN2at6native18elementwise_kernelILi128ELi4EZNS0_15gpu_kernel_implIZZZNS0_44_GLOBAL__N__40a83637_7_Lerp_cu_1520ed90_319418lerp_scalar_kernelERNS_18TensorIteratorBaseERKN3c106ScalarEENKUlvE0_clEvENKUlvE0_clEvEUlffE_EEvS5_RKT_EUliE_EEviT1_:
	.zero		1568


//--------------------- .nv.constant0._ZN2at6native27unrolled_elementwise_kernelIZZZNS0_44_GLOBAL__N__40a83637_7_Lerp_cu_1520ed90_319418lerp_scalar_kernelERNS_18TensorIteratorBaseERKN3c106ScalarEENKUlvE0_clEvENKUlvE0_clEvEUlffE_St5arrayIPcLm3EELi4E23TrivialOffsetCalculatorILi2EjESF_ILi1EjENS0_6memory12LoadWithCastILi2EEENSI_13StoreWithCastILi1EEEEEviT_T0_T2_T3_T4_T5_ --------------------------
	.section	.nv.constant0._ZN2at6native27unrolled_elementwise_kernelIZZZNS0_44_GLOBAL__N__40a83637_7_Lerp_cu_1520ed90_319418lerp_scalar_kernelERNS_18TensorIteratorBaseERKN3c106ScalarEENKUlvE0_clEvENKUlvE0_clEvEUlffE_St5arrayIPcLm3EELi4E23TrivialOffsetCalculatorILi2EjESF_ILi1EjENS0_6memory12LoadWithCastILi2EEENSI_13StoreWithCastILi1EEEEEviT_T0_T2_T3_T4_T5_,"a",@progbits
	.sectionflags	@""
	.align	4
.nv.constant0._ZN2at6native27unrolled_elementwise_kernelIZZZNS0_44_GLOBAL__N__40a83637_7_Lerp_cu_1520ed90_319418lerp_scalar_kernelERNS_18TensorIteratorBaseERKN3c106ScalarEENKUlvE0_clEvENKUlvE0_clEvEUlffE_St5arrayIPcLm3EELi4E23TrivialOffsetCalculatorILi2EjESF_ILi1EjENS0_6memory12LoadWithCastILi2EEENSI_13StoreWithCastILi1EEEEEviT_T0_T2_T3_T4_T5_:
	.zero		968


//--------------------- .nv.constant0._ZN2at6native18elementwise_kernelILi128ELi2EZNS0_22gpu_kernel_impl_nocastIZZZNS0_44_GLOBAL__N__40a83637_7_Lerp_cu_1520ed90_319418lerp_scalar_kernelERNS_18TensorIteratorBaseERKN3c106ScalarEENKUlvE0_clEvENKUlvE0_clEvEUlffE_EEvS5_RKT_EUliE_EEviT1_ --------------------------
	.section	.nv.constant0._ZN2at6native18elementwise_kernelILi128ELi2EZNS0_22gpu_kernel_impl_nocastIZZZNS0_44_GLOBAL__N__40a83637_7_Lerp_cu_1520ed90_319418lerp_scalar_kernelERNS_18TensorIteratorBaseERKN3c106ScalarEENKUlvE0_clEvENKUlvE0_clEvEUlffE_EEvS5_RKT_EUliE_EEviT1_,"a",@progbits
	.sectionflags	@""
	.align	4
.nv.constant0._ZN2at6native18elementwise_kernelILi128ELi2EZNS0_22gpu_kernel_impl_nocastIZZZNS0_44_GLOBAL__N__40a83637_7_Lerp_cu_1520ed90_319418lerp_scalar_kernelERNS_18TensorIteratorBaseERKN3c106ScalarEENKUlvE0_clEvENKUlvE0_clEvEUlffE_EEvS5_RKT_EUliE_EEviT1_:
	.zero		1560


//--------------------- .nv.constant0._ZN2at6native27unrolled_elementwise_kernelIZZZNS0_44_GLOBAL__N__40a83637_7_Lerp_cu_1520ed90_319418lerp_scalar_kernelERNS_18TensorIteratorBaseERKN3c106ScalarEENKUlvE0_clEvENKUlvE0_clEvEUlffE_St5arrayIPcLm3EELi4E23TrivialOffsetCalculatorILi2EjESF_ILi1EjENS0_6memory15LoadWithoutCastENSI_16StoreWithoutCastEEEviT_T0_T2_T3_T4_T5_ --------------------------
	.section	.nv.constant0._ZN2at6native27unrolled_elementwise_kernelIZZZNS0_44_GLOBAL__N__40a83637_7_Lerp_cu_1520ed90_319418lerp_scalar_kernelERNS_18TensorIteratorBaseERKN3c106ScalarEENKUlvE0_clEvENKUlvE0_clEvEUlffE_St5arrayIPcLm3EELi4E23TrivialOffsetCalculatorILi2EjESF_ILi1EjENS0_6memory15LoadWithoutCastENSI_16StoreWithoutCastEEEviT_T0_T2_T3_T4_T5_,"a",@progbits
	.sectionflags	@""
	.align	4
.nv.constant0._ZN2at6native27unrolled_elementwise_kernelIZZZNS0_44_GLOBAL__N__40a83637_7_Lerp_cu_1520ed90_319418lerp_scalar_kernelERNS_18TensorIteratorBaseERKN3c106ScalarEENKUlvE0_clEvENKUlvE0_clEvEUlffE_St5arrayIPcLm3EELi4E23TrivialOffsetCalculatorILi2EjESF_ILi1EjENS0_6memory15LoadWithoutCastENSI_16StoreWithoutCastEEEviT_T0_T2_T3_T4_T5_:
	.zero		948


//--------------------- .nv.constant0._ZN2at6native29vectorized_elementwise_kernelILi2EZZZNS0_44_GLOBAL__N__40a83637_7_Lerp_cu_1520ed90_319418lerp_scalar_kernelERNS_18TensorIteratorBaseERKN3c106ScalarEENKUlvE0_clEvENKUlvE0_clEvEUlffE_St5arrayIPcLm3EEEEviT0_T1_ --------------------------
	.section	.nv.constant0._ZN2at6native29vectorized_elementwise_kernelILi2EZZZNS0_44_GLOBAL__N__40a83637_7_Lerp_cu_1520ed90_319418lerp_scalar_kernelERNS_18TensorIteratorBaseERKN3c106ScalarEENKUlvE0_clEvENKUlvE0_clEvEUlffE_St5arrayIPcLm3EEEEviT0_T1_,"a",@progbits
	.sectionflags	@""
	.align	4
.nv.constant0._ZN2at6native29vectorized_elementwise_kernelILi2EZZZNS0_44_GLOBAL__N__40a83637_7_Lerp_cu_1520ed90_319418lerp_scalar_kernelERNS_18TensorIteratorBaseERKN3c106ScalarEENKUlvE0_clEvENKUlvE0_clEvEUlffE_St5arrayIPcLm3EEEEviT0_T1_:
	.zero		944


//--------------------- .nv.constant0._ZN2at6native29vectorized_elementwise_kernelILi4EZZZNS0_44_GLOBAL__N__40a83637_7_Lerp_cu_1520ed90_319418lerp_scalar_kernelERNS_18TensorIteratorBaseERKN3c106ScalarEENKUlvE0_clEvENKUlvE0_clEvEUlffE_St5arrayIPcLm3EEEEviT0_T1_ --------------------------
	.section	.nv.constant0._ZN2at6native29vectorized_elementwise_kernelILi4EZZZNS0_44_GLOBAL__N__40a83637_7_Lerp_cu_1520ed90_319418lerp_scalar_kernelERNS_18TensorIteratorBaseERKN3c106ScalarEENKUlvE0_clEvENKUlvE0_clEvEUlffE_St5arrayIPcLm3EEEEviT0_T1_,"a",@progbits
	.sectionflags	@""
	.align	4
.nv.constant0._ZN2at6native29vectorized_elementwise_kernelILi4EZZZNS0_44_GLOBAL__N__40a83637_7_Lerp_cu_1520ed90_319418lerp_scalar_kernelERNS_18TensorIteratorBaseERKN3c106ScalarEENKUlvE0_clEvENKUlvE0_clEvEUlffE_St5arrayIPcLm3EEEEviT0_T1_:
	.zero		944


//--------------------- .nv.constant0._ZN2at6native29vectorized_elementwise_kernelILi8EZZZNS0_44_GLOBAL__N__40a83637_7_Lerp_cu_1520ed90_319418lerp_scalar_kernelERNS_18TensorIteratorBaseERKN3c106ScalarEENKUlvE0_clEvENKUlvE0_clEvEUlffE_St5arrayIPcLm3EEEEviT0_T1_ --------------------------
	.section	.nv.constant0._ZN2at6native29vectorized_elementwise_kernelILi8EZZZNS0_44_GLOBAL__N__40a83637_7_Lerp_cu_1520ed90_319418lerp_scalar_kernelERNS_18TensorIteratorBaseERKN3c106ScalarEENKUlvE0_clEvENKUlvE0_clEvEUlffE_St5arrayIPcLm3EEEEviT0_T1_,"a",@progbits
	.sectionflags	@""
	.align	4
.nv.constant0._ZN2at6native29vectorized_elementwise_kernelILi8EZZZNS0_44_GLOBAL__N__40a83637_7_Lerp_cu_1520ed90_319418lerp_scalar_kernelERNS_18TensorIteratorBaseERKN3c106ScalarEENKUlvE0_clEvENKUlvE0_clEvEUlffE_St5arrayIPcLm3EEEEviT0_T1_:
	.zero		944


//--------------------- .nv.constant0._ZN2at6native18elementwise_kernelILi128ELi4EZNS0_15gpu_kernel_implIZZZNS0_44_GLOBAL__N__40a83637_7_Lerp_cu_1520ed90_319418lerp_scalar_kernelERNS_18TensorIteratorBaseERKN3c106ScalarEENKUlvE0_clEvENKUlvE_clEvEUlddE_EEvS5_RKT_EUliE_EEviT1_ --------------------------
	.section	.nv.constant0._ZN2at6native18elementwise_kernelILi128ELi4EZNS0_15gpu_kernel_implIZZZNS0_44_GLOBAL__N__40a83637_7_Lerp_cu_1520ed90_319418lerp_scalar_kernelERNS_18TensorIteratorBaseERKN3c106ScalarEENKUlvE0_clEvENKUlvE_clEvEUlddE_EEvS5_RKT_EUliE_EEviT1_,"a",@progbits
	.sectionflags	@""
	.align	4
.nv.constant0._ZN2at6native18elementwise_kernelILi128ELi4EZNS0_15gpu_kernel_implIZZZNS0_44_GLOBAL__N__40a83637_7_Lerp_cu_1520ed90_319418lerp_scalar_kernelERNS_18TensorIteratorBaseERKN3c106ScalarEENKUlvE0_clEvENKUlvE_clEvEUlddE_EEvS5_RKT_EUliE_EEviT1_:
	.zero		1568


//--------------------- .nv.constant0._ZN2at6native27unrolled_elementwise_kernelIZZZNS0_44_GLOBAL__N__40a83637_7_Lerp_cu_1520ed90_319418lerp_scalar_kernelERNS_18TensorIteratorBaseERKN3c106ScalarEENKUlvE0_clEvENKUlvE_clEvEUlddE_St5arrayIPcLm3EELi4E23TrivialOffsetCalculatorILi2EjESF_ILi1EjENS0_6memory12LoadWithCastILi2EEENSI_13StoreWithCastILi1EEEEEviT_T0_T2_T3_T4_T5_ --------------------------
	.section	.nv.constant0._ZN2at6native27unrolled_elementwise_kernelIZZZNS0_44_GLOBAL__N__40a83637_7_Lerp_cu_1520ed90_319418lerp_scalar_kernelERNS_18TensorIteratorBaseERKN3c106ScalarEENKUlvE0_clEvENKUlvE_clEvEUlddE_St5arrayIPcLm3EELi4E23TrivialOffsetCalculatorILi2EjESF_ILi1EjENS0_6memory12LoadWithCastILi2EEENSI_13StoreWithCastILi1EEEEEviT_T0_T2_T3_T4_T5_,"a",@progbits
	.sectionflags	@""
	.align	4
.nv.constant0._ZN2at6native27unrolled_elementwise_kernelIZZZNS0_44_GLOBAL__N__40a83637_7_Lerp_cu_1520ed90_319418lerp_scalar_kernelERNS_18TensorIteratorBaseERKN3c106ScalarEENKUlvE0_clEvENKUlvE_clEvEUlddE_St5arrayIPcLm3EELi4E23TrivialOffsetCalculatorILi2EjESF_ILi1EjENS0_6memory12LoadWithCastILi2EEENSI_13StoreWithCastILi1EEEEEviT_T0_T2_T3_T4_T5_:
	.zero		968


//--------------------- .nv.constant0._ZN2at6native18elementwise_kernelILi128ELi2EZNS0_22gpu_kernel_impl_nocastIZZZNS0_44_GLOBAL__N__40a83637_7_Lerp_cu_1520ed90_319418lerp_scalar_kernelERNS_18TensorIteratorBaseERKN3c106ScalarEENKUlvE0_clEvENKUlvE_clEvEUlddE_EEvS5_RKT_EUliE_EEviT1_ --------------------------
	.section	.nv.constant0._ZN2at6native18elementwise_kernelILi128ELi2EZNS0_22gpu_kernel_impl_nocastIZZZNS0_44_GLOBAL__N__40a83637_7_Lerp_cu_1520ed90_319418lerp_scalar_kernelERNS_18TensorIteratorBaseERKN3c106ScalarEENKUlvE0_clEvENKUlvE_clEvEUlddE_EEvS5_RKT_EUliE_EEviT1_,"a",@progbits
	.sectionflags	@""
	.align	4
.nv.constant0._ZN2at6native18elementwise_kernelILi128ELi2EZNS0_22gpu_kernel_impl_nocastIZZZNS0_44_GLOBAL__N__40a83637_7_Lerp_cu_1520ed90_319418lerp_scalar_kernelERNS_18TensorIteratorBaseERKN3c106ScalarEENKUlvE0_clEvENKUlvE_clEvEUlddE_EEvS5_RKT_EUliE_EEviT1_:
	.zero		1560


//--------------------- .nv.constant0._ZN2at6native27unrolled_elementwise_kernelIZZZNS0_44_GLOBAL__N__40a83637_7_Lerp_cu_1520ed90_319418lerp_scalar_kernelERNS_18TensorIteratorBaseERKN3c106ScalarEENKUlvE0_clEvENKUlvE_clEvEUlddE_St5arrayIPcLm3EELi4E23TrivialOffsetCalculatorILi2EjESF_ILi1EjENS0_6memory15LoadWithoutCastENSI_16StoreWithoutCastEEEviT_T0_T2_T3_T4_T5_ --------------------------
	.section	.nv.constant0._ZN2at6native27unrolled_elementwise_kernelIZZZNS0_44_GLOBAL__N__40a83637_7_Lerp_cu_1520ed90_319418lerp_scalar_kernelERNS_18TensorIteratorBaseERKN3c106ScalarEENKUlvE0_clEvENKUlvE_clEvEUlddE_St5arrayIPcLm3EELi4E23TrivialOffsetCalculatorILi2EjESF_ILi1EjENS0_6memory15LoadWithoutCastENSI_16StoreWithoutCastEEEviT_T0_T2_T3_T4_T5_,"a",@progbits
	.sectionflags	@""
	.align	4
.nv.constant0._ZN2at6native27unrolled_elementwise_kernelIZZZNS0_44_GLOBAL__N__40a83637_7_Lerp_cu_1520ed90_319418lerp_scalar_kernelERNS_18TensorIteratorBaseERKN3c106ScalarEENKUlvE0_clEvENKUlvE_clEvEUlddE_St5arrayIPcLm3EELi4E23TrivialOffsetCalculatorILi2EjESF_ILi1EjENS0_6memory15LoadWithoutCastENSI_16StoreWithoutCastEEEviT_T0_T2_T3_T4_T5_:
	.zero		948


//--------------------- .nv.constant0._ZN2at6native29vectorized_elementwise_kernelILi2EZZZNS0_44_GLOBAL__N__40a83637_7_Lerp_cu_1520ed90_319418lerp_scalar_kernelERNS_18TensorIteratorBaseERKN3c106ScalarEENKUlvE0_clEvENKUlvE_clEvEUlddE_St5arrayIPcLm3EEEEviT0_T1_ --------------------------
	.section	.nv.constant0._ZN2at6native29vectorized_elementwise_kernelILi2EZZZNS0_44_GLOBAL__N__40a83637_7_Lerp_cu_1520ed90_319418lerp_scalar_kernelERNS_18TensorIteratorBaseERKN3c106ScalarEENKUlvE0_clEvENKUlvE_clEvEUlddE_St5arrayIPcLm3EEEEviT0_T1_,"a",@progbits
	.sectionflags	@""
	.align	4
.nv.constant0._ZN2at6native29vectorized_elementwise_kernelILi2EZZZNS0_44_GLOBAL__N__40a83637_7_Lerp_cu_1520ed90_319418lerp_scalar_kernelERNS_18TensorIteratorBaseERKN3c106ScalarEENKUlvE0_clEvENKUlvE_clEvEUlddE_St5arrayIPcLm3EEEEviT0_T1_:
	.zero		944


//--------------------- .nv.constant0._ZN2at6native29vectorized_elementwise_kernelILi4EZZZNS0_44_GLOBAL__N__40a83637_7_Lerp_cu_1520ed90_319418lerp_scalar_kernelERNS_18TensorIteratorBaseERKN3c106ScalarEENKUlvE0_clEvENKUlvE_clEvEUlddE_St5arrayIPcLm3EEEEviT0_T1_ --------------------------
	.section	.nv.constant0._ZN2at6native29vectorized_elementwise_kernelILi4EZZZNS0_44_GLOBAL__N__40a83637_7_Lerp_cu_1520ed90_319418lerp_scalar_kernelERNS_18TensorIteratorBaseERKN3c106ScalarEENKUlvE0_clEvENKUlvE_clEvEUlddE_St5arrayIPcLm3EEEEviT0_T1_,"a",@progbits
	.sectionflags	@""
	.align	4
.nv.constant0._ZN2at6native29vectorized_elementwise_kernelILi4EZZZNS0_44_GLOBAL__N__40a83637_7_Lerp_cu_1520ed90_319418lerp_scalar_kernelERNS_18TensorIteratorBaseERKN3c106ScalarEENKUlvE0_clEvENKUlvE_clEvEUlddE_St5arrayIPcLm3EEEEviT0_T1_:
	.zero		944


//--------------------- .nv.constant0._ZN2at6native29vectorized_elementwise_kernelILi8EZZZNS0_44_GLOBAL__N__40a83637_7_Lerp_cu_1520ed90_319418lerp_scalar_kernelERNS_18TensorIteratorBaseERKN3c106ScalarEENKUlvE0_clEvENKUlvE_clEvEUlddE_St5arrayIPcLm3EEEEviT0_T1_ --------------------------
	.section	.nv.constant0._ZN2at6native29vectorized_elementwise_kernelILi8EZZZNS0_44_GLOBAL__N__40a83637_7_Lerp_cu_1520ed90_319418lerp_scalar_kernelERNS_18TensorIteratorBaseERKN3c106ScalarEENKUlvE0_clEvENKUlvE_clEvEUlddE_St5arrayIPcLm3EEEEviT0_T1_,"a",@progbits
	.sectionflags	@""
	.align	4
.nv.constant0._ZN2at6native29vectorized_elementwise_kernelILi8EZZZNS0_44_GLOBAL__N__40a83637_7_Lerp_cu_1520ed90_319418lerp_scalar_kernelERNS_18TensorIteratorBaseERKN3c106ScalarEENKUlvE0_clEvENKUlvE_clEvEUlddE_St5arrayIPcLm3EEEEviT0_T1_:
	.zero		944


//--------------------- .nv.constant0._ZN2at6native18elementwise_kernelILi128ELi4EZNS0_15gpu_kernel_implIZZZNS0_44_GLOBAL__N__40a83637_7_Lerp_cu_1520ed90_319418lerp_tensor_kernelERNS_18TensorIteratorBaseEENKUlvE0_clEvENKUlvE2_clEvEUlN3c108BFloat16ES9_S9_E_EEvS5_RKT_EUliE_EEviT1_ --------------------------
	.section	.nv.constant0._ZN2at6native18elementwise_kernelILi128ELi4EZNS0_15gpu_kernel_implIZZZNS0_44_GLOBAL__N__40a83637_7_Lerp_cu_1520ed90_319418lerp_tensor_kernelERNS_18TensorIteratorBaseEENKUlvE0_clEvENKUlvE2_clEvEUlN3c108BFloat16ES9_S9_E_EEvS5_RKT_EUliE_EEviT1_,"a",@progbits
	.sectionflags	@""
	.align	4
.nv.constant0._ZN2at6native18elementwise_kernelILi128ELi4EZNS0_15gpu_kernel_implIZZZNS0_44_GLOBAL__N__40a83637_7_Lerp_cu_1520ed90_319418lerp_tensor_kernelERNS_18TensorIteratorBaseEENKUlvE0_clEvENKUlvE2_clEvEUlN3c108BFloat16ES9_S9_E_EEvS5_RKT_EUliE_EEviT1_:
	.zero		1656


//--------------------- .nv.constant0._ZN2at6native27unrolled_elementwise_kernelIZZZNS0_44_GLOBAL__N__40a83637_7_Lerp_cu_1520ed90_319418lerp_tensor_kernelERNS_18TensorIteratorBaseEENKUlvE0_clEvENKUlvE2_clEvEUlN3c108BFloat16ES8_S8_E_St5arrayIPcLm4EELi4E23TrivialOffsetCalculatorILi3EjESD_ILi1EjENS0_6memory12LoadWithCastILi3EEENSG_13StoreWithCastILi1EEEEEviT_T0_T2_T3_T4_T5_ --------------------------
	.section	.nv.constant0._ZN2at6native27unrolled_elementwise_kernelIZZZNS0_44_GLOBAL__N__40a83637_7_Lerp_cu_1520ed90_319418lerp_tensor_kernelERNS_18TensorIteratorBaseEENKUlvE0_clEvENKUlvE2_clEvEUlN3c108BFloat16ES8_S8_E_St5arrayIPcLm4EELi4E23TrivialOffsetCalculatorILi3EjESD_ILi1EjENS0_6memory12LoadWithCastILi3EEENSG_13StoreWithCastILi1EEEEEviT_T0_T2_T3_T4_T5_,"a",@progbits
	.sectionflags	@""
	.align	4
.nv.constant0._ZN2at6native27unrolled_elementwise_kernelIZZZNS0_44_GLOBAL__N__40a83637_7_Lerp_cu_1520ed90_319418lerp_tensor_kernelERNS_18TensorIteratorBaseEENKUlvE0_clEvENKUlvE2_clEvEUlN3c108BFloat16ES8_S8_E_St5arrayIPcLm4EELi4E23TrivialOffsetCalculatorILi3EjESD_ILi1EjENS0_6memory12LoadWithCastILi3EEENSG_13StoreWithCastILi1EEEEEviT_T0_T2_T3_T4_T5_:
	.zero		964


//--------------------- .nv.constant0._ZN2at6native18elementwise_kernelILi128ELi4EZNS0_22gpu_kernel_impl_nocastIZZZNS0_44_GLOBAL__N__40a83637_7_Lerp_cu_1520ed90_319418lerp_tensor_kernelERNS_18TensorIteratorBaseEENKUlvE0_clEvENKUlvE2_clEvEUlN3c108BFloat16ES9_S9_E_EEvS5_RKT_EUliE_EEviT1_ --------------------------
	.section	.nv.constant0._ZN2at6native18elementwise_kernelILi128ELi4EZNS0_22gpu_kernel_impl_nocastIZZZNS0_44_GLOBAL__N__40a83637_7_Lerp_cu_1520ed90_319418lerp_tensor_kernelERNS_18TensorIteratorBaseEENKUlvE0_clEvENKUlvE2_clEvEUlN3c108BFloat16ES9_S9_E_EEvS5_RKT_EUliE_EEviT1_,"a",@progbits
	.sectionflags	@""
	.align	4
.nv.constant0._ZN2at6native18elementwise_kernelILi128ELi4EZNS0_22gpu_kernel_impl_nocastIZZZNS0_44_GLOBAL__N__40a83637_7_Lerp_cu_1520ed90_319418lerp_tensor_kernelERNS_18TensorIteratorBaseEENKUlvE0_clEvENKUlvE2_clEvEUlN3c108BFloat16ES9_S9_E_EEvS5_RKT_EUliE_EEviT1_:
	.zero		1656


//--------------------- .nv.constant0._ZN2at6native27unrolled_elementwise_kernelIZZZNS0_44_GLOBAL__N__40a83637_7_Lerp_cu_1520ed90_319418lerp_tensor_kernelERNS_18TensorIteratorBaseEENKUlvE0_clEvENKUlvE2_clEvEUlN3c108BFloat16ES8_S8_E_St5arrayIPcLm4EELi4E23TrivialOffsetCalculatorILi3EjESD_ILi1EjENS0_6memory15LoadWithoutCastENSG_16StoreWithoutCastEEEviT_T0_T2_T3_T4_T5_ --------------------------
	.section	.nv.constant0._ZN2at6native27unrolled_elementwise_kernelIZZZNS0_44_GLOBAL__N__40a83637_7_Lerp_cu_1520ed90_319418lerp_tensor_kernelERNS_18TensorIteratorBaseEENKUlvE0_clEvENKUlvE2_clEvEUlN3c108BFloat16ES8_S8_E_St5arrayIPcLm4EELi4E23TrivialOffsetCalculatorILi3EjESD_ILi1EjENS0_6memory15LoadWithoutCastENSG_16StoreWithoutCastEEEviT_T0_T2_T3_T4_T5_,"a",@progbits
	.sectionflags	@""
	.align	4
.nv.constant0._ZN2at6native27unrolled_elementwise_kernelIZZZNS0_44_GLOBAL__N__40a83637_7_Lerp_cu_1520ed90_319418lerp_tensor_kernelERNS_18TensorIteratorBaseEENKUlvE0_clEvENKUlvE2_clEvEUlN3c108BFloat16ES8_S8_E_St5arrayIPcLm4EELi4E23TrivialOffsetCalculatorILi3EjESD_ILi1EjENS0_6memory15LoadWithoutCastENSG_16StoreWithoutCastEEEviT_T0_T2_T3_T4_T5_:
	.zero		940


//--------------------- .nv.constant0._ZN2at6native29vectorized_elementwise_kernelILi2EZZZNS0_44_GLOBAL__N__40a83637_7_Lerp_cu_1520ed90_319418lerp_tensor_kernelERNS_18TensorIteratorBaseEENKUlvE0_clEvENKUlvE2_clEvEUlN3c108BFloat16ES8_S8_E_St5arrayIPcLm4EEEEviT0_T1_ --------------------------
	.section	.nv.constant0._ZN2at6native29vectorized_elementwise_kernelILi2EZZZNS0_44_GLOBAL__N__40a83637_7_Lerp_cu_1520ed90_319418lerp_tensor_kernelERNS_18TensorIteratorBaseEENKUlvE0_clEvENKUlvE2_clEvEUlN3c108BFloat16ES8_S8_E_St5arrayIPcLm4EEEEviT0_T1_,"a",@progbits
	.sectionflags	@""
	.align	4
.nv.constant0._ZN2at6native29vectorized_elementwise_kernelILi2EZZZNS0_44_GLOBAL__N__40a83637_7_Lerp_cu_1520ed90_319418lerp_tensor_kernelERNS_18TensorIteratorBaseEENKUlvE0_clEvENKUlvE2_clEvEUlN3c108BFloat16ES8_S8_E_St5arrayIPcLm4EEEEviT0_T1_:
	.zero		936


//--------------------- .nv.constant0._ZN2at6native29vectorized_elementwise_kernelILi4EZZZNS0_44_GLOBAL__N__40a83637_7_Lerp_cu_1520ed90_319418lerp_tensor_kernelERNS_18TensorIteratorBaseEENKUlvE0_clEvENKUlvE2_clEvEUlN3c108BFloat16ES8_S8_E_St5arrayIPcLm4EEEEviT0_T1_ --------------------------
	.section	.nv.constant0._ZN2at6native29vectorized_elementwise_kernelILi4EZZZNS0_44_GLOBAL__N__40a83637_7_Lerp_cu_1520ed90_319418lerp_tensor_kernelERNS_18TensorIteratorBaseEENKUlvE0_clEvENKUlvE2_clEvEUlN3c108BFloat16ES8_S8_E_St5arrayIPcLm4EEEEviT0_T1_,"a",@progbits
	.sectionflags	@""
	.align	4
.nv.constant0._ZN2at6native29vectorized_elementwise_kernelILi4EZZZNS0_44_GLOBAL__N__40a83637_7_Lerp_cu_1520ed90_319418lerp_tensor_kernelERNS_18TensorIteratorBaseEENKUlvE0_clEvENKUlvE2_clEvEUlN3c108BFloat16ES8_S8_E_St5arrayIPcLm4EEEEviT0_T1_:
	.zero		936


//--------------------- .nv.constant0._ZN2at6native29vectorized_elementwise_kernelILi8EZZZNS0_44_GLOBAL__N__40a83637_7_Lerp_cu_1520ed90_319418lerp_tensor_kernelERNS_18TensorIteratorBaseEENKUlvE0_clEvENKUlvE2_clEvEUlN3c108BFloat16ES8_S8_E_St5arrayIPcLm4EEEEviT0_T1_ --------------------------
	.section	.nv.constant0._ZN2at6native29vectorized_elementwise_kernelILi8EZZZNS0_44_GLOBAL__N__40a83637_7_Lerp_cu_1520ed90_319418lerp_tensor_kernelERNS_18TensorIteratorBaseEENKUlvE0_clEvENKUlvE2_clEvEUlN3c108BFloat16ES8_S8_E_St5arrayIPcLm4EEEEviT0_T1_,"a",@progbits
	.sectionflags	@""
	.align	4
.nv.constant0._ZN2at6native29vectorized_elementwise_kernelILi8EZZZNS0_44_GLOBAL__N__40a83637_7_Lerp_cu_1520ed90_319418lerp_tensor_kernelERNS_18TensorIteratorBaseEENKUlvE0_clEvENKUlvE2_clEvEUlN3c108BFloat16ES8_S8_E_St5arrayIPcLm4EEEEviT0_T1_:
	.zero		936


//--------------------- .nv.constant0._ZN2at6native18elementwise_kernelILi128ELi4EZNS0_15gpu_kernel_implIZZZNS0_44_GLOBAL__N__40a83637_7_Lerp_cu_1520ed90_319418lerp_tensor_kernelERNS_18TensorIteratorBaseEENKUlvE0_clEvENKUlvE1_clEvEUlN3c104HalfES9_S9_E_EEvS5_RKT_EUliE_EEviT1_ --------------------------
	.section	.nv.constant0._ZN2at6native18elementwise_kernelILi128ELi4EZNS0_15gpu_kernel_implIZZZNS0_44_GLOBAL__N__40a83637_7_Lerp_cu_1520ed90_319418lerp_tensor_kernelERNS_18TensorIteratorBaseEENKUlvE0_clEvENKUlvE1_clEvEUlN3c104HalfES9_S9_E_EEvS5_RKT_EUliE_EEviT1_,"a",@progbits
	.sectionflags	@""
	.align	4
.nv.constant0._ZN2at6native18elementwise_kernelILi128ELi4EZNS0_15gpu_kernel_implIZZZNS0_44_GLOBAL__N__40a83637_7_Lerp_cu_1520ed90_319418lerp_tensor_kernelERNS_18TensorIteratorBaseEENKUlvE0_clEvENKUlvE1_clEvEUlN3c104HalfES9_S9_E_EEvS5_RKT_EUliE_EEviT1_:
	.zero		1656


//--------------------- .nv.constant0._ZN2at6native27unrolled_elementwise_kernelIZZZNS0_44_GLOBAL__N__40a83637_7_Lerp_cu_1520ed90_319418lerp_tensor_kernelERNS_18TensorIteratorBaseEENKUlvE0_clEvENKUlvE1_clEvEUlN3c104HalfES8_S8_E_St5arrayIPcLm4EELi4E23TrivialOffsetCalculatorILi3EjESD_ILi1EjENS0_6memory12LoadWithCastILi3EEENSG_13StoreWithCastILi1EEEEEviT_T0_T2_T3_T4_T5_ --------------------------
	.section	.nv.constant0._ZN2at6native27unrolled_elementwise_kernelIZZZNS0_44_GLOBAL__N__40a83637_7_Lerp_cu_1520ed90_319418lerp_tensor_kernelERNS_18TensorIteratorBaseEENKUlvE0_clEvENKUlvE1_clEvEUlN3c104HalfES8_S8_E_St5arrayIPcLm4EELi4E23TrivialOffsetCalculatorILi3EjESD_ILi1EjENS0_6memory12LoadWithCastILi3EEENSG_13StoreWithCastILi1EEEEEviT_T0_T2_T3_T4_T5_,"a",@progbits
	.sectionflags	@""
	.align	4
.nv.constant0._ZN2at6native27unrolled_elementwise_kernelIZZZNS0_44_GLOBAL__N__40a83637_7_Lerp_cu_1520ed90_319418lerp_tensor_kernelERNS_18TensorIteratorBaseEENKUlvE0_clEvENKUlvE1_clEvEUlN3c104HalfES8_S8_E_St5arrayIPcLm4EELi4E23TrivialOffsetCalculatorILi3EjESD_ILi1EjENS0_6memory12LoadWithCastILi3EEENSG_13StoreWithCastILi1EEEEEviT_T0_T2_T3_T4_T5_:
	.zero		964


//--------------------- .nv.constant0._ZN2at6native18elementwise_kernelILi128ELi4EZNS0_22gpu_kernel_impl_nocastIZZZNS0_44_GLOBAL__N__40a83637_7_Lerp_cu_1520ed90_319418lerp_tensor_kernelERNS_18TensorIteratorBaseEENKUlvE0_clEvENKUlvE1_clEvEUlN3c104HalfES9_S9_E_EEvS5_RKT_EUliE_EEviT1_ --------------------------
	.section	.nv.constant0._ZN2at6native18elementwise_kernelILi128ELi4EZNS0_22gpu_kernel_impl_nocastIZZZNS0_44_GLOBAL__N__40a83637_7_Lerp_cu_1520ed90_319418lerp_tensor_kernelERNS_18TensorIteratorBaseEENKUlvE0_clEvENKUlvE1_clEvEUlN3c104HalfES9_S9_E_EEvS5_RKT_EUliE_EEviT1_,"a",@progbits
	.sectionflags	@""
	.align	4
.nv.constant0._ZN2at6native18elementwise_kernelILi128ELi4EZNS0_22gpu_kernel_impl_nocastIZZZNS0_44_GLOBAL__N__40a83637_7_Lerp_cu_1520ed90_319418lerp_tensor_kernelERNS_18TensorIteratorBaseEENKUlvE0_clEvENKUlvE1_clEvEUlN3c104HalfES9_S9_E_EEvS5_RKT_EUliE_EEviT1_:
	.zero		1656


//--------------------- .nv.constant0._ZN2at6native27unrolled_elementwise_kernelIZZZNS0_44_GLOBAL__N__40a83637_7_Lerp_cu_1520ed90_319418lerp_tensor_kernelERNS_18TensorIteratorBaseEENKUlvE0_clEvENKUlvE1_clEvEUlN3c104HalfES8_S8_E_St5arrayIPcLm4EELi4E23TrivialOffsetCalculatorILi3EjESD_ILi1EjENS0_6memory15LoadWithoutCastENSG_16StoreWithoutCastEEEviT_T0_T2_T3_T4_T5_ --------------------------
	.section	.nv.constant0._ZN2at6native27unrolled_elementwise_kernelIZZZNS0_44_GLOBAL__N__40a83637_7_Lerp_cu_1520ed90_319418lerp_tensor_kernelERNS_18TensorIteratorBaseEENKUlvE0_clEvENKUlvE1_clEvEUlN3c104HalfES8_S8_E_St5arrayIPcLm4EELi4E23TrivialOffsetCalculatorILi3EjESD_ILi1EjENS0_6memory15LoadWithoutCastENSG_16StoreWithoutCastEEEviT_T0_T2_T3_T4_T5_,"a",@progbits
	.sectionflags	@""
	.align	4
.nv.constant0._ZN2at6native27unrolled_elementwise_kernelIZZZNS0_44_GLOBAL__N__40a83637_7_Lerp_cu_1520ed90_319418lerp_tensor_kernelERNS_18TensorIteratorBaseEENKUlvE0_clEvENKUlvE1_clEvEUlN3c104HalfES8_S8_E_St5arrayIPcLm4EELi4E23TrivialOffsetCalculatorILi3EjESD_ILi1EjENS0_6memory15LoadWithoutCastENSG_16StoreWithoutCastEEEviT_T0_T2_T3_T4_T5_:
	.zero		940


//--------------------- .nv.constant0._ZN2at6native29vectorized_elementwise_kernelILi2EZZZNS0_44_GLOBAL__N__40a83637_7_Lerp_cu_1520ed90_319418lerp_tensor_kernelERNS_18TensorIteratorBaseEENKUlvE0_clEvENKUlvE1_clEvEUlN3c104HalfES8_S8_E_St5arrayIPcLm4EEEEviT0_T1_ --------------------------
	.section	.nv.constant0._ZN2at6native29vectorized_elementwise_kernelILi2EZZZNS0_44_GLOBAL__N__40a83637_7_Lerp_cu_1520ed90_319418lerp_tensor_kernelERNS_18TensorIteratorBaseEENKUlvE0_clEvENKUlvE1_clEvEUlN3c104HalfES8_S8_E_St5arrayIPcLm4EEEEviT0_T1_,"a",@progbits
	.sectionflags	@""
	.align	4
.nv.constant0._ZN2at6native29vectorized_elementwise_kernelILi2EZZZNS0_44_GLOBAL__N__40a83637_7_Lerp_cu_1520ed90_319418lerp_tensor_kernelERNS_18TensorIteratorBaseEENKUlvE0_clEvENKUlvE1_clEvEUlN3c104HalfES8_S8_E_St5arrayIPcLm4EEEEviT0_T1_:
	.zero		936


//--------------------- .nv.constant0._ZN2at6native29vectorized_elementwise_kernelILi4EZZZNS0_44_GLOBAL__N__40a83637_7_Lerp_cu_1520ed90_319418lerp_tensor_kernelERNS_18TensorIteratorBaseEENKUlvE0_clEvENKUlvE1_clEvEUlN3c104HalfES8_S8_E_St5arrayIPcLm4EEEEviT0_T1_ --------------------------
	.section	.nv.constant0._ZN2at6native29vectorized_elementwise_kernelILi4EZZZNS0_44_GLOBAL__N__40a83637_7_Lerp_cu_1520ed90_319418lerp_tensor_kernelERNS_18TensorIteratorBaseEENKUlvE0_clEvENKUlvE1_clEvEUlN3c104HalfES8_S8_E_St5arrayIPcLm4EEEEviT0_T1_,"a",@progbits
	.sectionflags	@""
	.align	4
.nv.constant0._ZN2at6native29vectorized_elementwise_kernelILi4EZZZNS0_44_GLOBAL__N__40a83637_7_Lerp_cu_1520ed90_319418lerp_tensor_kernelERNS_18TensorIteratorBaseEENKUlvE0_clEvENKUlvE1_clEvEUlN3c104HalfES8_S8_E_St5arrayIPcLm4EEEEviT0_T1_:
	.zero		936


//--------------------- .nv.constant0._ZN2at6native29vectorized_elementwise_kernelILi8EZZZNS0_44_GLOBAL__N__40a83637_7_Lerp_cu_1520ed90_319418lerp_tensor_kernelERNS_18TensorIteratorBaseEENKUlvE0_clEvENKUlvE1_clEvEUlN3c104HalfES8_S8_E_St5arrayIPcLm4EEEEviT0_T1_ --------------------------
	.section	.nv.constant0._ZN2at6native29vectorized_elementwise_kernelILi8EZZZNS0_44_GLOBAL__N__40a83637_7_Lerp_cu_1520ed90_319418lerp_tensor_kernelERNS_18TensorIteratorBaseEENKUlvE0_clEvENKUlvE1_clEvEUlN3c104HalfES8_S8_E_St5arrayIPcLm4EEEEviT0_T1_,"a",@progbits
	.sectionflags	@""
	.align	4
.nv.constant0._ZN2at6native29vectorized_elementwise_kernelILi8EZZZNS0_44_GLOBAL__N__40a83637_7_Lerp_cu_1520ed90_319418lerp_tensor_kernelERNS_18TensorIteratorBaseEENKUlvE0_clEvENKUlvE1_clEvEUlN3c104HalfES8_S8_E_St5arrayIPcLm4EEEEviT0_T1_:
	.zero		936


//--------------------- .nv.constant0._ZN2at6native18elementwise_kernelILi128ELi4EZNS0_15gpu_kernel_implIZZZNS0_44_GLOBAL__N__40a83637_7_Lerp_cu_1520ed90_319418lerp_tensor_kernelERNS_18TensorIteratorBaseEENKUlvE0_clEvENKUlvE0_clEvEUlfffE_EEvS5_RKT_EUliE_EEviT1_ --------------------------
	.section	.nv.constant0._ZN2at6native18elementwise_kernelILi128ELi4EZNS0_15gpu_kernel_implIZZZNS0_44_GLOBAL__N__40a83637_7_Lerp_cu_1520ed90_319418lerp_tensor_kernelERNS_18TensorIteratorBaseEENKUlvE0_clEvENKUlvE0_clEvEUlfffE_EEvS5_RKT_EUliE_EEviT1_,"a",@progbits
	.sectionflags	@""
	.align	4
.nv.constant0._ZN2at6native18elementwise_kernelILi128ELi4EZNS0_15gpu_kernel_implIZZZNS0_44_GLOBAL__N__40a83637_7_Lerp_cu_1520ed90_319418lerp_tensor_kernelERNS_18TensorIteratorBaseEENKUlvE0_clEvENKUlvE0_clEvEUlfffE_EEvS5_RKT_EUliE_EEviT1_:
	.zero		1656


//--------------------- .nv.constant0._ZN2at6native27unrolled_elementwise_kernelIZZZNS0_44_GLOBAL__N__40a83637_7_Lerp_cu_1520ed90_319418lerp_tensor_kernelERNS_18TensorIteratorBaseEENKUlvE0_clEvENKUlvE0_clEvEUlfffE_St5arrayIPcLm4EELi4E23TrivialOffsetCalculatorILi3EjESB_ILi1EjENS0_6memory12LoadWithCastILi3EEENSE_13StoreWithCastILi1EEEEEviT_T0_T2_T3_T4_T5_ --------------------------
	.section	.nv.constant0._ZN2at6native27unrolled_elementwise_kernelIZZZNS0_44_GLOBAL__N__40a83637_7_Lerp_cu_1520ed90_319418lerp_tensor_kernelERNS_18TensorIteratorBaseEENKUlvE0_clEvENKUlvE0_clEvEUlfffE_St5arrayIPcLm4EELi4E23TrivialOffsetCalculatorILi3EjESB_ILi1EjENS0_6memory12LoadWithCastILi3EEENSE_13StoreWithCastILi1EEEEEviT_T0_T2_T3_T4_T5_,"a",@progbits
	.sectionflags	@""
	.align	4
.nv.constant0._ZN2at6native27unrolled_elementwise_kernelIZZZNS0_44_GLOBAL__N__40a83637_7_Lerp_cu_1520ed90_319418lerp_tensor_kernelERNS_18TensorIteratorBaseEENKUlvE0_clEvENKUlvE0_clEvEUlfffE_St5arrayIPcLm4EELi4E23TrivialOffsetCalculatorILi3EjESB_ILi1EjENS0_6memory12LoadWithCastILi3EEENSE_13StoreWithCastILi1EEEEEviT_T0_T2_T3_T4_T5_:
	.zero		964


//--------------------- .nv.constant0._ZN2at6native18elementwise_kernelILi128ELi2EZNS0_22gpu_kernel_impl_nocastIZZZNS0_44_GLOBAL__N__40a83637_7_Lerp_cu_1520ed90_319418lerp_tensor_kernelERNS_18TensorIteratorBaseEENKUlvE0_clEvENKUlvE0_clEvEUlfffE_EEvS5_RKT_EUliE_EEviT1_ --------------------------
	.section	.nv.constant0._ZN2at6native18elementwise_kernelILi128ELi2EZNS0_22gpu_kernel_impl_nocastIZZZNS0_44_GLOBAL__N__40a83637_7_Lerp_cu_1520ed90_319418lerp_tensor_kernelERNS_18TensorIteratorBaseEENKUlvE0_clEvENKUlvE0_clEvEUlfffE_EEvS5_RKT_EUliE_EEviT1_,"a",@progbits
	.sectionflags	@""
	.align	4
.nv.constant0._ZN2at6native18elementwise_kernelILi128ELi2EZNS0_22gpu_kernel_impl_nocastIZZZNS0_44_GLOBAL__N__40a83637_7_Lerp_cu_1520ed90_319418lerp_tensor_kernelERNS_18TensorIteratorBaseEENKUlvE0_clEvENKUlvE0_clEvEUlfffE_EEvS5_RKT_EUliE_EEviT1_:
	.zero		1656


//--------------------- .nv.constant0._ZN2at6native27unrolled_elementwise_kernelIZZZNS0_44_GLOBAL__N__40a83637_7_Lerp_cu_1520ed90_319418lerp_tensor_kernelERNS_18TensorIteratorBaseEENKUlvE0_clEvENKUlvE0_clEvEUlfffE_St5arrayIPcLm4EELi4E23TrivialOffsetCalculatorILi3EjESB_ILi1EjENS0_6memory15LoadWithoutCastENSE_16StoreWithoutCastEEEviT_T0_T2_T3_T4_T5_ --------------------------
	.section	.nv.constant0._ZN2at6native27unrolled_elementwise_kernelIZZZNS0_44_GLOBAL__N__40a83637_7_Lerp_cu_1520ed90_319418lerp_tensor_kernelERNS_18TensorIteratorBaseEENKUlvE0_clEvENKUlvE0_clEvEUlfffE_St5arrayIPcLm4EELi4E23TrivialOffsetCalculatorILi3EjESB_ILi1EjENS0_6memory15LoadWithoutCastENSE_16StoreWithoutCastEEEviT_T0_T2_T3_T4_T5_,"a",@progbits
	.sectionflags	@""
	.align	4
.nv.constant0._ZN2at6native27unrolled_elementwise_kernelIZZZNS0_44_GLOBAL__N__40a83637_7_Lerp_cu_1520ed90_319418lerp_tensor_kernelERNS_18TensorIteratorBaseEENKUlvE0_clEvENKUlvE0_clEvEUlfffE_St5arrayIPcLm4EELi4E23TrivialOffsetCalculatorILi3EjESB_ILi1EjENS0_6memory15LoadWithoutCastENSE_16StoreWithoutCastEEEviT_T0_T2_T3_T4_T5_:
	.zero		940


//--------------------- .nv.constant0._ZN2at6native29vectorized_elementwise_kernelILi2EZZZNS0_44_GLOBAL__N__40a83637_7_Lerp_cu_1520ed90_319418lerp_tensor_kernelERNS_18TensorIteratorBaseEENKUlvE0_clEvENKUlvE0_clEvEUlfffE_St5arrayIPcLm4EEEEviT0_T1_ --------------------------
	.section	.nv.constant0._ZN2at6native29vectorized_elementwise_kernelILi2EZZZNS0_44_GLOBAL__N__40a83637_7_Lerp_cu_1520ed90_319418lerp_tensor_kernelERNS_18TensorIteratorBaseEENKUlvE0_clEvENKUlvE0_clEvEUlfffE_St5arrayIPcLm4EEEEviT0_T1_,"a",@progbits
	.sectionflags	@""
	.align	4
.nv.constant0._ZN2at6native29vectorized_elementwise_kernelILi2EZZZNS0_44_GLOBAL__N__40a83637_7_Lerp_cu_1520ed90_319418lerp_tensor_kernelERNS_18TensorIteratorBaseEENKUlvE0_clEvENKUlvE0_clEvEUlfffE_St5arrayIPcLm4EEEEviT0_T1_:
	.zero		936


//--------------------- .nv.constant0._ZN2at6native29vectorized_elementwise_kernelILi4EZZZNS0_44_GLOBAL__N__40a83637_7_Lerp_cu_1520ed90_319418lerp_tensor_kernelERNS_18TensorIteratorBaseEENKUlvE0_clEvENKUlvE0_clEvEUlfffE_St5arrayIPcLm4EEEEviT0_T1_ --------------------------
	.section	.nv.constant0._ZN2at6native29vectorized_elementwise_kernelILi4EZZZNS0_44_GLOBAL__N__40a83637_7_Lerp_cu_1520ed90_319418lerp_tensor_kernelERNS_18TensorIteratorBaseEENKUlvE0_clEvENKUlvE0_clEvEUlfffE_St5arrayIPcLm4EEEEviT0_T1_,"a",@progbits
	.sectionflags	@""
	.align	4
.nv.constant0._ZN2at6native29vectorized_elementwise_kernelILi4EZZZNS0_44_GLOBAL__N__40a83637_7_Lerp_cu_1520ed90_319418lerp_tensor_kernelERNS_18TensorIteratorBaseEENKUlvE0_clEvENKUlvE0_clEvEUlfffE_St5arrayIPcLm4EEEEviT0_T1_:
	.zero		936


//--------------------- .nv.constant0._ZN2at6native29vectorized_elementwise_kernelILi8EZZZNS0_44_GLOBAL__N__40a83637_7_Lerp_cu_1520ed90_319418lerp_tensor_kernelERNS_18TensorIteratorBaseEENKUlvE0_clEvENKUlvE0_clEvEUlfffE_St5arrayIPcLm4EEEEviT0_T1_ --------------------------
	.section	.nv.constant0._ZN2at6native29vectorized_elementwise_kernelILi8EZZZNS0_44_GLOBAL__N__40a83637_7_Lerp_cu_1520ed90_319418lerp_tensor_kernelERNS_18TensorIteratorBaseEENKUlvE0_clEvENKUlvE0_clEvEUlfffE_St5arrayIPcLm4EEEEviT0_T1_,"a",@progbits
	.sectionflags	@""
	.align	4
.nv.constant0._ZN2at6native29vectorized_elementwise_kernelILi8EZZZNS0_44_GLOBAL__N__40a83637_7_Lerp_cu_1520ed90_319418lerp_tensor_kernelERNS_18TensorIteratorBaseEENKUlvE0_clEvENKUlvE0_clEvEUlfffE_St5arrayIPcLm4EEEEviT0_T1_:
	.zero		936


//--------------------- .nv.constant0._ZN2at6native18elementwise_kernelILi128ELi4EZNS0_15gpu_kernel_implIZZZNS0_44_GLOBAL__N__40a83637_7_Lerp_cu_1520ed90_319418lerp_tensor_kernelERNS_18TensorIteratorBaseEENKUlvE0_clEvENKUlvE_clEvEUldddE_EEvS5_RKT_EUliE_EEviT1_ --------------------------
	.section	.nv.constant0._ZN2at6native18elementwise_kernelILi128ELi4EZNS0_15gpu_kernel_implIZZZNS0_44_GLOBAL__N__40a83637_7_Lerp_cu_1520ed90_319418lerp_tensor_kernelERNS_18TensorIteratorBaseEENKUlvE0_clEvENKUlvE_clEvEUldddE_EEvS5_RKT_EUliE_EEviT1_,"a",@progbits
	.sectionflags	@""
	.align	4
.nv.constant0._ZN2at6native18elementwise_kernelILi128ELi4EZNS0_15gpu_kernel_implIZZZNS0_44_GLOBAL__N__40a83637_7_Lerp_cu_1520ed90_319418lerp_tensor_kernelERNS_18TensorIteratorBaseEENKUlvE0_clEvENKUlvE_clEvEUldddE_EEvS5_RKT_EUliE_EEviT1_:
	.zero		1656


//--------------------- .nv.constant0._ZN2at6native27unrolled_elementwise_kernelIZZZNS0_44_GLOBAL__N__40a83637_7_Lerp_cu_1520ed90_319418lerp_tensor_kernelERNS_18TensorIteratorBaseEENKUlvE0_clEvENKUlvE_clEvEUldddE_St5arrayIPcLm4EELi4E23TrivialOffsetCalculatorILi3EjESB_ILi1EjENS0_6memory12LoadWithCastILi3EEENSE_13StoreWithCastILi1EEEEEviT_T0_T2_T3_T4_T5_ --------------------------
	.section	.nv.constant0._ZN2at6native27unrolled_elementwise_kernelIZZZNS0_44_GLOBAL__N__40a83637_7_Lerp_cu_1520ed90_319418lerp_tensor_kernelERNS_18TensorIteratorBaseEENKUlvE0_clEvENKUlvE_clEvEUldddE_St5arrayIPcLm4EELi4E23TrivialOffsetCalculatorILi3EjESB_ILi1EjENS0_6memory12LoadWithCastILi3EEENSE_13StoreWithCastILi1EEEEEviT_T0_T2_T3_T4_T5_,"a",@progbits
	.sectionflags	@""
	.align	4
.nv.constant0._ZN2at6native27unrolled_elementwise_kernelIZZZNS0_44_GLOBAL__N__40a83637_7_Lerp_cu_1520ed90_319418lerp_tensor_kernelERNS_18TensorIteratorBaseEENKUlvE0_clEvENKUlvE_clEvEUldddE_St5arrayIPcLm4EELi4E23TrivialOffsetCalculatorILi3EjESB_ILi1EjENS0_6memory12LoadWithCastILi3EEENSE_13StoreWithCastILi1EEEEEviT_T0_T2_T3_T4_T5_:
	.zero		964


//--------------------- .nv.constant0._ZN2at6native18elementwise_kernelILi128ELi2EZNS0_22gpu_kernel_impl_nocastIZZZNS0_44_GLOBAL__N__40a83637_7_Lerp_cu_1520ed90_319418lerp_tensor_kernelERNS_18TensorIteratorBaseEENKUlvE0_clEvENKUlvE_clEvEUldddE_EEvS5_RKT_EUliE_EEviT1_ --------------------------
	.section	.nv.constant0._ZN2at6native18elementwise_kernelILi128ELi2EZNS0_22gpu_kernel_impl_nocastIZZZNS0_44_GLOBAL__N__40a83637_7_Lerp_cu_1520ed90_319418lerp_tensor_kernelERNS_18TensorIteratorBaseEENKUlvE0_clEvENKUlvE_clEvEUldddE_EEvS5_RKT_EUliE_EEviT1_,"a",@progbits
	.sectionflags	@""
	.align	4
.nv.constant0._ZN2at6native18elementwise_kernelILi128ELi2EZNS0_22gpu_kernel_impl_nocastIZZZNS0_44_GLOBAL__N__40a83637_7_Lerp_cu_1520ed90_319418lerp_tensor_kernelERNS_18TensorIteratorBaseEENKUlvE0_clEvENKUlvE_clEvEUldddE_EEvS5_RKT_EUliE_EEviT1_:
	.zero		1656


//--------------------- .nv.constant0._ZN2at6native27unrolled_elementwise_kernelIZZZNS0_44_GLOBAL__N__40a83637_7_Lerp_cu_1520ed90_319418lerp_tensor_kernelERNS_18TensorIteratorBaseEENKUlvE0_clEvENKUlvE_clEvEUldddE_St5arrayIPcLm4EELi4E23TrivialOffsetCalculatorILi3EjESB_ILi1EjENS0_6memory15LoadWithoutCastENSE_16StoreWithoutCastEEEviT_T0_T2_T3_T4_T5_ --------------------------
	.section	.nv.constant0._ZN2at6native27unrolled_elementwise_kernelIZZZNS0_44_GLOBAL__N__40a83637_7_Lerp_cu_1520ed90_319418lerp_tensor_kernelERNS_18TensorIteratorBaseEENKUlvE0_clEvENKUlvE_clEvEUldddE_St5arrayIPcLm4EELi4E23TrivialOffsetCalculatorILi3EjESB_ILi1EjENS0_6memory15LoadWithoutCastENSE_16StoreWithoutCastEEEviT_T0_T2_T3_T4_T5_,"a",@progbits
	.sectionflags	@""
	.align	4
.nv.constant0._ZN2at6native27unrolled_elementwise_kernelIZZZNS0_44_GLOBAL__N__40a83637_7_Lerp_cu_1520ed90_319418lerp_tensor_kernelERNS_18TensorIteratorBaseEENKUlvE0_clEvENKUlvE_clEvEUldddE_St5arrayIPcLm4EELi4E23TrivialOffsetCalculatorILi3EjESB_ILi1EjENS0_6memory15LoadWithoutCastENSE_16StoreWithoutCastEEEviT_T0_T2_T3_T4_T5_:
	.zero		940


//--------------------- .nv.constant0._ZN2at6native29vectorized_elementwise_kernelILi2EZZZNS0_44_GLOBAL__N__40a83637_7_Lerp_cu_1520ed90_319418lerp_tensor_kernelERNS_18TensorIteratorBaseEENKUlvE0_clEvENKUlvE_clEvEUldddE_St5arrayIPcLm4EEEEviT0_T1_ --------------------------
	.section	.nv.constant0._ZN2at6native29vectorized_elementwise_kernelILi2EZZZNS0_44_GLOBAL__N__40a83637_7_Lerp_cu_1520ed90_319418lerp_tensor_kernelERNS_18TensorIteratorBaseEENKUlvE0_clEvENKUlvE_clEvEUldddE_St5arrayIPcLm4EEEEviT0_T1_,"a",@progbits
	.sectionflags	@""
	.align	4
.nv.constant0._ZN2at6native29vectorized_elementwise_kernelILi2EZZZNS0_44_GLOBAL__N__40a83637_7_Lerp_cu_1520ed90_319418lerp_tensor_kernelERNS_18TensorIteratorBaseEENKUlvE0_clEvENKUlvE_clEvEUldddE_St5arrayIPcLm4EEEEviT0_T1_:
	.zero		936


//--------------------- .nv.constant0._ZN2at6native29vectorized_elementwise_kernelILi4EZZZNS0_44_GLOBAL__N__40a83637_7_Lerp_cu_1520ed90_319418lerp_tensor_kernelERNS_18TensorIteratorBaseEENKUlvE0_clEvENKUlvE_clEvEUldddE_St5arrayIPcLm4EEEEviT0_T1_ --------------------------
	.section	.nv.constant0._ZN2at6native29vectorized_elementwise_kernelILi4EZZZNS0_44_GLOBAL__N__40a83637_7_Lerp_cu_1520ed90_319418lerp_tensor_kernelERNS_18TensorIteratorBaseEENKUlvE0_clEvENKUlvE_clEvEUldddE_St5arrayIPcLm4EEEEviT0_T1_,"a",@progbits
	.sectionflags	@""
	.align	4
.nv.constant0._ZN2at6native29vectorized_elementwise_kernelILi4EZZZNS0_44_GLOBAL__N__40a83637_7_Lerp_cu_1520ed90_319418lerp_tensor_kernelERNS_18TensorIteratorBaseEENKUlvE0_clEvENKUlvE_clEvEUldddE_St5arrayIPcLm4EEEEviT0_T1_:
	.zero		936


//--------------------- .nv.constant0._ZN2at6native29vectorized_elementwise_kernelILi8EZZZNS0_44_GLOBAL__N__40a83637_7_Lerp_cu_1520ed90_319418lerp_tensor_kernelERNS_18TensorIteratorBaseEENKUlvE0_clEvENKUlvE_clEvEUldddE_St5arrayIPcLm4EEEEviT0_T1_ --------------------------
	.section	.nv.constant0._ZN2at6native29vectorized_elementwise_kernelILi8EZZZNS0_44_GLOBAL__N__40a83637_7_Lerp_cu_1520ed90_319418lerp_tensor_kernelERNS_18TensorIteratorBaseEENKUlvE0_clEvENKUlvE_clEvEUldddE_St5arrayIPcLm4EEEEviT0_T1_,"a",@progbits
	.sectionflags	@""
	.align	4
.nv.constant0._ZN2at6native29vectorized_elementwise_kernelILi8EZZZNS0_44_GLOBAL__N__40a83637_7_Lerp_cu_1520ed90_319418lerp_tensor_kernelERNS_18TensorIteratorBaseEENKUlvE0_clEvENKUlvE_clEvEUldddE_St5arrayIPcLm4EEEEviT0_T1_:
	.zero		936


//--------------------- SYMBOLS --------------------------

	.type		.nv.reservedSmem.offset0,@object
	.size		.nv.reservedSmem.offset0,0x4
	.type		__assertfail,@function
